	.target	sm_90a

	.elftype	@"ET_EXEC"


//--------------------- .note.nv.tkinfo           --------------------------
	.section	.note.nv.tkinfo,"",@"SHT_NOTE"
	.sectionflags	@"SHF_NOTE_NV_TKINFO"
	.tkinfo
        /*0018*/ 	.word	0x00000002
        /*0030*/ 	.string	""
        /*0030*/ 	.string	"ptxas"
        /*0030*/ 	.string	"Cuda compilation tools, release 13.0, V13.0.88"
        /*0030*/ 	.string	"Build cuda_13.0.r13.0/compiler.36424714_0"
        /*0030*/ 	.string	"-v  -suppress-debug-info  -lineinfo  -arch sm_90a "



//--------------------- .note.nv.cuinfo           --------------------------
	.section	.note.nv.cuinfo,"",@"SHT_NOTE"
	.sectionflags	@"SHF_NOTE_NV_CUINFO"
        /*0018*/ 	.short	0x0002
        /*001a*/ 	.short	0x005a
        /*001c*/ 	.short	0x0082
	.zero		2


//--------------------- .nv.info                  --------------------------
	.section	.nv.info,"",@"SHT_CUDA_INFO"
	.align	4


	//----- nvinfo : EIATTR_REGCOUNT
	.align		4
        /*0000*/ 	.byte	0x04, 0x2f
        /*0002*/ 	.short	(.L_1 - .L_0)
	.align		4
.L_0:
        /*0004*/ 	.word	index@(matmul_kernel)
        /*0008*/ 	.word	0x00000020


	//----- nvinfo : EIATTR_FRAME_SIZE
	.align		4
.L_1:
        /*000c*/ 	.byte	0x04, 0x11
        /*000e*/ 	.short	(.L_3 - .L_2)
	.align		4
.L_2:
        /*0010*/ 	.word	index@(matmul_kernel)
        /*0014*/ 	.word	0x00000de0


	//----- nvinfo : EIATTR_MIN_STACK_SIZE
	.align		4
.L_3:
        /*0018*/ 	.byte	0x04, 0x12
        /*001a*/ 	.short	(.L_5 - .L_4)
	.align		4
.L_4:
        /*001c*/ 	.word	index@(matmul_kernel)
        /*0020*/ 	.word	0x00000de0
.L_5:


//--------------------- .nv.compat                --------------------------
	.section	.nv.compat,"",@"SHT_CUDA_COMPAT_INFO"
	.align	4
        /*0000*/ 	.byte	0x02, 0x09, 0x01, 0x00, 0x02, 0x02, 0x02, 0x00, 0x02, 0x05, 0x05, 0x00, 0x03, 0x07, 0x01, 0x01
        /*0010*/ 	.byte	0x02, 0x03, 0x00, 0x00, 0x02, 0x06, 0x01, 0x00, 0x04, 0x0b, 0x08, 0x00, 0x00, 0x00, 0x00, 0x00
        /*0020*/ 	.byte	0x00, 0x00, 0x00, 0x00


//--------------------- .nv.info.matmul_kernel    --------------------------
	.section	.nv.info.matmul_kernel,"",@"SHT_CUDA_INFO"
	.sectionflags	@""
	.align	4


	//----- nvinfo : EIATTR_CUDA_API_VERSION
	.align		4
        /*0000*/ 	.byte	0x04, 0x37
        /*0002*/ 	.short	(.L_7 - .L_6)
.L_6:
        /*0004*/ 	.word	0x00000082


	//----- nvinfo : EIATTR_KPARAM_INFO
	.align		4
.L_7:
        /*0008*/ 	.byte	0x04, 0x17
        /*000a*/ 	.short	(.L_9 - .L_8)
.L_8:
        /*000c*/ 	.word	0x00000000
        /*0010*/ 	.short	0x000d
        /*0012*/ 	.short	0x0048
        /*0014*/ 	.byte	0x00, 0xf4, 0x21, 0x00


	//----- nvinfo : EIATTR_KPARAM_INFO
	.align		4
.L_9:
        /*0018*/ 	.byte	0x04, 0x17
        /*001a*/ 	.short	(.L_11 - .L_10)
.L_10:
        /*001c*/ 	.word	0x00000000
        /*0020*/ 	.short	0x000c
        /*0022*/ 	.short	0x0040
        /*0024*/ 	.byte	0x00, 0xf4, 0x21, 0x00


	//----- nvinfo : EIATTR_KPARAM_INFO
	.align		4
.L_11:
        /*0028*/ 	.byte	0x04, 0x17
        /*002a*/ 	.short	(.L_13 - .L_12)
.L_12:
        /*002c*/ 	.word	0x00000000
        /*0030*/ 	.short	0x000b
        /*0032*/ 	.short	0x0038
        /*0034*/ 	.byte	0x00, 0xf0, 0x11, 0x00


	//----- nvinfo : EIATTR_KPARAM_INFO
	.align		4
.L_13:
        /*0038*/ 	.byte	0x04, 0x17
        /*003a*/ 	.short	(.L_15 - .L_14)
.L_14:
        /*003c*/ 	.word	0x00000000
        /*0040*/ 	.short	0x000a
        /*0042*/ 	.short	0x0034
        /*0044*/ 	.byte	0x00, 0xf0, 0x11, 0x00


	//----- nvinfo : EIATTR_KPARAM_INFO
	.align		4
.L_15:
        /*0048*/ 	.byte	0x04, 0x17
        /*004a*/ 	.short	(.L_17 - .L_16)
.L_16:
        /*004c*/ 	.word	0x00000000
        /*0050*/ 	.short	0x0009
        /*0052*/ 	.short	0x0030
        /*0054*/ 	.byte	0x00, 0xf0, 0x11, 0x00


	//----- nvinfo : EIATTR_KPARAM_INFO
	.align		4
.L_17:
        /*0058*/ 	.byte	0x04, 0x17
        /*005a*/ 	.short	(.L_19 - .L_18)
.L_18:
        /*005c*/ 	.word	0x00000000
        /*0060*/ 	.short	0x0008
        /*0062*/ 	.short	0x002c
        /*0064*/ 	.byte	0x00, 0xf0, 0x11, 0x00


	//----- nvinfo : EIATTR_KPARAM_INFO
	.align		4
.L_19:
        /*0068*/ 	.byte	0x04, 0x17
        /*006a*/ 	.short	(.L_21 - .L_20)
.L_20:
        /*006c*/ 	.word	0x00000000
        /*0070*/ 	.short	0x0007
        /*0072*/ 	.short	0x0028
        /*0074*/ 	.byte	0x00, 0xf0, 0x11, 0x00


	//----- nvinfo : EIATTR_KPARAM_INFO
	.align		4
.L_21:
        /*0078*/ 	.byte	0x04, 0x17
        /*007a*/ 	.short	(.L_23 - .L_22)
.L_22:
        /*007c*/ 	.word	0x00000000
        /*0080*/ 	.short	0x0006
        /*0082*/ 	.short	0x0024
        /*0084*/ 	.byte	0x00, 0xf0, 0x11, 0x00


	//----- nvinfo : EIATTR_KPARAM_INFO
	.align		4
.L_23:
        /*0088*/ 	.byte	0x04, 0x17
        /*008a*/ 	.short	(.L_25 - .L_24)
.L_24:
        /*008c*/ 	.word	0x00000000
        /*0090*/ 	.short	0x0005
        /*0092*/ 	.short	0x0020
        /*0094*/ 	.byte	0x00, 0xf0, 0x11, 0x00


	//----- nvinfo : EIATTR_KPARAM_INFO
	.align		4
.L_25:
        /*0098*/ 	.byte	0x04, 0x17
        /*009a*/ 	.short	(.L_27 - .L_26)
.L_26:
        /*009c*/ 	.word	0x00000000
        /*00a0*/ 	.short	0x0004
        /*00a2*/ 	.short	0x001c
        /*00a4*/ 	.byte	0x00, 0xf0, 0x11, 0x00


	//----- nvinfo : EIATTR_KPARAM_INFO
	.align		4
.L_27:
        /*00a8*/ 	.byte	0x04, 0x17
        /*00aa*/ 	.short	(.L_29 - .L_28)
.L_28:
        /*00ac*/ 	.word	0x00000000
        /*00b0*/ 	.short	0x0003
        /*00b2*/ 	.short	0x0018
        /*00b4*/ 	.byte	0x00, 0xf0, 0x11, 0x00


	//----- nvinfo : EIATTR_KPARAM_INFO
	.align		4
.L_29:
        /*00b8*/ 	.byte	0x04, 0x17
        /*00ba*/ 	.short	(.L_31 - .L_30)
.L_30:
        /*00bc*/ 	.word	0x00000000
        /*00c0*/ 	.short	0x0002
        /*00c2*/ 	.short	0x0010
        /*00c4*/ 	.byte	0x00, 0xf4, 0x21, 0x00


	//----- nvinfo : EIATTR_KPARAM_INFO
	.align		4
.L_31:
        /*00c8*/ 	.byte	0x04, 0x17
        /*00ca*/ 	.short	(.L_33 - .L_32)
.L_32:
        /*00cc*/ 	.word	0x00000000
        /*00d0*/ 	.short	0x0001
        /*00d2*/ 	.short	0x0008
        /*00d4*/ 	.byte	0x00, 0xf4, 0x21, 0x00


	//----- nvinfo : EIATTR_KPARAM_INFO
	.align		4
.L_33:
        /*00d8*/ 	.byte	0x04, 0x17
        /*00da*/ 	.short	(.L_35 - .L_34)
.L_34:
        /*00dc*/ 	.word	0x00000000
        /*00e0*/ 	.short	0x0000
        /*00e2*/ 	.short	0x0000
        /*00e4*/ 	.byte	0x00, 0xf4, 0x21, 0x00


	//----- nvinfo : EIATTR_SPARSE_MMA_MASK
	.align		4
.L_35:
        /*00e8*/ 	.byte	0x03, 0x50
        /*00ea*/ 	.short	0x0000


	//----- nvinfo : EIATTR_MAXREG_COUNT
	.align		4
        /*00ec*/ 	.byte	0x03, 0x1b
        /*00ee*/ 	.short	0x00ff


	//----- nvinfo : EIATTR_NUM_BARRIERS
	.align		4
        /*00f0*/ 	.byte	0x02, 0x4c
        /*00f2*/ 	.byte	0x01
	.zero		1


	//----- nvinfo : EIATTR_ANNOTATIONS
	.align		4
        /*00f4*/ 	.byte	0x04, 0x55
        /*00f6*/ 	.short	(.L_37 - .L_36)


	//   ....[0]....
.L_36:
        /*00f8*/ 	.word	0x00000001
        /*00fc*/ 	.byte	0x70, 0x00, 0x00, 0x00, 0x01, 0x00, 0x00, 0x00, 0x80, 0x00, 0x00, 0x00, 0x01, 0x00, 0x00, 0x00
        /* <DEDUP_REMOVED lines=1599> */
        /*64fc*/ 	.byte	0x00, 0xd5, 0x01, 0x00


	//----- nvinfo : EIATTR_MERCURY_ISA_VERSION
	.align		4
.L_37:
        /*6500*/ 	.byte	0x03, 0x5f
        /*6502*/ 	.short	0x0101


	//----- nvinfo : EIATTR_EXIT_INSTR_OFFSETS
	.align		4
        /*6504*/ 	.byte	0x04, 0x1c
        /*6506*/ 	.short	(.L_39 - .L_38)


	//   ....[0]....
.L_38:
        /*6508*/ 	.word	0x0001d810


	//   ....[1]....
        /*650c*/ 	.word	0x0001d830


	//----- nvinfo : EIATTR_REQNTID
	.align		4
.L_39:
        /*6510*/ 	.byte	0x04, 0x10
        /*6512*/ 	.short	(.L_41 - .L_40)
.L_40:
        /*6514*/ 	.word	0x00000100
        /*6518*/ 	.word	0x00000001
        /*651c*/ 	.word	0x00000001


	//----- nvinfo : EIATTR_CBANK_PARAM_SIZE
	.align		4
.L_41:
        /*6520*/ 	.byte	0x03, 0x19
        /*6522*/ 	.short	0x0050


	//----- nvinfo : EIATTR_PARAM_CBANK
	.align		4
        /*6524*/ 	.byte	0x04, 0x0a
        /*6526*/ 	.short	(.L_43 - .L_42)
	.align		4
.L_42:
        /*6528*/ 	.word	index@(.nv.constant0.matmul_kernel)
        /*652c*/ 	.short	0x0210
        /*652e*/ 	.short	0x0050


	//----- nvinfo : EIATTR_SW_WAR
	.align		4
.L_43:
        /*6530*/ 	.byte	0x04, 0x36
        /*6532*/ 	.short	(.L_45 - .L_44)
.L_44:
        /*6534*/ 	.word	0x00000008
.L_45:


//--------------------- .nv.callgraph             --------------------------
	.section	.nv.callgraph,"",@"SHT_CUDA_CALLGRAPH"
	.align	4
	.sectionentsize	8
	.align		4
        /*0000*/ 	.word	0x00000000
	.align		4
        /*0004*/ 	.word	0xffffffff
	.align		4
        /*0008*/ 	.word	0x00000000
	.align		4
        /*000c*/ 	.word	0xfffffffe
	.align		4
        /*0010*/ 	.word	0x00000000
	.align		4
        /*0014*/ 	.word	0xfffffffd
	.align		4
        /*0018*/ 	.word	0x00000000
	.align		4
        /*001c*/ 	.word	0xfffffffc


//--------------------- .text.matmul_kernel       --------------------------
	.section	.text.matmul_kernel,"ax",@progbits
	.align	128
        .global         matmul_kernel
        .type           matmul_kernel,@function
        .size           matmul_kernel,(.L_x_3 - matmul_kernel)
        .other          matmul_kernel,@"STO_CUDA_ENTRY STV_DEFAULT"
matmul_kernel:
.text.matmul_kernel:
[----:B------:R-:W0:Y:S08]  /*0000*/  LDC R1, c[0x0][0x28] ;  /* 0x00000a00ff017b82 */ /* 0x000e300000000800 */
[----:B------:R-:W1:Y:S01]  /*0010*/  LDC.64 R2, c[0x0][0x228] ;  /* 0x00008a00ff027b82 */ /* 0x000e620000000a00 */
[----:B------:R-:W2:Y:S01]  /*0020*/  S2R R15, SR_TID.X ;  /* 0x00000000000f7919 */ /* 0x000ea20000002100 */
[----:B0-----:R-:W-:Y:S01]  /*0030*/  VIADD R1, R1, 0xfffff220 ;  /* 0xfffff22001017836 */ /* 0x001fe20000000000 */
[----:B------:R-:W-:Y:S01]  /*0040*/  ULDC.64 UR8, c[0x0][0x208] ;  /* 0x0000820000087ab9 */ /* 0x000fe20000000a00 */
[----:B------:R-:W-:-:S02]  /*0050*/  CS2R R20, SRZ ;  /* 0x0000000000147805 */ /* 0x000fc4000001ff00 */
[----:B------:R-:W-:Y:S01]  /*0060*/  CS2R R22, SRZ ;  /* 0x0000000000167805 */ /* 0x000fe2000001ff00 */
[----:B------:R0:W-:Y:S04]  /*0070*/  STL [R1+0x120], RZ ;  /* 0x000120ff01007387 */ /* 0x0001e80000100800 */
[----:B------:R0:W-:Y:S04]  /*0080*/  STL [R1+0x124], RZ ;  /* 0x000124ff01007387 */ /* 0x0001e80000100800 */
[----:B------:R0:W-:Y:S01]  /*0090*/  STL [R1+0x128], RZ ;  /* 0x000128ff01007387 */ /* 0x0001e20000100800 */
[----:B-1----:R-:W-:-:S05]  /*00a0*/  VIADD R0, R3, 0xff ;  /* 0x000000ff03007836 */ /* 0x002fca0000000000 */
[----:B------:R-:W-:-:S04]  /*00b0*/  SHF.R.S32.HI R5, RZ, 0x1f, R0 ;  /* 0x0000001fff057819 */ /* 0x000fc80000011400 */
[----:B------:R-:W-:-:S04]  /*00c0*/  LEA.HI R5, R5, R0, RZ, 0x8 ;  /* 0x0000000005057211 */ /* 0x000fc800078f40ff */
[----:B------:R-:W-:Y:S02]  /*00d0*/  SHF.R.S32.HI R0, RZ, 0x8, R5 ;  /* 0x00000008ff007819 */ /* 0x000fe40000011405 */
[----:B------:R-:W1:Y:S03]  /*00e0*/  S2R R5, SR_CTAID.X ;  /* 0x0000000000057919 */ /* 0x000e660000002500 */
[----:B------:R-:W-:-:S05]  /*00f0*/  IMAD.SHL.U32 R0, R0, 0x8, RZ ;  /* 0x0000000800007824 */ /* 0x000fca00078e00ff */
[-C--:B------:R-:W-:Y:S02]  /*0100*/  IABS R9, R0.reuse ;  /* 0x0000000000097213 */ /* 0x080fe40000000000 */
[----:B------:R-:W-:Y:S02]  /*0110*/  IABS R12, R0 ;  /* 0x00000000000c7213 */ /* 0x000fe40000000000 */
[----:B------:R-:W3:Y:S08]  /*0120*/  I2F.RP R4, R9 ;  /* 0x0000000900047306 */ /* 0x000ef00000209400 */
[----:B---3--:R-:W3:Y:S01]  /*0130*/  MUFU.RCP R4, R4 ;  /* 0x0000000400047308 */ /* 0x008ee20000001000 */
[----:B-1----:R-:W-:Y:S01]  /*0140*/  IABS R10, R5 ;  /* 0x00000005000a7213 */ /* 0x002fe20000000000 */
[----:B---3--:R-:W-:-:S02]  /*0150*/  VIADD R6, R4, 0xffffffe ;  /* 0x0ffffffe04067836 */ /* 0x008fc40000000000 */
[----:B------:R-:W-:-:S04]  /*0160*/  IMAD.MOV R4, RZ, RZ, -R12 ;  /* 0x000000ffff047224 */ /* 0x000fc800078e0a0c */
[----:B------:R1:W3:Y:S02]  /*0170*/  F2I.FTZ.U32.TRUNC.NTZ R7, R6 ;  /* 0x0000000600077305 */ /* 0x0002e4000021f000 */
[----:B-1----:R-:W-:Y:S02]  /*0180*/  IMAD.MOV.U32 R6, RZ, RZ, RZ ;  /* 0x000000ffff067224 */ /* 0x002fe400078e00ff */
[----:B---3--:R-:W-:-:S04]  /*0190*/  IMAD.MOV R8, RZ, RZ, -R7 ;  /* 0x000000ffff087224 */ /* 0x008fc800078e0a07 */
[----:B------:R-:W-:Y:S02]  /*01a0*/  IMAD R11, R8, R9, RZ ;  /* 0x00000009080b7224 */ /* 0x000fe400078e02ff */
[----:B------:R-:W-:Y:S02]  /*01b0*/  IMAD.MOV.U32 R8, RZ, RZ, R10 ;  /* 0x000000ffff087224 */ /* 0x000fe400078e000a */
[----:B------:R-:W-:-:S06]  /*01c0*/  IMAD.HI.U32 R7, R7, R11, R6 ;  /* 0x0000000b07077227 */ /* 0x000fcc00078e0006 */
[----:B------:R-:W-:-:S04]  /*01d0*/  IMAD.HI.U32 R7, R7, R8, RZ ;  /* 0x0000000807077227 */ /* 0x000fc800078e00ff */
[----:B------:R-:W-:-:S05]  /*01e0*/  IMAD R4, R7, R4, R8 ;  /* 0x0000000407047224 */ /* 0x000fca00078e0208 */
[----:B------:R-:W-:-:S13]  /*01f0*/  ISETP.GT.U32.AND P1, PT, R9, R4, PT ;  /* 0x000000040900720c */ /* 0x000fda0003f24070 */
[----:B------:R-:W-:Y:S02]  /*0200*/  @!P1 IMAD.IADD R4, R4, 0x1, -R9 ;  /* 0x0000000104049824 */ /* 0x000fe400078e0a09 */
[----:B------:R-:W-:Y:S01]  /*0210*/  @!P1 VIADD R7, R7, 0x1 ;  /* 0x0000000107079836 */ /* 0x000fe20000000000 */
[----:B------:R-:W-:Y:S02]  /*0220*/  ISETP.NE.AND P1, PT, R0, RZ, PT ;  /* 0x000000ff0000720c */ /* 0x000fe40003f25270 */
[----:B------:R-:W-:Y:S02]  /*0230*/  ISETP.GE.U32.AND P0, PT, R4, R9, PT ;  /* 0x000000090400720c */ /* 0x000fe40003f06070 */
[----:B------:R-:W-:-:S04]  /*0240*/  LOP3.LUT R4, R5, R0, RZ, 0x3c, !PT ;  /* 0x0000000005047212 */ /* 0x000fc800078e3cff */
[----:B------:R-:W-:Y:S01]  /*0250*/  ISETP.GE.AND P2, PT, R4, RZ, PT ;  /* 0x000000ff0400720c */ /* 0x000fe20003f46270 */
[----:B------:R-:W-:-:S06]  /*0260*/  VIADD R4, R2, 0x1f ;  /* 0x0000001f02047836 */ /* 0x000fcc0000000000 */
[----:B------:R-:W-:-:S04]  /*0270*/  @P0 VIADD R7, R7, 0x1 ;  /* 0x0000000107070836 */ /* 0x000fc80000000000 */
[----:B------:R-:W-:Y:S01]  /*0280*/  IMAD.MOV.U32 R6, RZ, RZ, R7 ;  /* 0x000000ffff067224 */ /* 0x000fe200078e0007 */
[----:B------:R-:W-:-:S03]  /*0290*/  SHF.R.S32.HI R7, RZ, 0x1f, R4 ;  /* 0x0000001fff077819 */ /* 0x000fc60000011404 */
[----:B------:R-:W-:Y:S01]  /*02a0*/  @!P2 IMAD.MOV R6, RZ, RZ, -R6 ;  /* 0x000000ffff06a224 */ /* 0x000fe200078e0a06 */
[----:B------:R-:W-:Y:S02]  /*02b0*/  @!P1 LOP3.LUT R6, RZ, R0, RZ, 0x33, !PT ;  /* 0x00000000ff069212 */ /* 0x000fe400078e33ff */
[----:B------:R-:W-:-:S03]  /*02c0*/  LEA.HI R7, R7, R4, RZ, 0x5 ;  /* 0x0000000407077211 */ /* 0x000fc600078f28ff */
[----:B------:R-:W-:Y:S02]  /*02d0*/  IMAD.SHL.U32 R4, R6, 0x8, RZ ;  /* 0x0000000806047824 */ /* 0x000fe400078e00ff */
[----:B------:R-:W-:-:S03]  /*02e0*/  IMAD.MOV R6, RZ, RZ, -R6 ;  /* 0x000000ffff067224 */ /* 0x000fc600078e0a06 */
[----:B------:R-:W-:Y:S01]  /*02f0*/  LEA.HI.SX32 R7, R7, -R4, 0x1b ;  /* 0x8000000407077211 */ /* 0x000fe200078fdaff */
[----:B------:R-:W-:Y:S02]  /*0300*/  IMAD R13, R0, R6, R5 ;  /* 0x00000006000d7224 */ /* 0x000fe400078e0205 */
[----:B------:R-:W-:Y:S01]  /*0310*/  IMAD.MOV.U32 R6, RZ, RZ, RZ ;  /* 0x000000ffff067224 */ /* 0x000fe200078e00ff */
[----:B------:R-:W-:-:S04]  /*0320*/  VIMNMX R8, R7, 0x8, PT ;  /* 0x0000000807087848 */ /* 0x000fc80003fe0100 */
[-C--:B------:R-:W-:Y:S02]  /*0330*/  IABS R10, R8.reuse ;  /* 0x00000008000a7213 */ /* 0x080fe40000000000 */
[----:B------:R-:W-:Y:S02]  /*0340*/  IABS R0, R8 ;  /* 0x0000000800007213 */ /* 0x000fe40000000000 */
[----:B------:R-:W1:Y:S08]  /*0350*/  I2F.RP R9, R10 ;  /* 0x0000000a00097306 */ /* 0x000e700000209400 */
[----:B-1----:R-:W1:Y:S02]  /*0360*/  MUFU.RCP R9, R9 ;  /* 0x0000000900097308 */ /* 0x002e640000001000 */
[----:B-1----:R-:W-:-:S06]  /*0370*/  VIADD R7, R9, 0xffffffe ;  /* 0x0ffffffe09077836 */ /* 0x002fcc0000000000 */
[----:B------:R-:W1:Y:S02]  /*0380*/  F2I.FTZ.U32.TRUNC.NTZ R7, R7 ;  /* 0x0000000700077305 */ /* 0x000e64000021f000 */
[----:B-1----:R-:W-:-:S04]  /*0390*/  IMAD.MOV R11, RZ, RZ, -R7 ;  /* 0x000000ffff0b7224 */ /* 0x002fc800078e0a07 */
[----:B------:R-:W-:Y:S01]  /*03a0*/  IMAD.MOV.U32 R5, RZ, RZ, R11 ;  /* 0x000000ffff057224 */ /* 0x000fe200078e000b */
[----:B------:R-:W-:-:S03]  /*03b0*/  IABS R11, R13 ;  /* 0x0000000d000b7213 */ /* 0x000fc60000000000 */
[----:B------:R-:W-:-:S04]  /*03c0*/  IMAD R5, R5, R10, RZ ;  /* 0x0000000a05057224 */ /* 0x000fc800078e02ff */
[----:B------:R-:W-:-:S04]  /*03d0*/  IMAD.HI.U32 R6, R7, R5, R6 ;  /* 0x0000000507067227 */ /* 0x000fc800078e0006 */
[----:B------:R-:W-:Y:S02]  /*03e0*/  IMAD.MOV R5, RZ, RZ, -R0 ;  /* 0x000000ffff057224 */ /* 0x000fe400078e0a00 */
[----:B------:R-:W-:Y:S01]  /*03f0*/  IMAD.HI.U32 R0, R6, R11, RZ ;  /* 0x0000000b06007227 */ /* 0x000fe200078e00ff */
[----:B--2---:R-:W-:-:S03]  /*0400*/  LOP3.LUT R6, R15, 0x1f, RZ, 0xc0, !PT ;  /* 0x0000001f0f067812 */ /* 0x004fc600078ec0ff */
[----:B------:R-:W-:-:S05]  /*0410*/  IMAD R5, R0, R5, R11 ;  /* 0x0000000500057224 */ /* 0x000fca00078e020b */
[----:B------:R-:W-:-:S13]  /*0420*/  ISETP.GT.U32.AND P1, PT, R10, R5, PT ;  /* 0x000000050a00720c */ /* 0x000fda0003f24070 */
[----:B------:R-:W-:Y:S02]  /*0430*/  @!P1 IMAD.IADD R5, R5, 0x1, -R10 ;  /* 0x0000000105059824 */ /* 0x000fe400078e0a0a */
[----:B------:R-:W-:Y:S01]  /*0440*/  @!P1 VIADD R0, R0, 0x1 ;  /* 0x0000000100009836 */ /* 0x000fe20000000000 */
[----:B------:R-:W-:Y:S02]  /*0450*/  ISETP.NE.AND P1, PT, R8, RZ, PT ;  /* 0x000000ff0800720c */ /* 0x000fe40003f25270 */
[----:B------:R-:W-:Y:S02]  /*0460*/  ISETP.GE.U32.AND P0, PT, R5, R10, PT ;  /* 0x0000000a0500720c */ /* 0x000fe40003f06070 */
[----:B------:R-:W-:-:S04]  /*0470*/  LOP3.LUT R5, R13, R8, RZ, 0x3c, !PT ;  /* 0x000000080d057212 */ /* 0x000fc800078e3cff */
[----:B------:R-:W-:-:S07]  /*0480*/  ISETP.GE.AND P2, PT, R5, RZ, PT ;  /* 0x000000ff0500720c */ /* 0x000fce0003f46270 */
[----:B------:R-:W-:-:S06]  /*0490*/  @P0 VIADD R0, R0, 0x1 ;  /* 0x0000000100000836 */ /* 0x000fcc0000000000 */
[----:B------:R-:W-:Y:S01]  /*04a0*/  @!P2 IMAD.MOV R0, RZ, RZ, -R0 ;  /* 0x000000ffff00a224 */ /* 0x000fe200078e0a00 */
[----:B------:R-:W-:-:S05]  /*04b0*/  @!P1 LOP3.LUT R0, RZ, R8, RZ, 0x33, !PT ;  /* 0x00000008ff009212 */ /* 0x000fca00078e33ff */
[----:B------:R-:W-:Y:S02]  /*04c0*/  IMAD.MOV R5, RZ, RZ, -R0 ;  /* 0x000000ffff057224 */ /* 0x000fe400078e0a00 */
[----:B------:R-:W-:Y:S02]  /*04d0*/  IMAD.SHL.U32 R12, R0, 0x100, RZ ;  /* 0x00000100000c7824 */ /* 0x000fe400078e00ff */
[----:B------:R-:W-:-:S04]  /*04e0*/  IMAD R5, R8, R5, R13 ;  /* 0x0000000508057224 */ /* 0x000fc800078e020d */
[----:B------:R-:W-:Y:S02]  /*04f0*/  IMAD.IADD R5, R4, 0x1, R5 ;  /* 0x0000000104057824 */ /* 0x000fe400078e0205 */
[----:B------:R-:W1:Y:S02]  /*0500*/  LDC R4, c[0x0][0x230] ;  /* 0x00008c00ff047b82 */ /* 0x000e640000000800 */
[----:B------:R-:W-:-:S05]  /*0510*/  IMAD R14, R5, 0x20, R6 ;  /* 0x00000020050e7824 */ /* 0x000fca00078e0206 */
[----:B------:R0:W-:Y:S04]  /*0520*/  STL [R1+0x85c], R14 ;  /* 0x00085c0e01007387 */ /* 0x0001e80000100800 */
[----:B------:R0:W-:Y:S04]  /*0530*/  STL [R1+0x12c], RZ ;  /* 0x00012cff01007387 */ /* 0x0001e80000100800 */
[----:B------:R0:W-:Y:S04]  /*0540*/  STL [R1+0xf0], RZ ;  /* 0x0000f0ff01007387 */ /* 0x0001e80000100800 */
[----:B------:R0:W-:Y:S04]  /*0550*/  STL [R1+0xf4], RZ ;  /* 0x0000f4ff01007387 */ /* 0x0001e80000100800 */
[----:B------:R0:W-:Y:S01]  /*0560*/  STL [R1+0xf8], RZ ;  /* 0x0000f8ff01007387 */ /* 0x0001e20000100800 */
[----:B-1----:R-:W-:-:S03]  /*0570*/  VIADD R4, R4, 0x7f ;  /* 0x0000007f04047836 */ /* 0x002fc60000000000 */
[----:B------:R0:W-:Y:S02]  /*0580*/  STL [R1+0xfc], RZ ;  /* 0x0000fcff01007387 */ /* 0x0001e40000100800 */
[----:B------:R-:W-:Y:S02]  /*0590*/  ISETP.GE.AND P0, PT, R4, 0x80, PT ;  /* 0x000000800400780c */ /* 0x000fe40003f06270 */
[----:B------:R0:W-:Y:S04]  /*05a0*/  STL [R1+0xe0], RZ ;  /* 0x0000e0ff01007387 */ /* 0x0001e80000100800 */
        /* <DEDUP_REMOVED lines=19> */
[----:B------:R0:W-:Y:S01]  /*06e0*/  STL [R1+0x854], R12 ;  /* 0x0008540c01007387 */ /* 0x0001e20000100800 */
[----:B------:R-:W-:Y:S05]  /*06f0*/  @!P0 BRA `(.L_x_0) ;  /* 0x000001b400748947 */ /* 0x000fea0003800000 */
[----:B------:R-:W-:Y:S01]  /*0700*/  IABS R4, R2 ;  /* 0x0000000200047213 */ /* 0x000fe20000000000 */
[----:B------:R1:W-:Y:S01]  /*0710*/  STL [R1+0x950], R3 ;  /* 0x0009500301007387 */ /* 0x0003e20000100800 */
[----:B------:R-:W-:Y:S01]  /*0720*/  IABS R0, R3 ;  /* 0x0000000300007213 */ /* 0x000fe20000000000 */
[----:B------:R-:W-:Y:S01]  /*0730*/  ULDC UR4, c[0x0][0x240] ;  /* 0x0000900000047ab9 */ /* 0x000fe20000000800 */
[----:B------:R-:W2:Y:S01]  /*0740*/  I2F.RP R10, R4 ;  /* 0x00000004000a7306 */ /* 0x000ea20000209400 */
[----:B------:R-:W-:Y:S01]  /*0750*/  ISETP.GE.AND P3, PT, R14, RZ, PT ;  /* 0x000000ff0e00720c */ /* 0x000fe20003f66270 */
[----:B------:R-:W-:Y:S01]  /*0760*/  ULDC UR5, c[0x0][0x234] ;  /* 0x00008d0000057ab9 */ /* 0x000fe20000000800 */
[----:B------:R-:W-:Y:S01]  /*0770*/  ULDC.64 UR10, c[0x0][0x218] ;  /* 0x00008600000a7ab9 */ /* 0x000fe20000000a00 */
[----:B------:R-:W-:Y:S01]  /*0780*/  ULDC.64 UR6, c[0x0][0x210] ;  /* 0x0000840000067ab9 */ /* 0x000fe20000000a00 */
[----:B------:R-:W-:Y:S01]  /*0790*/  ULDC UR18, c[0x0][0x238] ;  /* 0x00008e0000127ab9 */ /* 0x000fe20000000800 */
[----:B------:R-:W-:Y:S01]  /*07a0*/  ULDC UR17, c[0x0][0x238] ;  /* 0x00008e0000117ab9 */ /* 0x000fe20000000800 */
[----:B------:R-:W-:Y:S01]  /*07b0*/  ULDC UR14, c[0x0][0x238] ;  /* 0x00008e00000e7ab9 */ /* 0x000fe20000000800 */
[----:B------:R-:W3:Y:S01]  /*07c0*/  I2F.RP R5, R0 ;  /* 0x0000000000057306 */ /* 0x000ee20000209400 */
[----:B------:R-:W-:Y:S01]  /*07d0*/  ULDC UR12, c[0x0][0x238] ;  /* 0x00008e00000c7ab9 */ /* 0x000fe20000000800 */
[----:B------:R-:W-:Y:S01]  /*07e0*/  ULDC UR15, c[0x0][0x238] ;  /* 0x00008e00000f7ab9 */ /* 0x000fe20000000800 */
[----:B------:R-:W-:Y:S01]  /*07f0*/  ULDC UR16, c[0x0][0x238] ;  /* 0x00008e0000107ab9 */ /* 0x000fe20000000800 */
[----:B------:R-:W-:Y:S01]  /*0800*/  ULDC UR13, c[0x0][0x238] ;  /* 0x00008e00000d7ab9 */ /* 0x000fe20000000800 */
[----:B------:R-:W-:-:S03]  /*0810*/  ULDC UR19, c[0x0][0x238] ;  /* 0x00008e0000137ab9 */ /* 0x000fc60000000800 */
[----:B--2---:R-:W2:Y:S08]  /*0820*/  MUFU.RCP R10, R10 ;  /* 0x0000000a000a7308 */ /* 0x004eb00000001000 */
[----:B---3--:R-:W3:Y:S01]  /*0830*/  MUFU.RCP R5, R5 ;  /* 0x0000000500057308 */ /* 0x008ee20000001000 */
[----:B--2---:R-:W-:-:S07]  /*0840*/  VIADD R6, R10, 0xffffffe ;  /* 0x0ffffffe0a067836 */ /* 0x004fce0000000000 */
[----:B------:R2:W4:Y:S01]  /*0850*/  F2I.FTZ.U32.TRUNC.NTZ R7, R6 ;  /* 0x0000000600077305 */ /* 0x000522000021f000 */
[----:B---3--:R-:W-:Y:S01]  /*0860*/  VIADD R8, R5, 0xffffffe ;  /* 0x0ffffffe05087836 */ /* 0x008fe20000000000 */
[----:B------:R-:W-:-:S06]  /*0870*/  IABS R5, R14 ;  /* 0x0000000e00057213 */ /* 0x000fcc0000000000 */
[----:B------:R3:W5:Y:S01]  /*0880*/  F2I.FTZ.U32.TRUNC.NTZ R9, R8 ;  /* 0x0000000800097305 */ /* 0x000762000021f000 */
[----:B--2---:R-:W-:Y:S02]  /*0890*/  IMAD.MOV.U32 R6, RZ, RZ, RZ ;  /* 0x000000ffff067224 */ /* 0x004fe400078e00ff */
[----:B----4-:R-:W-:Y:S02]  /*08a0*/  IMAD.MOV R11, RZ, RZ, -R7 ;  /* 0x000000ffff0b7224 */ /* 0x010fe400078e0a07 */
[----:B---3--:R-:W-:Y:S02]  /*08b0*/  IMAD.MOV.U32 R8, RZ, RZ, RZ ;  /* 0x000000ffff087224 */ /* 0x008fe400078e00ff */
[----:B------:R-:W-:-:S04]  /*08c0*/  IMAD R11, R11, R4, RZ ;  /* 0x000000040b0b7224 */ /* 0x000fc800078e02ff */
[----:B------:R-:W-:Y:S01]  /*08d0*/  IMAD.HI.U32 R10, R7, R11, R6 ;  /* 0x0000000b070a7227 */ /* 0x000fe200078e0006 */
[----:B------:R-:W-:-:S03]  /*08e0*/  SHF.R.U32.HI R7, RZ, 0x7, R15 ;  /* 0x00000007ff077819 */ /* 0x000fc6000001160f */
[----:B-----5:R-:W-:Y:S01]  /*08f0*/  IMAD.MOV R11, RZ, RZ, -R9 ;  /* 0x000000ffff0b7224 */ /* 0x020fe200078e0a09 */
[----:B------:R-:W-:Y:S01]  /*0900*/  SGXT.U32 R7, R7, 0x1 ;  /* 0x000000010707781a */ /* 0x000fe20000000000 */
[----:B------:R-:W-:-:S03]  /*0910*/  IMAD.HI.U32 R10, R10, R5, RZ ;  /* 0x000000050a0a7227 */ /* 0x000fc600078e00ff */
[----:B------:R-:W-:Y:S01]  /*0920*/  LOP3.LUT R7, R12, R7, RZ, 0xfc, !PT ;  /* 0x000000070c077212 */ /* 0x000fe200078efcff */
[----:B------:R-:W-:Y:S02]  /*0930*/  IMAD.MOV R10, RZ, RZ, -R10 ;  /* 0x000000ffff0a7224 */ /* 0x000fe400078e0a0a */
[----:B------:R-:W-:Y:S01]  /*0940*/  IMAD R11, R11, R0, RZ ;  /* 0x000000000b0b7224 */ /* 0x000fe200078e02ff */
[----:B------:R-:W-:Y:S01]  /*0950*/  IABS R6, R7 ;  /* 0x0000000700067213 */ /* 0x000fe20000000000 */
[C---:B------:R-:W-:Y:S01]  /*0960*/  IMAD R5, R4.reuse, R10, R5 ;  /* 0x0000000a04057224 */ /* 0x040fe200078e0205 */
[----:B------:R-:W-:Y:S01]  /*0970*/  LOP3.LUT R10, R7, 0xfe, RZ, 0xfc, !PT ;  /* 0x000000fe070a7812 */ /* 0x000fe200078efcff */
[----:B------:R-:W-:Y:S01]  /*0980*/  IMAD.HI.U32 R8, R9, R11, R8 ;  /* 0x0000000b09087227 */ /* 0x000fe200078e0008 */
[----:B------:R-:W-:Y:S02]  /*0990*/  LOP3.LUT R13, R7, 0xfc, RZ, 0xfc, !PT ;  /* 0x000000fc070d7812 */ /* 0x000fe400078efcff */
[----:B------:R-:W-:Y:S01]  /*09a0*/  ISETP.GT.U32.AND P0, PT, R4, R5, PT ;  /* 0x000000050400720c */ /* 0x000fe20003f04070 */
[----:B------:R-:W-:Y:S01]  /*09b0*/  IMAD.MOV.U32 R11, RZ, RZ, R6 ;  /* 0x000000ffff0b7224 */ /* 0x000fe200078e0006 */
[----:B------:R-:W-:-:S02]  /*09c0*/  IABS R9, R10 ;  /* 0x0000000a00097213 */ /* 0x000fc40000000000 */
[----:B------:R-:W-:Y:S01]  /*09d0*/  IABS R15, R13 ;  /* 0x0000000d000f7213 */ /* 0x000fe20000000000 */
[----:B------:R-:W-:Y:S01]  /*09e0*/  IMAD.HI.U32 R6, R8, R11, RZ ;  /* 0x0000000b08067227 */ /* 0x000fe200078e00ff */
[----:B------:R-:W-:Y:S02]  /*09f0*/  ISETP.GE.AND P5, PT, R10, RZ, PT ;  /* 0x000000ff0a00720c */ /* 0x000fe40003fa6270 */
[C---:B------:R-:W-:Y:S01]  /*0a00*/  LOP3.LUT R10, R7.reuse, 0xf8, RZ, 0xfc, !PT ;  /* 0x000000f8070a7812 */ /* 0x040fe200078efcff */
[----:B------:R-:W-:Y:S01]  /*0a10*/  IMAD.MOV R6, RZ, RZ, -R6 ;  /* 0x000000ffff067224 */ /* 0x000fe200078e0a06 */
[----:B0-----:R-:W-:Y:S02]  /*0a20*/  LOP3.LUT R14, R7, 0xf6, RZ, 0xfc, !PT ;  /* 0x000000f6070e7812 */ /* 0x001fe400078efcff */
[----:B------:R-:W-:Y:S01]  /*0a30*/  ISETP.GE.AND P4, PT, R13, RZ, PT ;  /* 0x000000ff0d00720c */ /* 0x000fe20003f86270 */
[----:B------:R-:W-:Y:S01]  /*0a40*/  @!P0 IMAD.IADD R5, R5, 0x1, -R4 ;  /* 0x0000000105058824 */ /* 0x000fe200078e0a04 */
[----:B------:R-:W-:Y:S01]  /*0a50*/  IABS R13, R14 ;  /* 0x0000000e000d7213 */ /* 0x000fe20000000000 */
[----:B------:R-:W-:Y:S01]  /*0a60*/  IMAD R12, R0, R6, R11 ;  /* 0x00000006000c7224 */ /* 0x000fe200078e020b */
[----:B------:R-:W-:Y:S01]  /*0a70*/  LOP3.LUT R11, R7, 0xfa, RZ, 0xfc, !PT ;  /* 0x000000fa070b7812 */ /* 0x000fe200078efcff */
[----:B------:R-:W-:Y:S01]  /*0a80*/  IMAD.HI.U32 R6, R8, R9, RZ ;  /* 0x0000000908067227 */ /* 0x000fe200078e00ff */
[----:B------:R-:W-:-:S02]  /*0a90*/  ISETP.GT.U32.AND P1, PT, R4, R5, PT ;  /* 0x000000050400720c */ /* 0x000fc40003f24070 */
[----:B------:R-:W-:Y:S01]  /*0aa0*/  IABS R17, R11 ;  /* 0x0000000b00117213 */ /* 0x000fe20000000000 */
[----:B------:R-:W-:Y:S01]  /*0ab0*/  IMAD.MOV R6, RZ, RZ, -R6 ;  /* 0x000000ffff067224 */ /* 0x000fe200078e0a06 */
[C---:B------:R-:W-:Y:S02]  /*0ac0*/  ISETP.GT.U32.AND P0, PT, R0.reuse, R12, PT ;  /* 0x0000000c0000720c */ /* 0x040fe40003f04070 */
[C---:B------:R-:W-:Y:S01]  /*0ad0*/  LOP3.LUT R20, R7.reuse, 0xea, RZ, 0xfc, !PT ;  /* 0x000000ea07147812 */ /* 0x040fe200078efcff */
[----:B------:R-:W-:Y:S01]  /*0ae0*/  IMAD R9, R0, R6, R9 ;  /* 0x0000000600097224 */ /* 0x000fe200078e0209 */
[----:B------:R-:W-:Y:S01]  /*0af0*/  LOP3.LUT R21, R7, 0xe8, RZ, 0xfc, !PT ;  /* 0x000000e807157812 */ /* 0x000fe200078efcff */
[----:B------:R-:W-:-:S03]  /*0b00*/  IMAD.HI.U32 R6, R8, R15, RZ ;  /* 0x0000000f08067227 */ /* 0x000fc600078e00ff */
[----:B------:R-:W-:Y:S01]  /*0b10*/  ISETP.GT.U32.AND P2, PT, R0, R9, PT ;  /* 0x000000090000720c */ /* 0x000fe20003f44070 */
[----:B------:R-:W-:Y:S01]  /*0b20*/  @!P1 IMAD.IADD R5, R5, 0x1, -R4 ;  /* 0x0000000105059824 */ /* 0x000fe200078e0a04 */
[----:B------:R-:W-:Y:S01]  /*0b30*/  ISETP.NE.AND P1, PT, R2, RZ, PT ;  /* 0x000000ff0200720c */ /* 0x000fe20003f25270 */
[----:B------:R-:W-:Y:S01]  /*0b40*/  IMAD.HI.U32 R4, R8, R17, RZ ;  /* 0x0000001108047227 */ /* 0x000fe200078e00ff */
[----:B------:R-:W-:-:S03]  /*0b50*/  IABS R16, R21 ;  /* 0x0000001500107213 */ /* 0x000fc60000000000 */
[----:B------:R-:W-:Y:S02]  /*0b60*/  IMAD.MOV R4, RZ, RZ, -R4 ;  /* 0x000000ffff047224 */ /* 0x000fe400078e0a04 */
[----:B------:R-:W-:Y:S02]  /*0b70*/  IMAD.MOV R6, RZ, RZ, -R6 ;  /* 0x000000ffff067224 */ /* 0x000fe400078e0a06 */
[----:B-1----:R-:W-:Y:S01]  /*0b80*/  IMAD.MOV.U32 R3, RZ, RZ, R5 ;  /* 0x000000ffff037224 */ /* 0x002fe200078e0005 */
[----:B------:R-:W-:Y:S01]  /*0b90*/  IABS R5, R10 ;  /* 0x0000000a00057213 */ /* 0x000fe20000000000 */
[----:B------:R-:W-:Y:S02]  /*0ba0*/  @!P0 IMAD.IADD R12, R12, 0x1, -R0 ;  /* 0x000000010c0c8824 */ /* 0x000fe400078e0a00 */
[C---:B------:R-:W-:Y:S02]  /*0bb0*/  IMAD R17, R0.reuse, R4, R17 ;  /* 0x0000000400117224 */ /* 0x040fe400078e0211 */
[C---:B------:R-:W-:Y:S01]  /*0bc0*/  IMAD R15, R0.reuse, R6, R15 ;  /* 0x00000006000f7224 */ /* 0x040fe200078e020f */
[----:B------:R-:W-:Y:S01]  /*0bd0*/  ISETP.GT.U32.AND P0, PT, R0, R12, PT ;  /* 0x0000000c0000720c */ /* 0x000fe20003f04070 */
[----:B------:R-:W-:Y:S01]  /*0be0*/  @!P3 IMAD.MOV R3, RZ, RZ, -R3 ;  /* 0x000000ffff03b224 */ /* 0x000fe200078e0a03 */
[----:B------:R-:W-:Y:S01]  /*0bf0*/  @!P1 LOP3.LUT R3, RZ, R2, RZ, 0x33, !PT ;  /* 0x00000002ff039212 */ /* 0x000fe200078e33ff */
[----:B------:R-:W-:Y:S01]  /*0c00*/  IMAD.HI.U32 R2, R8, R5, RZ ;  /* 0x0000000508027227 */ /* 0x000fe200078e00ff */
[----:B------:R-:W-:-:S02]  /*0c10*/  ISETP.GT.U32.AND P6, PT, R0, R17, PT ;  /* 0x000000110000720c */ /* 0x000fc40003fc4070 */
[C---:B------:R-:W-:Y:S01]  /*0c20*/  ISETP.GT.U32.AND P1, PT, R0.reuse, R15, PT ;  /* 0x0000000f0000720c */ /* 0x040fe20003f24070 */
[----:B------:R-:W-:Y:S01]  /*0c30*/  @!P2 IMAD.IADD R9, R9, 0x1, -R0 ;  /* 0x000000010909a824 */ /* 0x000fe200078e0a00 */
[C---:B------:R-:W-:Y:S01]  /*0c40*/  ISETP.GE.AND P3, PT, R7.reuse, RZ, PT ;  /* 0x000000ff0700720c */ /* 0x040fe20003f66270 */
[----:B------:R-:W-:Y:S01]  /*0c50*/  IMAD.MOV R2, RZ, RZ, -R2 ;  /* 0x000000ffff027224 */ /* 0x000fe200078e0a02 */
[----:B------:R-:W-:Y:S01]  /*0c60*/  LOP3.LUT R6, R7, 0xf4, RZ, 0xfc, !PT ;  /* 0x000000f407067812 */ /* 0x000fe200078efcff */
[----:B------:R0:W-:Y:S01]  /*0c70*/  STL [R1+0x1a8], R3 ;  /* 0x0001a80301007387 */ /* 0x0001e20000100800 */
[----:B------:R-:W-:Y:S01]  /*0c80*/  ISETP.GT.U32.AND P2, PT, R0, R9, PT ;  /* 0x000000090000720c */ /* 0x000fe20003f44070 */
[--C-:B------:R-:W-:Y:S01]  /*0c90*/  @!P0 IMAD.IADD R12, R12, 0x1, -R0.reuse ;  /* 0x000000010c0c8824 */ /* 0x100fe200078e0a00 */
[----:B------:R-:W-:Y:S01]  /*0ca0*/  IABS R4, R6 ;  /* 0x0000000600047213 */ /* 0x000fe20000000000 */
[----:B------:R-:W-:Y:S01]  /*0cb0*/  IMAD R5, R0, R2, R5 ;  /* 0x0000000200057224 */ /* 0x000fe200078e0205 */
[----:B------:R-:W-:Y:S01]  /*0cc0*/  ISETP.GE.AND P0, PT, R11, RZ, PT ;  /* 0x000000ff0b00720c */ /* 0x000fe20003f06270 */
[--C-:B------:R-:W-:Y:S01]  /*0cd0*/  @!P6 IMAD.IADD R17, R17, 0x1, -R0.reuse ;  /* 0x000000011111e824 */ /* 0x100fe200078e0a00 */
[----:B------:R-:W-:Y:S01]  /*0ce0*/  ISETP.GE.AND P6, PT, R10, RZ, PT ;  /* 0x000000ff0a00720c */ /* 0x000fe20003fc6270 */
[----:B------:R-:W-:Y:S01]  /*0cf0*/  @!P1 IMAD.IADD R15, R15, 0x1, -R0 ;  /* 0x000000010f0f9824 */ /* 0x000fe200078e0a00 */
[----:B------:R-:W-:Y:S01]  /*0d00*/  LOP3.LUT R10, R7, 0xec, RZ, 0xfc, !PT ;  /* 0x000000ec070a7812 */ /* 0x000fe200078efcff */
[----:B------:R-:W-:Y:S01]  /*0d10*/  @!P3 IMAD.MOV R12, RZ, RZ, -R12 ;  /* 0x000000ffff0cb224 */ /* 0x000fe200078e0a0c */
[----:B------:R-:W-:Y:S01]  /*0d20*/  ISETP.GT.U32.AND P3, PT, R0, R17, PT ;  /* 0x000000110000720c */ /* 0x000fe20003f64070 */
[----:B------:R-:W-:Y:S01]  /*0d30*/  IMAD.HI.U32 R2, R8, R13, RZ ;  /* 0x0000000d08027227 */ /* 0x000fe200078e00ff */
[----:B------:R-:W-:-:S02]  /*0d40*/  ISETP.GT.U32.AND P1, PT, R0, R15, PT ;  /* 0x0000000f0000720c */ /* 0x000fc40003f24070 */
[----:B------:R-:W-:Y:S01]  /*0d50*/  STL [R1+0x954], R12 ;  /* 0x0009540c01007387 */ /* 0x000fe20000100800 */
[----:B------:R-:W-:Y:S02]  /*0d60*/  IMAD.MOV R2, RZ, RZ, -R2 ;  /* 0x000000ffff027224 */ /* 0x000fe400078e0a02 */
[--C-:B------:R-:W-:Y:S01]  /*0d70*/  @!P2 IMAD.IADD R9, R9, 0x1, -R0.reuse ;  /* 0x000000010909a824 */ /* 0x100fe200078e0a00 */
[C---:B------:R-:W-:Y:S01]  /*0d80*/  ISETP.GT.U32.AND P2, PT, R0.reuse, R5, PT ;  /* 0x000000050000720c */ /* 0x040fe20003f44070 */
[C---:B------:R-:W-:Y:S01]  /*0d90*/  IMAD R13, R0.reuse, R2, R13 ;  /* 0x00000002000d7224 */ /* 0x040fe200078e020d */
[----:B------:R-:W-:Y:S01]  /*0da0*/  LOP3.LUT R2, R7, 0xf2, RZ, 0xfc, !PT ;  /* 0x000000f207027812 */ /* 0x000fe200078efcff */
[----:B0-----:R-:W-:Y:S02]  /*0db0*/  IMAD.MOV.U32 R3, RZ, RZ, R9 ;  /* 0x000000ffff037224 */ /* 0x001fe400078e0009 */
[--C-:B------:R-:W-:Y:S01]  /*0dc0*/  @!P3 IMAD.IADD R17, R17, 0x1, -R0.reuse ;  /* 0x000000011111b824 */ /* 0x100fe200078e0a00 */
[----:B------:R-:W-:Y:S01]  /*0dd0*/  ISETP.GT.U32.AND P3, PT, R0, R13, PT ;  /* 0x0000000d0000720c */ /* 0x000fe20003f64070 */
[----:B------:R-:W-:Y:S01]  /*0de0*/  @!P1 IMAD.IADD R15, R15, 0x1, -R0 ;  /* 0x000000010f0f9824 */ /* 0x000fe200078e0a00 */
[----:B------:R-:W-:Y:S01]  /*0df0*/  ISETP.GE.AND P1, PT, R6, RZ, PT ;  /* 0x000000ff0600720c */ /* 0x000fe20003f26270 */
[----:B------:R-:W-:Y:S01]  /*0e00*/  IMAD.MOV.U32 R11, RZ, RZ, R4 ;  /* 0x000000ffff0b7224 */ /* 0x000fe200078e0004 */
[----:B------:R-:W-:Y:S01]  /*0e10*/  LOP3.LUT R6, R7, 0xee, RZ, 0xfc, !PT ;  /* 0x000000ee07067812 */ /* 0x000fe200078efcff */
[----:B------:R-:W-:-:S02]  /*0e20*/  IMAD.MOV.U32 R9, RZ, RZ, R15 ;  /* 0x000000ffff097224 */ /* 0x000fc400078e000f */
[----:B------:R-:W-:Y:S01]  /*0e30*/  @!P5 IMAD.MOV R3, RZ, RZ, -R3 ;  /* 0x000000ffff03d224 */ /* 0x000fe200078e0a03 */
[----:B------:R-:W-:Y:S01]  /*0e40*/  IABS R15, R6 ;  /* 0x00000006000f7213 */ /* 0x000fe20000000000 */
[----:B------:R-:W-:Y:S01]  /*0e50*/  @!P4 IMAD.MOV R9, RZ, RZ, -R9 ;  /* 0x000000ffff09c224 */ /* 0x000fe200078e0a09 */
[----:B------:R-:W-:Y:S01]  /*0e60*/  ISETP.GE.AND P4, PT, R2, RZ, PT ;  /* 0x000000ff0200720c */ /* 0x000fe20003f86270 */
[----:B------:R-:W-:Y:S01]  /*0e70*/  IMAD.HI.U32 R4, R8, R11, RZ ;  /* 0x0000000b08047227 */ /* 0x000fe200078e00ff */
[----:B------:R-:W-:Y:S01]  /*0e80*/  STL [R1+0x28], R3 ;  /* 0x0000280301007387 */ /* 0x000fe20000100800 */
[----:B------:R-:W-:Y:S02]  /*0e90*/  ISETP.GE.AND P5, PT, R14, RZ, PT ;  /* 0x000000ff0e00720c */ /* 0x000fe40003fa6270 */
[--C-:B------:R-:W-:Y:S01]  /*0ea0*/  @!P2 IMAD.IADD R5, R5, 0x1, -R0.reuse ;  /* 0x000000010505a824 */ /* 0x100fe200078e0a00 */
[----:B------:R0:W-:Y:S01]  /*0eb0*/  STL [R1+0x20], R9 ;  /* 0x0000200901007387 */ /* 0x0001e20000100800 */
[----:B------:R-:W-:Y:S01]  /*0ec0*/  @!P3 IMAD.IADD R13, R13, 0x1, -R0 ;  /* 0x000000010d0db824 */ /* 0x000fe200078e0a00 */
[----:B------:R-:W-:Y:S01]  /*0ed0*/  LOP3.LUT R14, R7, 0xe2, RZ, 0xfc, !PT ;  /* 0x000000e2070e7812 */ /* 0x000fe200078efcff */
[----:B------:R-:W-:Y:S01]  /*0ee0*/  IMAD.MOV R4, RZ, RZ, -R4 ;  /* 0x000000ffff047224 */ /* 0x000fe200078e0a04 */
[----:B------:R-:W-:Y:S01]  /*0ef0*/  ISETP.GT.U32.AND P2, PT, R0, R5, PT ;  /* 0x000000050000720c */ /* 0x000fe20003f44070 */
[----:B------:R-:W-:Y:S01]  /*0f00*/  IMAD.HI.U32 R24, R8, R16, RZ ;  /* 0x0000001008187227 */ /* 0x000fe200078e00ff */
[----:B------:R-:W-:-:S03]  /*0f10*/  ISETP.GT.U32.AND P3, PT, R0, R13, PT ;  /* 0x0000000d0000720c */ /* 0x000fc60003f64070 */
[----:B------:R-:W-:Y:S01]  /*0f20*/  IMAD R11, R0, R4, R11 ;  /* 0x00000004000b7224 */ /* 0x000fe200078e020b */
[----:B0-----:R-:W-:Y:S01]  /*0f30*/  IABS R9, R2 ;  /* 0x0000000200097213 */ /* 0x001fe20000000000 */
[----:B------:R-:W-:Y:S01]  /*0f40*/  IMAD.MOV.U32 R3, RZ, RZ, R17 ;  /* 0x000000ffff037224 */ /* 0x000fe200078e0011 */
[----:B------:R-:W-:Y:S01]  /*0f50*/  LOP3.LUT R4, R7, 0xf0, RZ, 0xfc, !PT ;  /* 0x000000f007047812 */ /* 0x000fe200078efcff */
[----:B------:R-:W-:Y:S01]  /*0f60*/  IMAD.MOV R24, RZ, RZ, -R24 ;  /* 0x000000ffff187224 */ /* 0x000fe200078e0a18 */
[----:B------:R-:W-:Y:S01]  /*0f70*/  IABS R17, R10 ;  /* 0x0000000a00117213 */ /* 0x000fe20000000000 */
[----:B------:R-:W-:Y:S01]  /*0f80*/  IMAD.HI.U32 R2, R8, R9, RZ ;  /* 0x0000000908027227 */ /* 0x000fe200078e00ff */
[----:B------:R-:W-:-:S03]  /*0f90*/  IABS R19, R4 ;  /* 0x0000000400137213 */ /* 0x000fc60000000000 */
[----:B------:R-:W-:Y:S02]  /*0fa0*/  IMAD.MOV R2, RZ, RZ, -R2 ;  /* 0x000000ffff027224 */ /* 0x000fe400078e0a02 */
[----:B------:R-:W-:Y:S01]  /*0fb0*/  @!P0 IMAD.MOV R3, RZ, RZ, -R3 ;  /* 0x000000ffff038224 */ /* 0x000fe200078e0a03 */
[----:B------:R-:W-:Y:S01]  /*0fc0*/  ISETP.GE.AND P0, PT, R4, RZ, PT ;  /* 0x000000ff0400720c */ /* 0x000fe20003f06270 */
[----:B------:R-:W-:Y:S02]  /*0fd0*/  IMAD R9, R0, R2, R9 ;  /* 0x0000000200097224 */ /* 0x000fe400078e0209 */
[----:B------:R-:W-:Y:S01]  /*0fe0*/  IMAD.HI.U32 R4, R8, R19, RZ ;  /* 0x0000001308047227 */ /* 0x000fe200078e00ff */
[----:B------:R0:W-:Y:S03]  /*0ff0*/  STL [R1+0x1c], R3 ;  /* 0x00001c0301007387 */ /* 0x0001e60000100800 */
[--C-:B------:R-:W-:Y:S01]  /*1000*/  @!P2 IMAD.IADD R5, R5, 0x1, -R0.reuse ;  /* 0x000000010505a824 */ /* 0x100fe200078e0a00 */
[C---:B------:R-:W-:Y:S01]  /*1010*/  ISETP.GT.U32.AND P2, PT, R0.reuse, R11, PT ;  /* 0x0000000b0000720c */ /* 0x040fe20003f44070 */
[----:B------:R-:W-:Y:S01]  /*1020*/  @!P3 IMAD.IADD R13, R13, 0x1, -R0 ;  /* 0x000000010d0db824 */ /* 0x000fe200078e0a00 */
[----:B------:R-:W-:Y:S01]  /*1030*/  ISETP.GT.U32.AND P3, PT, R0, R9, PT ;  /* 0x000000090000720c */ /* 0x000fe20003f64070 */
[----:B------:R-:W-:-:S02]  /*1040*/  IMAD.MOV R4, RZ, RZ, -R4 ;  /* 0x000000ffff047224 */ /* 0x000fc400078e0a04 */
[----:B------:R-:W-:Y:S01]  /*1050*/  IMAD.MOV.U32 R12, RZ, RZ, R5 ;  /* 0x000000ffff0c7224 */ /* 0x000fe200078e0005 */
[----:B------:R-:W-:Y:S01]  /*1060*/  IABS R5, R20 ;  /* 0x0000001400057213 */ /* 0x000fe20000000000 */
[----:B------:R-:W-:Y:S01]  /*1070*/  IMAD R22, R0, R4, R19 ;  /* 0x0000000400167224 */ /* 0x000fe200078e0213 */
[----:B------:R-:W-:Y:S01]  /*1080*/  LOP3.LUT R19, R7, 0xe4, RZ, 0xfc, !PT ;  /* 0x000000e407137812 */ /* 0x000fe200078efcff */
[----:B------:R-:W-:Y:S02]  /*1090*/  @!P6 IMAD.MOV R12, RZ, RZ, -R12 ;  /* 0x000000ffff0ce224 */ /* 0x000fe400078e0a0c */
[----:B------:R-:W-:Y:S01]  /*10a0*/  IMAD.HI.U32 R2, R8, R15, RZ ;  /* 0x0000000f08027227 */ /* 0x000fe200078e00ff */
[----:B------:R-:W-:Y:S02]  /*10b0*/  ISETP.GT.U32.AND P6, PT, R0, R22, PT ;  /* 0x000000160000720c */ /* 0x000fe40003fc4070 */
[----:B------:R-:W-:Y:S01]  /*10c0*/  STL [R1+0x1cc], R12 ;  /* 0x0001cc0c01007387 */ /* 0x000fe20000100800 */
[----:B------:R-:W-:-:S02]  /*10d0*/  @!P2 IMAD.IADD R11, R11, 0x1, -R0 ;  /* 0x000000010b0ba824 */ /* 0x000fc400078e0a00 */
[----:B------:R-:W-:Y:S02]  /*10e0*/  @!P3 IMAD.IADD R9, R9, 0x1, -R0 ;  /* 0x000000010909b824 */ /* 0x000fe400078e0a00 */
[----:B------:R-:W-:Y:S01]  /*10f0*/  IMAD.MOV R2, RZ, RZ, -R2 ;  /* 0x000000ffff027224 */ /* 0x000fe200078e0a02 */
[C---:B------:R-:W-:Y:S01]  /*1100*/  ISETP.GT.U32.AND P2, PT, R0.reuse, R11, PT ;  /* 0x0000000b0000720c */ /* 0x040fe20003f44070 */
[----:B0-----:R-:W-:Y:S01]  /*1110*/  IMAD.MOV.U32 R3, RZ, RZ, R13 ;  /* 0x000000ffff037224 */ /* 0x001fe200078e000d */
[C---:B------:R-:W-:Y:S01]  /*1120*/  ISETP.GT.U32.AND P3, PT, R0.reuse, R9, PT ;  /* 0x000000090000720c */ /* 0x040fe20003f64070 */
[----:B------:R-:W-:Y:S01]  /*1130*/  IMAD R13, R0, R2, R15 ;  /* 0x00000002000d7224 */ /* 0x000fe200078e020f */
[----:B------:R-:W-:Y:S01]  /*1140*/  IABS R2, R14 ;  /* 0x0000000e00027213 */ /* 0x000fe20000000000 */
[----:B------:R-:W-:Y:S02]  /*1150*/  @!P6 IMAD.IADD R22, R22, 0x1, -R0 ;  /* 0x000000011616e824 */ /* 0x000fe400078e0a00 */
[----:B------:R-:W-:-:S03]  /*1160*/  IMAD.HI.U32 R4, R8, R17, RZ ;  /* 0x0000001108047227 */ /* 0x000fc600078e00ff */
[----:B------:R-:W-:Y:S01]  /*1170*/  ISETP.GT.U32.AND P6, PT, R0, R22, PT ;  /* 0x000000160000720c */ /* 0x000fe20003fc4070 */
[----:B------:R-:W-:Y:S02]  /*1180*/  IMAD.MOV R4, RZ, RZ, -R4 ;  /* 0x000000ffff047224 */ /* 0x000fe400078e0a04 */
[--C-:B------:R-:W-:Y:S01]  /*1190*/  @!P2 IMAD.IADD R11, R11, 0x1, -R0.reuse ;  /* 0x000000010b0ba824 */ /* 0x100fe200078e0a00 */
[----:B------:R-:W-:Y:S01]  /*11a0*/  ISETP.GE.AND P2, PT, R10, RZ, PT ;  /* 0x000000ff0a00720c */ /* 0x000fe20003f46270 */
[----:B------:R-:W-:Y:S01]  /*11b0*/  @!P3 IMAD.IADD R9, R9, 0x1, -R0 ;  /* 0x000000010909b824 */ /* 0x000fe200078e0a00 */
[----:B------:R-:W-:Y:S01]  /*11c0*/  ISETP.GT.U32.AND P3, PT, R0, R13, PT ;  /* 0x0000000d0000720c */ /* 0x000fe20003f64070 */
[----:B------:R-:W-:-:S04]  /*11d0*/  IMAD.HI.U32 R10, R8, R5, RZ ;  /* 0x00000005080a7227 */ /* 0x000fc800078e00ff */
[----:B------:R-:W-:Y:S01]  /*11e0*/  IMAD R17, R0, R4, R17 ;  /* 0x0000000400117224 */ /* 0x000fe200078e0211 */
[----:B------:R-:W-:Y:S01]  /*11f0*/  LOP3.LUT R4, R7, 0xe6, RZ, 0xfc, !PT ;  /* 0x000000e607047812 */ /* 0x000fe200078efcff */
[----:B------:R-:W-:Y:S02]  /*1200*/  IMAD.MOV R10, RZ, RZ, -R10 ;  /* 0x000000ffff0a7224 */ /* 0x000fe400078e0a0a */
[----:B------:R-:W-:Y:S01]  /*1210*/  @!P5 IMAD.MOV R3, RZ, RZ, -R3 ;  /* 0x000000ffff03d224 */ /* 0x000fe200078e0a03 */
[----:B------:R-:W-:Y:S01]  /*1220*/  IABS R18, R4 ;  /* 0x0000000400127213 */ /* 0x000fe20000000000 */
[--C-:B------:R-:W-:Y:S01]  /*1230*/  @!P6 IMAD.IADD R22, R22, 0x1, -R0.reuse ;  /* 0x000000011616e824 */ /* 0x100fe200078e0a00 */
[C---:B------:R-:W-:Y:S01]  /*1240*/  ISETP.GT.U32.AND P6, PT, R0.reuse, R17, PT ;  /* 0x000000110000720c */ /* 0x040fe20003fc4070 */
[----:B------:R-:W-:Y:S01]  /*1250*/  IMAD R5, R0, R10, R5 ;  /* 0x0000000a00057224 */ /* 0x000fe200078e0205 */
[----:B------:R0:W-:Y:S01]  /*1260*/  STL [R1+0x1d0], R3 ;  /* 0x0001d00301007387 */ /* 0x0001e20000100800 */
[----:B------:R-:W-:Y:S01]  /*1270*/  @!P3 IMAD.IADD R13, R13, 0x1, -R0 ;  /* 0x000000010d0db824 */ /* 0x000fe200078e0a00 */
[----:B------:R-:W-:Y:S01]  /*1280*/  ISETP.GE.AND P5, PT, R6, RZ, PT ;  /* 0x000000ff0600720c */ /* 0x000fe20003fa6270 */
[C---:B------:R-:W-:Y:S01]  /*1290*/  IMAD R16, R0.reuse, R24, R16 ;  /* 0x0000001800107224 */ /* 0x040fe200078e0210 */
[----:B------:R-:W-:Y:S01]  /*12a0*/  ISETP.GT.U32.AND P3, PT, R0, R5, PT ;  /* 0x000000050000720c */ /* 0x000fe20003f64070 */
[----:B------:R-:W-:Y:S01]  /*12b0*/  IMAD.HI.U32 R23, R8, R18, RZ ;  /* 0x0000001208177227 */ /* 0x000fe200078e00ff */
[----:B------:R-:W-:-:S03]  /*12c0*/  IABS R6, R19 ;  /* 0x0000001300067213 */ /* 0x000fc60000000000 */
[----:B------:R-:W-:Y:S02]  /*12d0*/  IMAD.MOV R23, RZ, RZ, -R23 ;  /* 0x000000ffff177224 */ /* 0x000fe400078e0a17 */
[----:B0-----:R-:W-:Y:S01]  /*12e0*/  IMAD.MOV.U32 R3, RZ, RZ, R11 ;  /* 0x000000ffff037224 */ /* 0x001fe200078e000b */
[----:B------:R-:W-:Y:S01]  /*12f0*/  LOP3.LUT R11, R7, 0xde, RZ, 0xfc, !PT ;  /* 0x000000de070b7812 */ /* 0x000fe200078efcff */
[--C-:B------:R-:W-:Y:S01]  /*1300*/  @!P6 IMAD.IADD R17, R17, 0x1, -R0.reuse ;  /* 0x000000011111e824 */ /* 0x100fe200078e0a00 */
[C---:B------:R-:W-:Y:S01]  /*1310*/  ISETP.GT.U32.AND P6, PT, R0.reuse, R16, PT ;  /* 0x000000100000720c */ /* 0x040fe20003fc4070 */
[----:B------:R-:W-:Y:S02]  /*1320*/  @!P1 IMAD.MOV R3, RZ, RZ, -R3 ;  /* 0x000000ffff039224 */ /* 0x000fe400078e0a03 */
[----:B------:R-:W-:Y:S01]  /*1330*/  @!P3 IMAD.IADD R5, R5, 0x1, -R0 ;  /* 0x000000010505b824 */ /* 0x000fe200078e0a00 */
[----:B------:R-:W-:Y:S01]  /*1340*/  ISETP.GT.U32.AND P3, PT, R0, R13, PT ;  /* 0x0000000d0000720c */ /* 0x000fe20003f64070 */
[----:B------:R-:W-:Y:S01]  /*1350*/  IMAD.HI.U32 R10, R8, R6, RZ ;  /* 0x00000006080a7227 */ /* 0x000fe200078e00ff */
[----:B------:R0:W-:Y:S01]  /*1360*/  STL [R1+0x8], R3 ;  /* 0x0000080301007387 */ /* 0x0001e20000100800 */
[----:B------:R-:W-:-:S02]  /*1370*/  ISETP.GT.U32.AND P1, PT, R0, R17, PT ;  /* 0x000000110000720c */ /* 0x000fc40003f24070 */
[----:B------:R-:W-:Y:S02]  /*1380*/  IMAD.MOV R24, RZ, RZ, -R10 ;  /* 0x000000ffff187224 */ /* 0x000fe400078e0a0a */
[C---:B------:R-:W-:Y:S01]  /*1390*/  IMAD R10, R0.reuse, R23, R18 ;  /* 0x00000017000a7224 */ /* 0x040fe200078e0212 */
[----:B------:R-:W-:Y:S01]  /*13a0*/  LOP3.LUT R23, R7, 0x5a, RZ, 0xfc, !PT ;  /* 0x0000005a07177812 */ /* 0x000fe200078efcff */
[----:B------:R-:W-:Y:S02]  /*13b0*/  IMAD R6, R0, R24, R6 ;  /* 0x0000001800067224 */ /* 0x000fe400078e0206 */
[----:B------:R-:W-:Y:S01]  /*13c0*/  @!P6 IMAD.IADD R16, R16, 0x1, -R0 ;  /* 0x000000011010e824 */ /* 0x000fe200078e0a00 */
[----:B------:R-:W-:Y:S01]  /*13d0*/  ISETP.GT.U32.AND P6, PT, R0, R5, PT ;  /* 0x000000050000720c */ /* 0x000fe20003fc4070 */
[----:B0-----:R-:W-:Y:S01]  /*13e0*/  IMAD.MOV.U32 R3, RZ, RZ, R9 ;  /* 0x000000ffff037224 */ /* 0x001fe200078e0009 */
[----:B------:R-:W-:Y:S01]  /*13f0*/  IABS R9, R11 ;  /* 0x0000000b00097213 */ /* 0x000fe20000000000 */
[----:B------:R-:W-:-:S04]  /*1400*/  IMAD.HI.U32 R15, R8, R2, RZ ;  /* 0x00000002080f7227 */ /* 0x000fc800078e00ff */
[----:B------:R-:W-:Y:S01]  /*1410*/  @!P4 IMAD.MOV R3, RZ, RZ, -R3 ;  /* 0x000000ffff03c224 */ /* 0x000fe200078e0a03 */
[C---:B------:R-:W-:Y:S01]  /*1420*/  ISETP.GT.U32.AND P4, PT, R0.reuse, R16, PT ;  /* 0x000000100000720c */ /* 0x040fe20003f84070 */
[--C-:B------:R-:W-:Y:S01]  /*1430*/  @!P3 IMAD.IADD R13, R13, 0x1, -R0.reuse ;  /* 0x000000010d0db824 */ /* 0x100fe200078e0a00 */
[----:B------:R-:W-:Y:S01]  /*1440*/  ISETP.GT.U32.AND P3, PT, R0, R6, PT ;  /* 0x000000060000720c */ /* 0x000fe20003f64070 */
[----:B------:R-:W-:Y:S01]  /*1450*/  IMAD.MOV R18, RZ, RZ, -R15 ;  /* 0x000000ffff127224 */ /* 0x000fe200078e0a0f */
[----:B------:R0:W-:Y:S01]  /*1460*/  STL [R1+0x4], R3 ;  /* 0x0000040301007387 */ /* 0x0001e20000100800 */
[----:B------:R-:W-:Y:S01]  /*1470*/  LOP3.LUT R15, R7, 0xe0, RZ, 0xfc, !PT ;  /* 0x000000e0070f7812 */ /* 0x000fe200078efcff */
[----:B------:R-:W-:Y:S01]  /*1480*/  @!P1 IMAD.IADD R17, R17, 0x1, -R0 ;  /* 0x0000000111119824 */ /* 0x000fe200078e0a00 */
[----:B------:R-:W-:Y:S01]  /*1490*/  ISETP.GE.AND P1, PT, R20, RZ, PT ;  /* 0x000000ff1400720c */ /* 0x000fe20003f26270 */
[----:B------:R-:W-:Y:S01]  /*14a0*/  IMAD R2, R0, R18, R2 ;  /* 0x0000001200027224 */ /* 0x000fe200078e0202 */
[----:B------:R-:W-:Y:S01]  /*14b0*/  IABS R18, R15 ;  /* 0x0000000f00127213 */ /* 0x000fe20000000000 */
[----:B------:R-:W-:-:S02]  /*14c0*/  @!P6 IMAD.IADD R5, R5, 0x1, -R0 ;  /* 0x000000010505e824 */ /* 0x000fc400078e0a00 */
[----:B------:R-:W-:Y:S01]  /*14d0*/  IMAD.MOV.U32 R12, RZ, RZ, R13 ;  /* 0x000000ffff0c7224 */ /* 0x000fe200078e000d */
[----:B------:R-:W-:Y:S01]  /*14e0*/  ISETP.GT.U32.AND P6, PT, R0, R2, PT ;  /* 0x000000020000720c */ /* 0x000fe20003fc4070 */
[----:B0-----:R-:W-:Y:S01]  /*14f0*/  IMAD.MOV.U32 R3, RZ, RZ, R22 ;  /* 0x000000ffff037224 */ /* 0x001fe200078e0016 */
[----:B------:R-:W-:Y:S01]  /*1500*/  LOP3.LUT R13, R7, 0xdc, RZ, 0xfc, !PT ;  /* 0x000000dc070d7812 */ /* 0x000fe200078efcff */
[--C-:B------:R-:W-:Y:S01]  /*1510*/  @!P3 IMAD.IADD R6, R6, 0x1, -R0.reuse ;  /* 0x000000010606b824 */ /* 0x100fe200078e0a00 */
[----:B------:R-:W-:Y:S01]  /*1520*/  ISETP.GE.AND P3, PT, R19, RZ, PT ;  /* 0x000000ff1300720c */ /* 0x000fe20003f66270 */
[----:B------:R-:W-:Y:S01]  /*1530*/  @!P0 IMAD.MOV R3, RZ, RZ, -R3 ;  /* 0x000000ffff038224 */ /* 0x000fe200078e0a03 */
[----:B------:R-:W-:Y:S01]  /*1540*/  ISETP.GT.U32.AND P0, PT, R0, R10, PT ;  /* 0x0000000a0000720c */ /* 0x000fe20003f04070 */
[----:B------:R-:W-:Y:S01]  /*1550*/  @!P4 IMAD.IADD R16, R16, 0x1, -R0 ;  /* 0x000000011010c824 */ /* 0x000fe200078e0a00 */
[----:B------:R-:W-:Y:S01]  /*1560*/  ISETP.GE.AND P4, PT, R21, RZ, PT ;  /* 0x000000ff1500720c */ /* 0x000fe20003f86270 */
[----:B------:R-:W-:Y:S01]  /*1570*/  @!P5 IMAD.MOV R12, RZ, RZ, -R12 ;  /* 0x000000ffff0cd224 */ /* 0x000fe200078e0a0c */
[----:B------:R0:W-:Y:S01]  /*1580*/  STL [R1+0x1c4], R3 ;  /* 0x0001c40301007387 */ /* 0x0001e20000100800 */
[----:B------:R-:W-:-:S03]  /*1590*/  IMAD.HI.U32 R20, R8, R9, RZ ;  /* 0x0000000908147227 */ /* 0x000fc600078e00ff */
[----:B------:R1:W-:Y:S01]  /*15a0*/  STL [R1+0x7c], R12 ;  /* 0x00007c0c01007387 */ /* 0x0003e20000100800 */
[----:B------:R-:W-:-:S04]  /*15b0*/  IMAD.HI.U32 R22, R8, R18, RZ ;  /* 0x0000001208167227 */ /* 0x000fc800078e00ff */
[----:B------:R-:W-:Y:S01]  /*15c0*/  @!P0 IMAD.IADD R10, R10, 0x1, -R0 ;  /* 0x000000010a0a8824 */ /* 0x000fe200078e0a00 */
[----:B------:R-:W-:Y:S01]  /*15d0*/  ISETP.GE.AND P0, PT, R4, RZ, PT ;  /* 0x000000ff0400720c */ /* 0x000fe20003f06270 */
[----:B0-----:R-:W-:Y:S01]  /*15e0*/  IMAD.MOV.U32 R3, RZ, RZ, R17 ;  /* 0x000000ffff037224 */ /* 0x001fe200078e0011 */
[----:B------:R-:W-:Y:S01]  /*15f0*/  IABS R17, R13 ;  /* 0x0000000d00117213 */ /* 0x000fe20000000000 */
[----:B------:R-:W-:Y:S01]  /*1600*/  IMAD.MOV R20, RZ, RZ, -R20 ;  /* 0x000000ffff147224 */ /* 0x000fe200078e0a14 */
[C---:B------:R-:W-:Y:S01]  /*1610*/  ISETP.GT.U32.AND P5, PT, R0.reuse, R10, PT ;  /* 0x0000000a0000720c */ /* 0x040fe20003fa4070 */
[----:B------:R-:W-:Y:S01]  /*1620*/  @!P2 IMAD.MOV R3, RZ, RZ, -R3 ;  /* 0x000000ffff03a224 */ /* 0x000fe200078e0a03 */
[----:B------:R-:W-:Y:S01]  /*1630*/  ISETP.GT.U32.AND P2, PT, R0, R6, PT ;  /* 0x000000060000720c */ /* 0x000fe20003f44070 */
[----:B------:R-:W-:Y:S02]  /*1640*/  IMAD.MOV R22, RZ, RZ, -R22 ;  /* 0x000000ffff167224 */ /* 0x000fe400078e0a16 */
[----:B------:R-:W-:Y:S01]  /*1650*/  @!P6 IMAD.IADD R2, R2, 0x1, -R0 ;  /* 0x000000010202e824 */ /* 0x000fe200078e0a00 */
[----:B------:R0:W-:Y:S01]  /*1660*/  STL [R1+0x80], R3 ;  /* 0x0000800301007387 */ /* 0x0001e20000100800 */
[----:B-1----:R-:W-:Y:S01]  /*1670*/  IMAD.MOV.U32 R12, RZ, RZ, R5 ;  /* 0x000000ffff0c7224 */ /* 0x002fe200078e0005 */
[----:B------:R-:W-:Y:S01]  /*1680*/  LOP3.LUT R5, R7, 0xda, RZ, 0xfc, !PT ;  /* 0x000000da07057812 */ /* 0x000fe200078efcff */
[C---:B------:R-:W-:Y:S01]  /*1690*/  IMAD R9, R0.reuse, R20, R9 ;  /* 0x0000001400097224 */ /* 0x040fe200078e0209 */
[C---:B------:R-:W-:Y:S01]  /*16a0*/  ISETP.GT.U32.AND P6, PT, R0.reuse, R2, PT ;  /* 0x000000020000720c */ /* 0x040fe20003fc4070 */
[----:B------:R-:W-:-:S02]  /*16b0*/  IMAD R4, R0, R22, R18 ;  /* 0x0000001600047224 */ /* 0x000fc400078e0212 */
[----:B------:R-:W-:Y:S02]  /*16c0*/  @!P1 IMAD.MOV R12, RZ, RZ, -R12 ;  /* 0x000000ffff0c9224 */ /* 0x000fe400078e0a0c */
[----:B------:R-:W-:Y:S01]  /*16d0*/  @!P5 IMAD.IADD R10, R10, 0x1, -R0 ;  /* 0x000000010a0ad824 */ /* 0x000fe200078e0a00 */
[C---:B------:R-:W-:Y:S01]  /*16e0*/  ISETP.GT.U32.AND P5, PT, R0.reuse, R9, PT ;  /* 0x000000090000720c */ /* 0x040fe20003fa4070 */
[----:B0-----:R-:W-:Y:S01]  /*16f0*/  IMAD.MOV.U32 R3, RZ, RZ, R16 ;  /* 0x000000ffff037224 */ /* 0x001fe200078e0010 */
[----:B------:R-:W-:Y:S01]  /*1700*/  ISETP.GT.U32.AND P1, PT, R0, R4, PT ;  /* 0x000000040000720c */ /* 0x000fe20003f24070 */
[--C-:B------:R-:W-:Y:S01]  /*1710*/  @!P2 IMAD.IADD R6, R6, 0x1, -R0.reuse ;  /* 0x000000010606a824 */ /* 0x100fe200078e0a00 */
[----:B------:R0:W-:Y:S01]  /*1720*/  STL [R1+0x84], R12 ;  /* 0x0000840c01007387 */ /* 0x0001e20000100800 */
[----:B------:R-:W-:Y:S01]  /*1730*/  @!P4 IMAD.MOV R3, RZ, RZ, -R3 ;  /* 0x000000ffff03c224 */ /* 0x000fe200078e0a03 */
[----:B------:R-:W-:Y:S01]  /*1740*/  ISETP.GE.AND P4, PT, R14, RZ, PT ;  /* 0x000000ff0e00720c */ /* 0x000fe20003f86270 */
[----:B------:R-:W-:Y:S01]  /*1750*/  @!P6 IMAD.IADD R2, R2, 0x1, -R0 ;  /* 0x000000010202e824 */ /* 0x000fe200078e0a00 */
[----:B------:R-:W-:Y:S01]  /*1760*/  ISETP.GE.AND P2, PT, R15, RZ, PT ;  /* 0x000000ff0f00720c */ /* 0x000fe20003f46270 */
[----:B------:R-:W-:Y:S01]  /*1770*/  IMAD.HI.U32 R15, R8, R17, RZ ;  /* 0x00000011080f7227 */ /* 0x000fe200078e00ff */
[----:B------:R1:W-:Y:S01]  /*1780*/  STL [R1+0x88], R3 ;  /* 0x0000880301007387 */ /* 0x0003e20000100800 */
[----:B------:R-:W-:-:S02]  /*1790*/  IABS R14, R5 ;  /* 0x00000005000e7213 */ /* 0x000fc40000000000 */
[----:B------:R-:W-:Y:S01]  /*17a0*/  IMAD.MOV R15, RZ, RZ, -R15 ;  /* 0x000000ffff0f7224 */ /* 0x000fe200078e0a0f */
[----:B------:R-:W-:Y:S01]  /*17b0*/  ISETP.GE.AND P6, PT, R11, RZ, PT ;  /* 0x000000ff0b00720c */ /* 0x000fe20003fc6270 */
[----:B0-----:R-:W-:Y:S01]  /*17c0*/  IMAD.MOV.U32 R12, RZ, RZ, R10 ;  /* 0x000000ffff0c7224 */ /* 0x001fe200078e000a */
[----:B------:R-:W-:Y:S01]  /*17d0*/  LOP3.LUT R16, R7, 0xd8, RZ, 0xfc, !PT ;  /* 0x000000d807107812 */ /* 0x000fe200078efcff */
[----:B------:R-:W-:Y:S02]  /*17e0*/  @!P5 IMAD.IADD R9, R9, 0x1, -R0 ;  /* 0x000000010909d824 */ /* 0x000fe400078e0a00 */
[----:B------:R-:W-:Y:S02]  /*17f0*/  @!P0 IMAD.MOV R12, RZ, RZ, -R12 ;  /* 0x000000ffff0c8224 */ /* 0x000fe400078e0a0c */
[----:B-1----:R-:W-:Y:S01]  /*1800*/  IMAD.MOV.U32 R3, RZ, RZ, R6 ;  /* 0x000000ffff037224 */ /* 0x002fe200078e0006 */
[----:B------:R-:W-:Y:S01]  /*1810*/  ISETP.GT.U32.AND P5, PT, R0, R9, PT ;  /* 0x000000090000720c */ /* 0x000fe20003fa4070 */
[----:B------:R-:W-:Y:S01]  /*1820*/  @!P1 IMAD.IADD R4, R4, 0x1, -R0 ;  /* 0x0000000104049824 */ /* 0x000fe200078e0a00 */
[----:B------:R-:W-:Y:S01]  /*1830*/  STL [R1+0x94], R12 ;  /* 0x0000940c01007387 */ /* 0x000fe20000100800 */
[----:B------:R-:W-:Y:S01]  /*1840*/  @!P3 IMAD.MOV R3, RZ, RZ, -R3 ;  /* 0x000000ffff03b224 */ /* 0x000fe200078e0a03 */
[----:B------:R-:W-:Y:S01]  /*1850*/  ISETP.GE.AND P3, PT, R5, RZ, PT ;  /* 0x000000ff0500720c */ /* 0x000fe20003f66270 */
[C---:B------:R-:W-:Y:S01]  /*1860*/  IMAD R17, R0.reuse, R15, R17 ;  /* 0x0000000f00117224 */ /* 0x040fe200078e0211 */
[----:B------:R-:W-:Y:S01]  /*1870*/  ISETP.GT.U32.AND P0, PT, R0, R4, PT ;  /* 0x000000040000720c */ /* 0x000fe20003f04070 */
[----:B------:R-:W-:Y:S01]  /*1880*/  IMAD.HI.U32 R11, R8, R14, RZ ;  /* 0x0000000e080b7227 */ /* 0x000fe200078e00ff */
[----:B------:R0:W-:Y:S01]  /*1890*/  STL [R1+0x98], R3 ;  /* 0x0000980301007387 */ /* 0x0001e20000100800 */
[----:B------:R-:W-:-:S02]  /*18a0*/  LOP3.LUT R5, R7, 0xd4, RZ, 0xfc, !PT ;  /* 0x000000d407057812 */ /* 0x000fc400078efcff */
[----:B------:R-:W-:Y:S01]  /*18b0*/  IMAD.MOV R11, RZ, RZ, -R11 ;  /* 0x000000ffff0b7224 */ /* 0x000fe200078e0a0b */
[----:B------:R-:W-:Y:S01]  /*18c0*/  ISETP.GE.AND P1, PT, R13, RZ, PT ;  /* 0x000000ff0d00720c */ /* 0x000fe20003f26270 */
[----:B------:R-:W-:Y:S01]  /*18d0*/  @!P5 IMAD.IADD R9, R9, 0x1, -R0 ;  /* 0x000000010909d824 */ /* 0x000fe200078e0a00 */
[----:B------:R-:W-:Y:S01]  /*18e0*/  IABS R13, R5 ;  /* 0x00000005000d7213 */ /* 0x000fe20000000000 */
[----:B------:R-:W-:Y:S01]  /*18f0*/  IMAD R14, R0, R11, R14 ;  /* 0x0000000b000e7224 */ /* 0x000fe200078e020e */
[C---:B------:R-:W-:Y:S01]  /*1900*/  LOP3.LUT R11, R7.reuse, 0xd0, RZ, 0xfc, !PT ;  /* 0x000000d0070b7812 */ /* 0x040fe200078efcff */
[----:B0-----:R-:W-:Y:S01]  /*1910*/  IMAD.MOV.U32 R3, RZ, RZ, R2 ;  /* 0x000000ffff037224 */ /* 0x001fe200078e0002 */
[----:B------:R-:W-:Y:S01]  /*1920*/  LOP3.LUT R2, R7, 0xd6, RZ, 0xfc, !PT ;  /* 0x000000d607027812 */ /* 0x000fe200078efcff */
[----:B------:R-:W-:Y:S01]  /*1930*/  @!P0 IMAD.IADD R4, R4, 0x1, -R0 ;  /* 0x0000000104048824 */ /* 0x000fe200078e0a00 */
[C---:B------:R-:W-:Y:S01]  /*1940*/  ISETP.GT.U32.AND P5, PT, R0.reuse, R14, PT ;  /* 0x0000000e0000720c */ /* 0x040fe20003fa4070 */
[----:B------:R-:W-:Y:S01]  /*1950*/  @!P4 IMAD.MOV R3, RZ, RZ, -R3 ;  /* 0x000000ffff03c224 */ /* 0x000fe200078e0a03 */
[----:B------:R-:W-:-:S02]  /*1960*/  ISETP.GT.U32.AND P4, PT, R0, R17, PT ;  /* 0x000000110000720c */ /* 0x000fc40003f84070 */
[----:B------:R-:W-:Y:S02]  /*1970*/  ISETP.GE.AND P0, PT, R16, RZ, PT ;  /* 0x000000ff1000720c */ /* 0x000fe40003f06270 */
[----:B------:R-:W-:Y:S01]  /*1980*/  IABS R16, R16 ;  /* 0x0000001000107213 */ /* 0x000fe20000000000 */
[----:B------:R0:W-:Y:S01]  /*1990*/  STL [R1+0x9c], R3 ;  /* 0x00009c0301007387 */ /* 0x0001e20000100800 */
[----:B------:R-:W-:Y:S02]  /*19a0*/  IABS R10, R2 ;  /* 0x00000002000a7213 */ /* 0x000fe40000000000 */
[----:B------:R-:W-:Y:S01]  /*19b0*/  IABS R18, R11 ;  /* 0x0000000b00127213 */ /* 0x000fe20000000000 */
[----:B------:R-:W-:-:S04]  /*19c0*/  IMAD.HI.U32 R6, R8, R16, RZ ;  /* 0x0000001008067227 */ /* 0x000fc800078e00ff */
[----:B------:R-:W-:Y:S02]  /*19d0*/  @!P4 IMAD.IADD R17, R17, 0x1, -R0 ;  /* 0x000000011111c824 */ /* 0x000fe400078e0a00 */
[----:B0-----:R-:W-:Y:S02]  /*19e0*/  IMAD.MOV.U32 R3, RZ, RZ, R4 ;  /* 0x000000ffff037224 */ /* 0x001fe400078e0004 */
[----:B------:R-:W-:Y:S01]  /*19f0*/  IMAD.MOV R6, RZ, RZ, -R6 ;  /* 0x000000ffff067224 */ /* 0x000fe200078e0a06 */
[----:B------:R-:W-:Y:S01]  /*1a00*/  ISETP.GT.U32.AND P4, PT, R0, R17, PT ;  /* 0x000000110000720c */ /* 0x000fe20003f84070 */
[----:B------:R-:W-:Y:S01]  /*1a10*/  @!P2 IMAD.MOV R3, RZ, RZ, -R3 ;  /* 0x000000ffff03a224 */ /* 0x000fe200078e0a03 */
[----:B------:R-:W-:Y:S01]  /*1a20*/  ISETP.GE.AND P2, PT, R2, RZ, PT ;  /* 0x000000ff0200720c */ /* 0x000fe20003f46270 */
[----:B------:R-:W-:Y:S02]  /*1a30*/  @!P5 IMAD.IADD R14, R14, 0x1, -R0 ;  /* 0x000000010e0ed824 */ /* 0x000fe400078e0a00 */
[----:B------:R-:W-:Y:S01]  /*1a40*/  IMAD R16, R0, R6, R16 ;  /* 0x0000000600107224 */ /* 0x000fe200078e0210 */
[----:B------:R0:W-:Y:S01]  /*1a50*/  STL [R1+0x1c0], R3 ;  /* 0x0001c00301007387 */ /* 0x0001e20000100800 */
[----:B------:R-:W-:Y:S01]  /*1a60*/  IMAD.HI.U32 R2, R8, R13, RZ ;  /* 0x0000000d08027227 */ /* 0x000fe200078e00ff */
[----:B------:R-:W-:-:S03]  /*1a70*/  ISETP.GT.U32.AND P5, PT, R0, R14, PT ;  /* 0x0000000e0000720c */ /* 0x000fc60003fa4070 */
[----:B------:R-:W-:-:S04]  /*1a80*/  IMAD.HI.U32 R4, R8, R10, RZ ;  /* 0x0000000a08047227 */ /* 0x000fc800078e00ff */
[----:B------:R-:W-:Y:S01]  /*1a90*/  @!P4 IMAD.IADD R17, R17, 0x1, -R0 ;  /* 0x000000011111c824 */ /* 0x000fe200078e0a00 */
[C---:B------:R-:W-:Y:S01]  /*1aa0*/  ISETP.GT.U32.AND P4, PT, R0.reuse, R16, PT ;  /* 0x000000100000720c */ /* 0x040fe20003f84070 */
[----:B0-----:R-:W-:Y:S01]  /*1ab0*/  IMAD.MOV.U32 R3, RZ, RZ, R9 ;  /* 0x000000ffff037224 */ /* 0x001fe200078e0009 */
[----:B------:R-:W-:Y:S01]  /*1ac0*/  LOP3.LUT R9, R7, 0xce, RZ, 0xfc, !PT ;  /* 0x000000ce07097812 */ /* 0x000fe200078efcff */
[----:B------:R-:W-:Y:S02]  /*1ad0*/  IMAD.MOV R4, RZ, RZ, -R4 ;  /* 0x000000ffff047224 */ /* 0x000fe400078e0a04 */
[----:B------:R-:W-:Y:S01]  /*1ae0*/  @!P6 IMAD.MOV R3, RZ, RZ, -R3 ;  /* 0x000000ffff03e224 */ /* 0x000fe200078e0a03 */
[----:B------:R-:W-:Y:S01]  /*1af0*/  ISETP.GE.AND P6, PT, R5, RZ, PT ;  /* 0x000000ff0500720c */ /* 0x000fe20003fc6270 */
[----:B------:R-:W-:Y:S01]  /*1b00*/  IMAD.MOV R5, RZ, RZ, -R2 ;  /* 0x000000ffff057224 */ /* 0x000fe200078e0a02 */
[----:B------:R-:W-:Y:S01]  /*1b10*/  LOP3.LUT R2, R7, 0xd2, RZ, 0xfc, !PT ;  /* 0x000000d207027812 */ /* 0x000fe200078efcff */
[C---:B------:R-:W-:Y:S01]  /*1b20*/  IMAD R10, R0.reuse, R4, R10 ;  /* 0x00000004000a7224 */ /* 0x040fe200078e020a */
[----:B------:R0:W-:Y:S01]  /*1b30*/  STL [R1+0x150], R3 ;  /* 0x0001500301007387 */ /* 0x0001e20000100800 */
[----:B------:R-:W-:Y:S01]  /*1b40*/  IMAD R13, R0, R5, R13 ;  /* 0x00000005000d7224 */ /* 0x000fe200078e020d */
[----:B------:R-:W-:Y:S01]  /*1b50*/  IABS R6, R2 ;  /* 0x0000000200067213 */ /* 0x000fe20000000000 */
[--C-:B------:R-:W-:Y:S01]  /*1b60*/  @!P5 IMAD.IADD R14, R14, 0x1, -R0.reuse ;  /* 0x000000010e0ed824 */ /* 0x100fe200078e0a00 */
[----:B------:R-:W-:Y:S01]  /*1b70*/  ISETP.GT.U32.AND P5, PT, R0, R10, PT ;  /* 0x0000000a0000720c */ /* 0x000fe20003fa4070 */
[----:B------:R-:W-:Y:S01]  /*1b80*/  @!P4 IMAD.IADD R16, R16, 0x1, -R0 ;  /* 0x000000011010c824 */ /* 0x000fe200078e0a00 */
[----:B------:R-:W-:-:S02]  /*1b90*/  IABS R15, R9 ;  /* 0x00000009000f7213 */ /* 0x000fc40000000000 */
[----:B------:R-:W-:Y:S01]  /*1ba0*/  LOP3.LUT R4, R7, 0xcc, RZ, 0xfc, !PT ;  /* 0x000000cc07047812 */ /* 0x000fe200078efcff */
[----:B0-----:R-:W-:Y:S01]  /*1bb0*/  IMAD.MOV.U32 R3, RZ, RZ, R17 ;  /* 0x000000ffff037224 */ /* 0x001fe200078e0011 */
[C---:B------:R-:W-:Y:S01]  /*1bc0*/  ISETP.GT.U32.AND P4, PT, R0.reuse, R16, PT ;  /* 0x000000100000720c */ /* 0x040fe20003f84070 */
[----:B------:R-:W-:Y:S01]  /*1bd0*/  IMAD.MOV.U32 R17, RZ, RZ, R18 ;  /* 0x000000ffff117224 */ /* 0x000fe200078e0012 */
[----:B------:R-:W-:Y:S01]  /*1be0*/  IABS R5, R4 ;  /* 0x0000000400057213 */ /* 0x000fe20000000000 */
[----:B------:R-:W-:Y:S01]  /*1bf0*/  @!P1 IMAD.MOV R3, RZ, RZ, -R3 ;  /* 0x000000ffff039224 */ /* 0x000fe200078e0a03 */
[----:B------:R-:W-:Y:S01]  /*1c00*/  ISETP.GT.U32.AND P1, PT, R0, R13, PT ;  /* 0x0000000d0000720c */ /* 0x000fe20003f24070 */
[----:B------:R-:W-:-:S03]  /*1c10*/  IMAD.HI.U32 R18, R8, R6, RZ ;  /* 0x0000000608127227 */ /* 0x000fc600078e00ff */
[----:B------:R0:W-:Y:S01]  /*1c20*/  STL [R1+0xa8], R3 ;  /* 0x0000a80301007387 */ /* 0x0001e20000100800 */
[----:B------:R-:W-:Y:S02]  /*1c30*/  IMAD.MOV R18, RZ, RZ, -R18 ;  /* 0x000000ffff127224 */ /* 0x000fe400078e0a12 */
[--C-:B------:R-:W-:Y:S02]  /*1c40*/  @!P5 IMAD.IADD R10, R10, 0x1, -R0.reuse ;  /* 0x000000010a0ad824 */ /* 0x100fe400078e0a00 */
[----:B------:R-:W-:-:S03]  /*1c50*/  @!P4 IMAD.IADD R16, R16, 0x1, -R0 ;  /* 0x000000011010c824 */ /* 0x000fc600078e0a00 */
[C---:B------:R-:W-:Y:S01]  /*1c60*/  ISETP.GT.U32.AND P5, PT, R0.reuse, R10, PT ;  /* 0x0000000a0000720c */ /* 0x040fe20003fa4070 */
[----:B------:R-:W-:Y:S02]  /*1c70*/  @!P1 IMAD.IADD R13, R13, 0x1, -R0 ;  /* 0x000000010d0d9824 */ /* 0x000fe400078e0a00 */
[----:B0-----:R-:W-:Y:S02]  /*1c80*/  IMAD.MOV.U32 R3, RZ, RZ, R14 ;  /* 0x000000ffff037224 */ /* 0x001fe400078e000e */
[----:B------:R-:W-:Y:S01]  /*1c90*/  IMAD.MOV.U32 R14, RZ, RZ, R15 ;  /* 0x000000ffff0e7224 */ /* 0x000fe200078e000f */
[----:B------:R-:W-:Y:S01]  /*1ca0*/  ISETP.GT.U32.AND P1, PT, R0, R13, PT ;  /* 0x0000000d0000720c */ /* 0x000fe20003f24070 */
[----:B------:R-:W-:Y:S01]  /*1cb0*/  @!P3 IMAD.MOV R3, RZ, RZ, -R3 ;  /* 0x000000ffff03b224 */ /* 0x000fe200078e0a03 */
[----:B------:R-:W-:Y:S01]  /*1cc0*/  ISETP.GE.AND P3, PT, R2, RZ, PT ;  /* 0x000000ff0200720c */ /* 0x000fe20003f66270 */
[----:B------:R-:W-:Y:S02]  /*1cd0*/  IMAD R2, R0, R18, R6 ;  /* 0x0000001200027224 */ /* 0x000fe400078e0206 */
[----:B------:R-:W-:Y:S01]  /*1ce0*/  IMAD.HI.U32 R6, R8, R14, RZ ;  /* 0x0000000e08067227 */ /* 0x000fe200078e00ff */
[----:B------:R0:W-:Y:S02]  /*1cf0*/  STL [R1+0xac], R3 ;  /* 0x0000ac0301007387 */ /* 0x0001e40000100800 */
[----:B------:R-:W-:Y:S01]  /*1d00*/  ISETP.GT.U32.AND P4, PT, R0, R2, PT ;  /* 0x000000020000720c */ /* 0x000fe20003f84070 */
[----:B------:R-:W-:-:S04]  /*1d10*/  IMAD.HI.U32 R18, R8, R17, RZ ;  /* 0x0000001108127227 */ /* 0x000fc800078e00ff */
[----:B------:R-:W-:-:S04]  /*1d20*/  IMAD.HI.U32 R15, R8, R5, RZ ;  /* 0x00000005080f7227 */ /* 0x000fc800078e00ff */
[----:B0-----:R-:W-:Y:S02]  /*1d30*/  IMAD.MOV.U32 R3, RZ, RZ, R16 ;  /* 0x000000ffff037224 */ /* 0x001fe400078e0010 */
[----:B------:R-:W-:Y:S02]  /*1d40*/  IMAD.MOV R6, RZ, RZ, -R6 ;  /* 0x000000ffff067224 */ /* 0x000fe400078e0a06 */
[----:B------:R-:W-:Y:S02]  /*1d50*/  @!P0 IMAD.MOV R3, RZ, RZ, -R3 ;  /* 0x000000ffff038224 */ /* 0x000fe400078e0a03 */
[----:B------:R-:W-:Y:S02]  /*1d60*/  IMAD.MOV R18, RZ, RZ, -R18 ;  /* 0x000000ffff127224 */ /* 0x000fe400078e0a12 */
[----:B------:R-:W-:Y:S01]  /*1d70*/  IMAD.MOV R15, RZ, RZ, -R15 ;  /* 0x000000ffff0f7224 */ /* 0x000fe200078e0a0f */
[----:B------:R0:W-:Y:S01]  /*1d80*/  STL [R1+0xb4], R3 ;  /* 0x0000b40301007387 */ /* 0x0001e20000100800 */
[----:B------:R-:W-:Y:S01]  /*1d90*/  IMAD R14, R0, R6, R14 ;  /* 0x00000006000e7224 */ /* 0x000fe200078e020e */
[----:B------:R-:W-:Y:S01]  /*1da0*/  LOP3.LUT R6, R7, 0xca, RZ, 0xfc, !PT ;  /* 0x000000ca07067812 */ /* 0x000fe200078efcff */
[----:B------:R-:W-:-:S02]  /*1db0*/  @!P1 IMAD.IADD R13, R13, 0x1, -R0 ;  /* 0x000000010d0d9824 */ /* 0x000fc400078e0a00 */
[--C-:B------:R-:W-:Y:S01]  /*1dc0*/  @!P5 IMAD.IADD R10, R10, 0x1, -R0.reuse ;  /* 0x000000010a0ad824 */ /* 0x100fe200078e0a00 */
[----:B------:R-:W-:Y:S01]  /*1dd0*/  ISETP.GE.AND P5, PT, R11, RZ, PT ;  /* 0x000000ff0b00720c */ /* 0x000fe20003fa6270 */
[C---:B------:R-:W-:Y:S01]  /*1de0*/  IMAD R11, R0.reuse, R18, R17 ;  /* 0x00000012000b7224 */ /* 0x040fe200078e0211 */
[C---:B------:R-:W-:Y:S01]  /*1df0*/  ISETP.GT.U32.AND P1, PT, R0.reuse, R14, PT ;  /* 0x0000000e0000720c */ /* 0x040fe20003f24070 */
[C---:B------:R-:W-:Y:S01]  /*1e00*/  IMAD R5, R0.reuse, R15, R5 ;  /* 0x0000000f00057224 */ /* 0x040fe200078e0205 */
[----:B------:R-:W-:Y:S01]  /*1e10*/  IABS R15, R6 ;  /* 0x00000006000f7213 */ /* 0x000fe20000000000 */
[----:B0-----:R-:W-:Y:S01]  /*1e20*/  IMAD.MOV.U32 R3, RZ, RZ, R13 ;  /* 0x000000ffff037224 */ /* 0x001fe200078e000d */
[----:B------:R-:W-:Y:S01]  /*1e30*/  ISETP.GT.U32.AND P0, PT, R0, R11, PT ;  /* 0x0000000b0000720c */ /* 0x000fe20003f04070 */
[----:B------:R-:W-:Y:S02]  /*1e40*/  @!P4 IMAD.IADD R2, R2, 0x1, -R0 ;  /* 0x000000010202c824 */ /* 0x000fe400078e0a00 */
[----:B------:R-:W-:Y:S01]  /*1e50*/  @!P6 IMAD.MOV R3, RZ, RZ, -R3 ;  /* 0x000000ffff03e224 */ /* 0x000fe200078e0a03 */
[C---:B------:R-:W-:Y:S01]  /*1e60*/  ISETP.GT.U32.AND P6, PT, R0.reuse, R5, PT ;  /* 0x000000050000720c */ /* 0x040fe20003fc4070 */
[----:B------:R-:W-:Y:S01]  /*1e70*/  IMAD.MOV.U32 R12, RZ, RZ, R10 ;  /* 0x000000ffff0c7224 */ /* 0x000fe200078e000a */
[----:B------:R-:W-:Y:S01]  /*1e80*/  ISETP.GT.U32.AND P4, PT, R0, R2, PT ;  /* 0x000000020000720c */ /* 0x000fe20003f84070 */
[----:B------:R-:W-:-:S02]  /*1e90*/  IMAD.MOV.U32 R10, RZ, RZ, R15 ;  /* 0x000000ffff0a7224 */ /* 0x000fc400078e000f */
[----:B------:R-:W-:Y:S01]  /*1ea0*/  @!P2 IMAD.MOV R12, RZ, RZ, -R12 ;  /* 0x000000ffff0ca224 */ /* 0x000fe200078e0a0c */
[----:B------:R-:W-:Y:S01]  /*1eb0*/  ISETP.GE.AND P2, PT, R9, RZ, PT ;  /* 0x000000ff0900720c */ /* 0x000fe20003f46270 */
[----:B------:R-:W-:Y:S01]  /*1ec0*/  IMAD.HI.U32 R13, R8, R10, RZ ;  /* 0x0000000a080d7227 */ /* 0x000fe200078e00ff */
[----:B------:R-:W-:Y:S02]  /*1ed0*/  LOP3.LUT R9, R7, 0xc8, RZ, 0xfc, !PT ;  /* 0x000000c807097812 */ /* 0x000fe400078efcff */
[----:B------:R-:W-:Y:S01]  /*1ee0*/  STL [R1+0xc0], R12 ;  /* 0x0000c00c01007387 */ /* 0x000fe20000100800 */
[--C-:B------:R-:W-:Y:S01]  /*1ef0*/  @!P1 IMAD.IADD R14, R14, 0x1, -R0.reuse ;  /* 0x000000010e0e9824 */ /* 0x100fe200078e0a00 */
[----:B------:R-:W-:Y:S01]  /*1f00*/  IABS R15, R9 ;  /* 0x00000009000f7213 */ /* 0x000fe20000000000 */
[----:B------:R-:W-:Y:S01]  /*1f10*/  IMAD.MOV R13, RZ, RZ, -R13 ;  /* 0x000000ffff0d7224 */ /* 0x000fe200078e0a0d */
[----:B------:R0:W-:Y:S01]  /*1f20*/  STL [R1+0x11c], R3 ;  /* 0x00011c0301007387 */ /* 0x0001e20000100800 */
[--C-:B------:R-:W-:Y:S01]  /*1f30*/  @!P0 IMAD.IADD R11, R11, 0x1, -R0.reuse ;  /* 0x000000010b0b8824 */ /* 0x100fe200078e0a00 */
[----:B------:R-:W-:Y:S01]  /*1f40*/  ISETP.GE.AND P0, PT, R6, RZ, PT ;  /* 0x000000ff0600720c */ /* 0x000fe20003f06270 */
[--C-:B------:R-:W-:Y:S01]  /*1f50*/  @!P6 IMAD.IADD R5, R5, 0x1, -R0.reuse ;  /* 0x000000010505e824 */ /* 0x100fe200078e0a00 */
[----:B------:R-:W-:Y:S01]  /*1f60*/  ISETP.GT.U32.AND P6, PT, R0, R14, PT ;  /* 0x0000000e0000720c */ /* 0x000fe20003fc4070 */
[----:B------:R-:W-:Y:S01]  /*1f70*/  @!P4 IMAD.IADD R2, R2, 0x1, -R0 ;  /* 0x000000010202c824 */ /* 0x000fe200078e0a00 */
[C---:B------:R-:W-:Y:S01]  /*1f80*/  ISETP.GT.U32.AND P1, PT, R0.reuse, R11, PT ;  /* 0x0000000b0000720c */ /* 0x040fe20003f24070 */
[----:B------:R-:W-:Y:S01]  /*1f90*/  IMAD R10, R0, R13, R10 ;  /* 0x0000000d000a7224 */ /* 0x000fe200078e020a */
[----:B------:R-:W-:Y:S01]  /*1fa0*/  ISETP.GE.AND P4, PT, R4, RZ, PT ;  /* 0x000000ff0400720c */ /* 0x000fe20003f86270 */
[----:B------:R-:W-:Y:S01]  /*1fb0*/  IMAD.HI.U32 R13, R8, R15, RZ ;  /* 0x0000000f080d7227 */ /* 0x000fe200078e00ff */
[----:B------:R-:W-:-:S02]  /*1fc0*/  LOP3.LUT R6, R7, 0xc2, RZ, 0xfc, !PT ;  /* 0x000000c207067812 */ /* 0x000fc400078efcff */
[C---:B------:R-:W-:Y:S01]  /*1fd0*/  LOP3.LUT R4, R7.reuse, 0xc6, RZ, 0xfc, !PT ;  /* 0x000000c607047812 */ /* 0x040fe200078efcff */
[----:B0-----:R-:W-:Y:S01]  /*1fe0*/  IMAD.MOV.U32 R3, RZ, RZ, R2 ;  /* 0x000000ffff037224 */ /* 0x001fe200078e0002 */
[----:B------:R-:W-:Y:S01]  /*1ff0*/  IABS R17, R6 ;  /* 0x0000000600117213 */ /* 0x000fe20000000000 */
[----:B------:R-:W-:Y:S01]  /*2000*/  IMAD.MOV R13, RZ, RZ, -R13 ;  /* 0x000000ffff0d7224 */ /* 0x000fe200078e0a0d */
[----:B------:R-:W-:Y:S01]  /*2010*/  LOP3.LUT R2, R7, 0xc4, RZ, 0xfc, !PT ;  /* 0x000000c407027812 */ /* 0x000fe200078efcff */
[----:B------:R-:W-:Y:S01]  /*2020*/  @!P3 IMAD.MOV R3, RZ, RZ, -R3 ;  /* 0x000000ffff03b224 */ /* 0x000fe200078e0a03 */
[C---:B------:R-:W-:Y:S01]  /*2030*/  ISETP.GT.U32.AND P3, PT, R0.reuse, R5, PT ;  /* 0x000000050000720c */ /* 0x040fe20003f64070 */
[----:B------:R-:W-:Y:S01]  /*2040*/  IMAD R15, R0, R13, R15 ;  /* 0x0000000d000f7224 */ /* 0x000fe200078e020f */
[----:B------:R-:W-:Y:S01]  /*2050*/  IABS R16, R4 ;  /* 0x0000000400107213 */ /* 0x000fe20000000000 */
[--C-:B------:R-:W-:Y:S01]  /*2060*/  @!P6 IMAD.IADD R14, R14, 0x1, -R0.reuse ;  /* 0x000000010e0ee824 */ /* 0x100fe200078e0a00 */
[----:B------:R-:W-:Y:S01]  /*2070*/  IABS R13, R2 ;  /* 0x00000002000d7213 */ /* 0x000fe20000000000 */
[----:B------:R-:W-:Y:S01]  /*2080*/  @!P1 IMAD.IADD R11, R11, 0x1, -R0 ;  /* 0x000000010b0b9824 */ /* 0x000fe200078e0a00 */
[C---:B------:R-:W-:Y:S01]  /*2090*/  ISETP.GT.U32.AND P6, PT, R0.reuse, R15, PT ;  /* 0x0000000f0000720c */ /* 0x040fe20003fc4070 */
[----:B------:R0:W-:Y:S01]  /*20a0*/  STL [R1+0x120], R3 ;  /* 0x0001200301007387 */ /* 0x0001e20000100800 */
[----:B------:R-:W-:Y:S01]  /*20b0*/  ISETP.GT.U32.AND P1, PT, R0, R10, PT ;  /* 0x0000000a0000720c */ /* 0x000fe20003f24070 */
[----:B------:R-:W-:-:S04]  /*20c0*/  IMAD.HI.U32 R18, R8, R13, RZ ;  /* 0x0000000d08127227 */ /* 0x000fc800078e00ff */
[----:B------:R-:W-:Y:S01]  /*20d0*/  @!P3 IMAD.IADD R5, R5, 0x1, -R0 ;  /* 0x000000010505b824 */ /* 0x000fe200078e0a00 */
[----:B------:R-:W-:Y:S01]  /*20e0*/  ISETP.GE.AND P3, PT, R9, RZ, PT ;  /* 0x000000ff0900720c */ /* 0x000fe20003f66270 */
[----:B------:R-:W-:Y:S02]  /*20f0*/  IMAD.MOV.U32 R9, RZ, RZ, R17 ;  /* 0x000000ffff097224 */ /* 0x000fe400078e0011 */
[----:B------:R-:W-:-:S04]  /*2100*/  IMAD.HI.U32 R17, R8, R16, RZ ;  /* 0x0000001008117227 */ /* 0x000fc800078e00ff */
[----:B0-----:R-:W-:Y:S02]  /*2110*/  IMAD.MOV.U32 R3, RZ, RZ, R11 ;  /* 0x000000ffff037224 */ /* 0x001fe400078e000b */
[--C-:B------:R-:W-:Y:S02]  /*2120*/  @!P6 IMAD.IADD R15, R15, 0x1, -R0.reuse ;  /* 0x000000010f0fe824 */ /* 0x100fe400078e0a00 */
[----:B------:R-:W-:Y:S02]  /*2130*/  IMAD.MOV R17, RZ, RZ, -R17 ;  /* 0x000000ffff117224 */ /* 0x000fe400078e0a11 */
[----:B------:R-:W-:Y:S01]  /*2140*/  @!P1 IMAD.IADD R10, R10, 0x1, -R0 ;  /* 0x000000010a0a9824 */ /* 0x000fe200078e0a00 */
[----:B------:R-:W-:Y:S01]  /*2150*/  ISETP.GE.AND P1, PT, R4, RZ, PT ;  /* 0x000000ff0400720c */ /* 0x000fe20003f26270 */
[----:B------:R-:W-:Y:S01]  /*2160*/  @!P5 IMAD.MOV R3, RZ, RZ, -R3 ;  /* 0x000000ffff03d224 */ /* 0x000fe200078e0a03 */
[----:B------:R-:W-:Y:S01]  /*2170*/  ISETP.GT.U32.AND P6, PT, R0, R15, PT ;  /* 0x0000000f0000720c */ /* 0x000fe20003fc4070 */
[----:B------:R-:W-:Y:S01]  /*2180*/  IMAD.HI.U32 R4, R8, R9, RZ ;  /* 0x0000000908047227 */ /* 0x000fe200078e00ff */
[----:B------:R-:W-:-:S02]  /*2190*/  ISETP.GT.U32.AND P5, PT, R0, R10, PT ;  /* 0x0000000a0000720c */ /* 0x000fc40003fa4070 */
[----:B------:R0:W-:Y:S01]  /*21a0*/  STL [R1+0x12c], R3 ;  /* 0x00012c0301007387 */ /* 0x0001e20000100800 */
[----:B------:R-:W-:Y:S02]  /*21b0*/  IMAD.MOV R11, RZ, RZ, -R18 ;  /* 0x000000ffff0b7224 */ /* 0x000fe400078e0a12 */
[C---:B------:R-:W-:Y:S01]  /*21c0*/  IMAD R16, R0.reuse, R17, R16 ;  /* 0x0000001100107224 */ /* 0x040fe200078e0210 */
[C---:B------:R-:W-:Y:S01]  /*21d0*/  LOP3.LUT R17, R7.reuse, 0xc0, RZ, 0xfc, !PT ;  /* 0x000000c007117812 */ /* 0x040fe200078efcff */
[----:B------:R-:W-:Y:S01]  /*21e0*/  IMAD.MOV.U32 R12, RZ, RZ, R14 ;  /* 0x000000ffff0c7224 */ /* 0x000fe200078e000e */
[----:B------:R-:W-:Y:S01]  /*21f0*/  LOP3.LUT R14, R7, 0xb8, RZ, 0xfc, !PT ;  /* 0x000000b8070e7812 */ /* 0x000fe200078efcff */
[----:B------:R-:W-:Y:S02]  /*2200*/  IMAD.MOV R4, RZ, RZ, -R4 ;  /* 0x000000ffff047224 */ /* 0x000fe400078e0a04 */
[----:B------:R-:W-:Y:S02]  /*2210*/  IMAD R13, R0, R11, R13 ;  /* 0x0000000b000d7224 */ /* 0x000fe400078e020d */
[----:B0-----:R-:W-:-:S02]  /*2220*/  IMAD.MOV.U32 R3, RZ, RZ, R5 ;  /* 0x000000ffff037224 */ /* 0x001fc400078e0005 */
[----:B------:R-:W-:Y:S01]  /*2230*/  @!P2 IMAD.MOV R12, RZ, RZ, -R12 ;  /* 0x000000ffff0ca224 */ /* 0x000fe200078e0a0c */
[C---:B------:R-:W-:Y:S01]  /*2240*/  ISETP.GT.U32.AND P2, PT, R0.reuse, R16, PT ;  /* 0x000000100000720c */ /* 0x040fe20003f44070 */
[C---:B------:R-:W-:Y:S01]  /*2250*/  IMAD R9, R0.reuse, R4, R9 ;  /* 0x0000000400097224 */ /* 0x040fe200078e0209 */
[----:B------:R-:W-:Y:S01]  /*2260*/  IABS R4, R17 ;  /* 0x0000001100047213 */ /* 0x000fe20000000000 */
[----:B------:R-:W-:Y:S01]  /*2270*/  @!P4 IMAD.MOV R3, RZ, RZ, -R3 ;  /* 0x000000ffff03c224 */ /* 0x000fe200078e0a03 */
[C---:B------:R-:W-:Y:S01]  /*2280*/  ISETP.GT.U32.AND P4, PT, R0.reuse, R13, PT ;  /* 0x0000000d0000720c */ /* 0x040fe20003f84070 */
[--C-:B------:R-:W-:Y:S01]  /*2290*/  @!P6 IMAD.IADD R15, R15, 0x1, -R0.reuse ;  /* 0x000000010f0fe824 */ /* 0x100fe200078e0a00 */
[----:B------:R-:W-:Y:S01]  /*22a0*/  ISETP.GT.U32.AND P6, PT, R0, R9, PT ;  /* 0x000000090000720c */ /* 0x000fe20003fc4070 */
[--C-:B------:R-:W-:Y:S01]  /*22b0*/  @!P5 IMAD.IADD R10, R10, 0x1, -R0.reuse ;  /* 0x000000010a0ad824 */ /* 0x100fe200078e0a00 */
[----:B------:R-:W-:Y:S01]  /*22c0*/  ISETP.GE.AND P5, PT, R2, RZ, PT ;  /* 0x000000ff0200720c */ /* 0x000fe20003fa6270 */
[----:B------:R-:W-:Y:S01]  /*22d0*/  IMAD.HI.U32 R11, R8, R4, RZ ;  /* 0x00000004080b7227 */ /* 0x000fe200078e00ff */
[----:B------:R-:W-:Y:S01]  /*22e0*/  LOP3.LUT R2, R7, 0xbe, RZ, 0xfc, !PT ;  /* 0x000000be07027812 */ /* 0x000fe200078efcff */
[----:B------:R0:W-:Y:S02]  /*22f0*/  STL [R1+0x14c], R12 ;  /* 0x00014c0c01007387 */ /* 0x0001e40000100800 */
[--C-:B------:R-:W-:Y:S01]  /*2300*/  @!P2 IMAD.IADD R16, R16, 0x1, -R0.reuse ;  /* 0x000000011010a824 */ /* 0x100fe200078e0a00 */
[----:B------:R-:W-:Y:S01]  /*2310*/  IABS R5, R2 ;  /* 0x0000000200057213 */ /* 0x000fe20000000000 */
[----:B------:R1:W-:Y:S01]  /*2320*/  STL [R1+0x1b8], R3 ;  /* 0x0001b80301007387 */ /* 0x0003e20000100800 */
[----:B------:R-:W-:Y:S01]  /*2330*/  IMAD.MOV R11, RZ, RZ, -R11 ;  /* 0x000000ffff0b7224 */ /* 0x000fe200078e0a0b */
[----:B------:R-:W-:Y:S01]  /*2340*/  ISETP.GE.AND P2, PT, R6, RZ, PT ;  /* 0x000000ff0600720c */ /* 0x000fe20003f46270 */
[--C-:B------:R-:W-:Y:S01]  /*2350*/  @!P4 IMAD.IADD R13, R13, 0x1, -R0.reuse ;  /* 0x000000010d0dc824 */ /* 0x100fe200078e0a00 */
[C---:B------:R-:W-:Y:S01]  /*2360*/  ISETP.GT.U32.AND P4, PT, R0.reuse, R16, PT ;  /* 0x000000100000720c */ /* 0x040fe20003f84070 */
[----:B------:R-:W-:Y:S01]  /*2370*/  @!P6 IMAD.IADD R9, R9, 0x1, -R0 ;  /* 0x000000010909e824 */ /* 0x000fe200078e0a00 */
[C---:B------:R-:W-:Y:S01]  /*2380*/  LOP3.LUT R6, R7.reuse, 0xbc, RZ, 0xfc, !PT ;  /* 0x000000bc07067812 */ /* 0x040fe200078efcff */
[C---:B------:R-:W-:Y:S01]  /*2390*/  IMAD R4, R0.reuse, R11, R4 ;  /* 0x0000000b00047224 */ /* 0x040fe200078e0204 */
[----:B------:R-:W-:Y:S01]  /*23a0*/  ISETP.GT.U32.AND P6, PT, R0, R13, PT ;  /* 0x0000000d0000720c */ /* 0x000fe20003fc4070 */
[----:B0-----:R-:W-:Y:S01]  /*23b0*/  IMAD.MOV.U32 R12, RZ, RZ, R15 ;  /* 0x000000ffff0c7224 */ /* 0x001fe200078e000f */
[----:B------:R-:W-:Y:S01]  /*23c0*/  IABS R19, R6 ;  /* 0x0000000600137213 */ /* 0x000fe20000000000 */
[----:B-1----:R-:W-:Y:S01]  /*23d0*/  IMAD.MOV.U32 R3, RZ, RZ, R10 ;  /* 0x000000ffff037224 */ /* 0x002fe200078e000a */
[----:B------:R-:W-:Y:S01]  /*23e0*/  LOP3.LUT R11, R7, 0xba, RZ, 0xfc, !PT ;  /* 0x000000ba070b7812 */ /* 0x000fe200078efcff */
[----:B------:R-:W-:-:S04]  /*23f0*/  IMAD.HI.U32 R10, R8, R5, RZ ;  /* 0x00000005080a7227 */ /* 0x000fc800078e00ff */
[----:B------:R-:W-:Y:S02]  /*2400*/  IMAD.MOV R10, RZ, RZ, -R10 ;  /* 0x000000ffff0a7224 */ /* 0x000fe400078e0a0a */
[--C-:B------:R-:W-:Y:S01]  /*2410*/  @!P4 IMAD.IADD R16, R16, 0x1, -R0.reuse ;  /* 0x000000011010c824 */ /* 0x100fe200078e0a00 */
[C---:B------:R-:W-:Y:S01]  /*2420*/  ISETP.GT.U32.AND P4, PT, R0.reuse, R4, PT ;  /* 0x000000040000720c */ /* 0x040fe20003f84070 */
[C---:B------:R-:W-:Y:S01]  /*2430*/  IMAD R5, R0.reuse, R10, R5 ;  /* 0x0000000a00057224 */ /* 0x040fe200078e0205 */
[----:B------:R-:W-:Y:S01]  /*2440*/  IABS R10, R11 ;  /* 0x0000000b000a7213 */ /* 0x000fe20000000000 */
[----:B------:R-:W-:Y:S02]  /*2450*/  @!P6 IMAD.IADD R13, R13, 0x1, -R0 ;  /* 0x000000010d0de824 */ /* 0x000fe400078e0a00 */
[----:B------:R-:W-:Y:S01]  /*2460*/  @!P0 IMAD.MOV R3, RZ, RZ, -R3 ;  /* 0x000000ffff038224 */ /* 0x000fe200078e0a03 */
[----:B------:R-:W-:Y:S01]  /*2470*/  ISETP.GT.U32.AND P6, PT, R0, R5, PT ;  /* 0x000000050000720c */ /* 0x000fe20003fc4070 */
[----:B------:R-:W-:Y:S01]  /*2480*/  IMAD.HI.U32 R20, R8, R19, RZ ;  /* 0x0000001308147227 */ /* 0x000fe200078e00ff */
[----:B------:R-:W-:-:S02]  /*2490*/  ISETP.GT.U32.AND P0, PT, R0, R9, PT ;  /* 0x000000090000720c */ /* 0x000fc40003f04070 */
[----:B------:R0:W-:Y:S01]  /*24a0*/  STL [R1+0x1bc], R3 ;  /* 0x0001bc0301007387 */ /* 0x0001e20000100800 */
[----:B------:R-:W-:Y:S02]  /*24b0*/  @!P3 IMAD.MOV R12, RZ, RZ, -R12 ;  /* 0x000000ffff0cb224 */ /* 0x000fe400078e0a0c */
[----:B------:R-:W-:Y:S01]  /*24c0*/  @!P4 IMAD.IADD R4, R4, 0x1, -R0 ;  /* 0x000000010404c824 */ /* 0x000fe200078e0a00 */
[----:B------:R-:W-:Y:S01]  /*24d0*/  ISETP.GE.AND P4, PT, R2, RZ, PT ;  /* 0x000000ff0200720c */ /* 0x000fe20003f86270 */
[----:B------:R-:W-:Y:S01]  /*24e0*/  IMAD.MOV R20, RZ, RZ, -R20 ;  /* 0x000000ffff147224 */ /* 0x000fe200078e0a14 */
[----:B------:R1:W-:Y:S01]  /*24f0*/  STL [R1+0x1b4], R12 ;  /* 0x0001b40c01007387 */ /* 0x0003e20000100800 */
[----:B------:R-:W-:-:S04]  /*2500*/  IMAD.HI.U32 R18, R8, R10, RZ ;  /* 0x0000000a08127227 */ /* 0x000fc800078e00ff */
[----:B0-----:R-:W-:Y:S02]  /*2510*/  IMAD.MOV.U32 R3, RZ, RZ, R16 ;  /* 0x000000ffff037224 */ /* 0x001fe400078e0010 */
[--C-:B------:R-:W-:Y:S01]  /*2520*/  @!P6 IMAD.IADD R5, R5, 0x1, -R0.reuse ;  /* 0x000000010505e824 */ /* 0x100fe200078e0a00 */
[C---:B------:R-:W-:Y:S01]  /*2530*/  ISETP.GT.U32.AND P6, PT, R0.reuse, R4, PT ;  /* 0x000000040000720c */ /* 0x040fe20003fc4070 */
[----:B------:R-:W-:Y:S02]  /*2540*/  @!P1 IMAD.MOV R3, RZ, RZ, -R3 ;  /* 0x000000ffff039224 */ /* 0x000fe400078e0a03 */
[----:B------:R-:W-:Y:S01]  /*2550*/  @!P0 IMAD.IADD R9, R9, 0x1, -R0 ;  /* 0x0000000109098824 */ /* 0x000fe200078e0a00 */
[----:B------:R-:W-:Y:S01]  /*2560*/  ISETP.GE.AND P0, PT, R17, RZ, PT ;  /* 0x000000ff1100720c */ /* 0x000fe20003f06270 */
[----:B-1----:R-:W-:Y:S01]  /*2570*/  IMAD.MOV.U32 R12, RZ, RZ, R13 ;  /* 0x000000ffff0c7224 */ /* 0x002fe200078e000d */
[----:B------:R0:W-:Y:S01]  /*2580*/  STL [R1+0x1b0], R3 ;  /* 0x0001b00301007387 */ /* 0x0001e20000100800 */
[C---:B------:R-:W-:Y:S01]  /*2590*/  IMAD R2, R0.reuse, R20, R19 ;  /* 0x0000001400027224 */ /* 0x040fe200078e0213 */
[----:B------:R-:W-:Y:S01]  /*25a0*/  ISETP.GT.U32.AND P1, PT, R0, R5, PT ;  /* 0x000000050000720c */ /* 0x000fe20003f24070 */
[----:B------:R-:W-:Y:S01]  /*25b0*/  IMAD.MOV R18, RZ, RZ, -R18 ;  /* 0x000000ffff127224 */ /* 0x000fe200078e0a12 */
[----:B------:R-:W-:Y:S01]  /*25c0*/  IABS R17, R14 ;  /* 0x0000000e00117213 */ /* 0x000fe20000000000 */
[----:B------:R-:W-:Y:S01]  /*25d0*/  @!P5 IMAD.MOV R12, RZ, RZ, -R12 ;  /* 0x000000ffff0cd224 */ /* 0x000fe200078e0a0c */
[----:B------:R-:W-:Y:S01]  /*25e0*/  ISETP.GE.AND P5, PT, R6, RZ, PT ;  /* 0x000000ff0600720c */ /* 0x000fe20003fa6270 */
[C---:B------:R-:W-:Y:S01]  /*25f0*/  IMAD R6, R0.reuse, R18, R10 ;  /* 0x0000001200067224 */ /* 0x040fe200078e020a */
[----:B------:R-:W-:Y:S01]  /*2600*/  ISETP.GT.U32.AND P3, PT, R0, R2, PT ;  /* 0x000000020000720c */ /* 0x000fe20003f64070 */
[----:B------:R-:W-:Y:S01]  /*2610*/  @!P6 IMAD.IADD R4, R4, 0x1, -R0 ;  /* 0x000000010404e824 */ /* 0x000fe200078e0a00 */
[----:B------:R-:W-:Y:S01]  /*2620*/  STL [R1+0x1ac], R12 ;  /* 0x0001ac0c01007387 */ /* 0x000fe20000100800 */
[----:B0-----:R-:W-:Y:S01]  /*2630*/  IMAD.MOV.U32 R3, RZ, RZ, R9 ;  /* 0x000000ffff037224 */ /* 0x001fe200078e0009 */
[----:B------:R-:W-:Y:S01]  /*2640*/  ISETP.GT.U32.AND P6, PT, R0, R6, PT ;  /* 0x000000060000720c */ /* 0x000fe20003fc4070 */
[----:B------:R-:W-:Y:S01]  /*2650*/  IMAD.HI.U32 R9, R8, R17, RZ ;  /* 0x0000001108097227 */ /* 0x000fe200078e00ff */
[----:B------:R-:W-:-:S02]  /*2660*/  LOP3.LUT R10, R7, 0xb6, RZ, 0xfc, !PT ;  /* 0x000000b6070a7812 */ /* 0x000fc400078efcff */
[----:B------:R-:W-:Y:S01]  /*2670*/  LOP3.LUT R13, R7, 0xa8, RZ, 0xfc, !PT ;  /* 0x000000a8070d7812 */ /* 0x000fe200078efcff */
[----:B------:R-:W-:Y:S01]  /*2680*/  @!P2 IMAD.MOV R3, RZ, RZ, -R3 ;  /* 0x000000ffff03a224 */ /* 0x000fe200078e0a03 */
[----:B------:R-:W-:Y:S01]  /*2690*/  ISETP.GE.AND P2, PT, R11, RZ, PT ;  /* 0x000000ff0b00720c */ /* 0x000fe20003f46270 */
[----:B------:R-:W-:Y:S01]  /*26a0*/  IMAD.MOV R9, RZ, RZ, -R9 ;  /* 0x000000ffff097224 */ /* 0x000fe200078e0a09 */
[----:B------:R-:W-:Y:S01]  /*26b0*/  LOP3.LUT R11, R7, 0xb4, RZ, 0xfc, !PT ;  /* 0x000000b4070b7812 */ /* 0x000fe200078efcff */
[--C-:B------:R-:W-:Y:S01]  /*26c0*/  @!P1 IMAD.IADD R5, R5, 0x1, -R0.reuse ;  /* 0x0000000105059824 */ /* 0x100fe200078e0a00 */
[----:B------:R0:W-:Y:S01]  /*26d0*/  STL [R1+0x1a4], R3 ;  /* 0x0001a40301007387 */ /* 0x0001e20000100800 */
[--C-:B------:R-:W-:Y:S01]  /*26e0*/  @!P3 IMAD.IADD R2, R2, 0x1, -R0.reuse ;  /* 0x000000010202b824 */ /* 0x100fe200078e0a00 */
[----:B------:R-:W-:Y:S01]  /*26f0*/  ISETP.GE.AND P1, PT, R14, RZ, PT ;  /* 0x000000ff0e00720c */ /* 0x000fe20003f26270 */
[----:B------:R-:W-:Y:S01]  /*2700*/  IMAD R19, R0, R9, R17 ;  /* 0x0000000900137224 */ /* 0x000fe200078e0211 */
[----:B------:R-:W-:Y:S01]  /*2710*/  IABS R14, R10 ;  /* 0x0000000a000e7213 */ /* 0x000fe20000000000 */
[----:B------:R-:W-:Y:S01]  /*2720*/  @!P6 IMAD.IADD R6, R6, 0x1, -R0 ;  /* 0x000000010606e824 */ /* 0x000fe200078e0a00 */
[----:B------:R-:W-:-:S02]  /*2730*/  ISETP.GT.U32.AND P6, PT, R0, R2, PT ;  /* 0x000000020000720c */ /* 0x000fc40003fc4070 */
[C---:B------:R-:W-:Y:S01]  /*2740*/  LOP3.LUT R9, R7.reuse, 0xb2, RZ, 0xfc, !PT ;  /* 0x000000b207097812 */ /* 0x040fe200078efcff */
[----:B0-----:R-:W-:Y:S01]  /*2750*/  IMAD.MOV.U32 R3, RZ, RZ, R4 ;  /* 0x000000ffff037224 */ /* 0x001fe200078e0004 */
[----:B------:R-:W-:Y:S01]  /*2760*/  IABS R15, R11 ;  /* 0x0000000b000f7213 */ /* 0x000fe20000000000 */
[----:B------:R-:W-:Y:S01]  /*2770*/  IMAD.HI.U32 R4, R8, R14, RZ ;  /* 0x0000000e08047227 */ /* 0x000fe200078e00ff */
[----:B------:R-:W-:Y:S02]  /*2780*/  IABS R17, R9 ;  /* 0x0000000900117213 */ /* 0x000fe40000000000 */
[----:B------:R-:W-:Y:S01]  /*2790*/  ISETP.GE.AND P3, PT, R10, RZ, PT ;  /* 0x000000ff0a00720c */ /* 0x000fe20003f66270 */
[----:B------:R-:W-:Y:S01]  /*27a0*/  @!P0 IMAD.MOV R3, RZ, RZ, -R3 ;  /* 0x000000ffff038224 */ /* 0x000fe200078e0a03 */
[----:B------:R-:W-:Y:S01]  /*27b0*/  ISETP.GT.U32.AND P0, PT, R0, R6, PT ;  /* 0x000000060000720c */ /* 0x000fe20003f04070 */
[----:B------:R-:W-:Y:S01]  /*27c0*/  IMAD.MOV R4, RZ, RZ, -R4 ;  /* 0x000000ffff047224 */ /* 0x000fe200078e0a04 */
[----:B------:R-:W-:Y:S01]  /*27d0*/  LOP3.LUT R10, R7, 0xb0, RZ, 0xfc, !PT ;  /* 0x000000b0070a7812 */ /* 0x000fe200078efcff */
[----:B------:R-:W-:Y:S01]  /*27e0*/  @!P6 IMAD.IADD R2, R2, 0x1, -R0 ;  /* 0x000000010202e824 */ /* 0x000fe200078e0a00 */
[----:B------:R0:W-:Y:S01]  /*27f0*/  STL [R1+0x1a0], R3 ;  /* 0x0001a00301007387 */ /* 0x0001e20000100800 */
[----:B------:R-:W-:Y:S01]  /*2800*/  IMAD R14, R0, R4, R14 ;  /* 0x00000004000e7224 */ /* 0x000fe200078e020e */
[----:B------:R-:W-:Y:S01]  /*2810*/  IABS R16, R10 ;  /* 0x0000000a00107213 */ /* 0x000fe20000000000 */
[----:B------:R-:W-:-:S03]  /*2820*/  IMAD.HI.U32 R4, R8, R15, RZ ;  /* 0x0000000f08047227 */ /* 0x000fc600078e00ff */
[----:B------:R-:W-:-:S03]  /*2830*/  ISETP.GT.U32.AND P6, PT, R0, R14, PT ;  /* 0x0000000e0000720c */ /* 0x000fc60003fc4070 */
[----:B------:R-:W-:Y:S01]  /*2840*/  @!P0 IMAD.IADD R6, R6, 0x1, -R0 ;  /* 0x0000000106068824 */ /* 0x000fe200078e0a00 */
[----:B------:R-:W-:Y:S01]  /*2850*/  ISETP.GE.AND P0, PT, R11, RZ, PT ;  /* 0x000000ff0b00720c */ /* 0x000fe20003f06270 */
[----:B0-----:R-:W-:Y:S02]  /*2860*/  IMAD.MOV.U32 R3, RZ, RZ, R5 ;  /* 0x000000ffff037224 */ /* 0x001fe400078e0005 */
[----:B------:R-:W-:-:S04]  /*2870*/  IMAD.HI.U32 R5, R8, R17, RZ ;  /* 0x0000001108057227 */ /* 0x000fc800078e00ff */
[----:B------:R-:W-:Y:S01]  /*2880*/  @!P4 IMAD.MOV R3, RZ, RZ, -R3 ;  /* 0x000000ffff03c224 */ /* 0x000fe200078e0a03 */
[C---:B------:R-:W-:Y:S01]  /*2890*/  ISETP.GT.U32.AND P4, PT, R0.reuse, R19, PT ;  /* 0x000000130000720c */ /* 0x040fe20003f84070 */
[----:B------:R-:W-:Y:S02]  /*28a0*/  IMAD.MOV R11, RZ, RZ, -R4 ;  /* 0x000000ffff0b7224 */ /* 0x000fe400078e0a04 */
[----:B------:R-:W-:Y:S01]  /*28b0*/  IMAD.MOV R5, RZ, RZ, -R5 ;  /* 0x000000ffff057224 */ /* 0x000fe200078e0a05 */
[----:B------:R0:W-:Y:S01]  /*28c0*/  STL [R1+0x19c], R3 ;  /* 0x00019c0301007387 */ /* 0x0001e20000100800 */
[----:B------:R-:W-:Y:S02]  /*28d0*/  IMAD R15, R0, R11, R15 ;  /* 0x0000000b000f7224 */ /* 0x000fe400078e020f */
[----:B------:R-:W-:Y:S02]  /*28e0*/  @!P6 IMAD.IADD R14, R14, 0x1, -R0 ;  /* 0x000000010e0ee824 */ /* 0x000fe400078e0a00 */
[----:B------:R-:W-:Y:S01]  /*28f0*/  IMAD R17, R0, R5, R17 ;  /* 0x0000000500117224 */ /* 0x000fe200078e0211 */
[----:B------:R-:W-:Y:S01]  /*2900*/  IABS R5, R13 ;  /* 0x0000000d00057213 */ /* 0x000fe20000000000 */
[----:B------:R-:W-:Y:S01]  /*2910*/  IMAD.HI.U32 R4, R8, R16, RZ ;  /* 0x0000001008047227 */ /* 0x000fe200078e00ff */
[----:B------:R-:W-:-:S03]  /*2920*/  ISETP.GT.U32.AND P6, PT, R0, R14, PT ;  /* 0x0000000e0000720c */ /* 0x000fc60003fc4070 */
[----:B------:R-:W-:Y:S01]  /*2930*/  @!P4 IMAD.IADD R19, R19, 0x1, -R0 ;  /* 0x000000011313c824 */ /* 0x000fe200078e0a00 */
[----:B------:R-:W-:Y:S01]  /*2940*/  ISETP.GE.AND P4, PT, R9, RZ, PT ;  /* 0x000000ff0900720c */ /* 0x000fe20003f86270 */
[----:B0-----:R-:W-:Y:S01]  /*2950*/  IMAD.MOV.U32 R3, RZ, RZ, R2 ;  /* 0x000000ffff037224 */ /* 0x001fe200078e0002 */
[C---:B------:R-:W-:Y:S01]  /*2960*/  LOP3.LUT R2, R7.reuse, 0xaa, RZ, 0xfc, !PT ;  /* 0x000000aa07027812 */ /* 0x040fe200078efcff */
[----:B------:R-:W-:Y:S02]  /*2970*/  IMAD.MOV R4, RZ, RZ, -R4 ;  /* 0x000000ffff047224 */ /* 0x000fe400078e0a04 */
[----:B------:R-:W-:Y:S01]  /*2980*/  @!P5 IMAD.MOV R3, RZ, RZ, -R3 ;  /* 0x000000ffff03d224 */ /* 0x000fe200078e0a03 */
[C---:B------:R-:W-:Y:S01]  /*2990*/  ISETP.GT.U32.AND P5, PT, R0.reuse, R19, PT ;  /* 0x000000130000720c */ /* 0x040fe20003fa4070 */
[----:B------:R-:W-:Y:S01]  /*29a0*/  IMAD R16, R0, R4, R16 ;  /* 0x0000000400107224 */ /* 0x000fe200078e0210 */
[----:B------:R-:W-:Y:S01]  /*29b0*/  LOP3.LUT R4, R7, 0xae, RZ, 0xfc, !PT ;  /* 0x000000ae07047812 */ /* 0x000fe200078efcff */
[----:B------:R-:W-:Y:S01]  /*29c0*/  @!P6 IMAD.IADD R14, R14, 0x1, -R0 ;  /* 0x000000010e0ee824 */ /* 0x000fe200078e0a00 */
[----:B------:R0:W-:Y:S01]  /*29d0*/  STL [R1+0x198], R3 ;  /* 0x0001980301007387 */ /* 0x0001e20000100800 */
[----:B------:R-:W-:-:S02]  /*29e0*/  IABS R11, R2 ;  /* 0x00000002000b7213 */ /* 0x000fc40000000000 */
[----:B------:R-:W-:Y:S02]  /*29f0*/  IABS R18, R4 ;  /* 0x0000000400127213 */ /* 0x000fe40000000000 */
[----:B------:R-:W-:-:S03]  /*2a00*/  ISETP.GT.U32.AND P6, PT, R0, R16, PT ;  /* 0x000000100000720c */ /* 0x000fc60003fc4070 */
[----:B------:R-:W-:-:S04]  /*2a10*/  IMAD.HI.U32 R20, R8, R18, RZ ;  /* 0x0000001208147227 */ /* 0x000fc800078e00ff */
[----:B0-----:R-:W-:Y:S01]  /*2a20*/  IMAD.MOV.U32 R3, RZ, RZ, R6 ;  /* 0x000000ffff037224 */ /* 0x001fe200078e0006 */
[----:B------:R-:W-:Y:S01]  /*2a30*/  LOP3.LUT R6, R7, 0xac, RZ, 0xfc, !PT ;  /* 0x000000ac07067812 */ /* 0x000fe200078efcff */
[----:B------:R-:W-:Y:S01]  /*2a40*/  @!P5 IMAD.IADD R19, R19, 0x1, -R0 ;  /* 0x000000011313d824 */ /* 0x000fe200078e0a00 */
[C---:B------:R-:W-:Y:S01]  /*2a50*/  ISETP.GT.U32.AND P5, PT, R0.reuse, R17, PT ;  /* 0x000000110000720c */ /* 0x040fe20003fa4070 */
[----:B------:R-:W-:Y:S01]  /*2a60*/  @!P2 IMAD.MOV R3, RZ, RZ, -R3 ;  /* 0x000000ffff03a224 */ /* 0x000fe200078e0a03 */
[----:B------:R-:W-:Y:S01]  /*2a70*/  ISETP.GT.U32.AND P2, PT, R0, R15, PT ;  /* 0x0000000f0000720c */ /* 0x000fe20003f44070 */
[----:B------:R-:W-:Y:S01]  /*2a80*/  IMAD.MOV R20, RZ, RZ, -R20 ;  /* 0x000000ffff147224 */ /* 0x000fe200078e0a14 */
[----:B------:R-:W-:Y:S01]  /*2a90*/  IABS R9, R6 ;  /* 0x0000000600097213 */ /* 0x000fe20000000000 */
[----:B------:R-:W-:Y:S01]  /*2aa0*/  IMAD.MOV.U32 R12, RZ, RZ, R19 ;  /* 0x000000ffff0c7224 */ /* 0x000fe200078e0013 */
[----:B------:R0:W-:Y:S01]  /*2ab0*/  STL [R1+0x194], R3 ;  /* 0x0001940301007387 */ /* 0x0001e20000100800 */
[----:B------:R-:W-:-:S02]  /*2ac0*/  @!P6 IMAD.IADD R16, R16, 0x1, -R0 ;  /* 0x000000011010e824 */ /* 0x000fc400078e0a00 */
[----:B------:R-:W-:-:S03]  /*2ad0*/  @!P1 IMAD.MOV R12, RZ, RZ, -R12 ;  /* 0x000000ffff0c9224 */ /* 0x000fc600078e0a0c */
[----:B------:R-:W-:Y:S01]  /*2ae0*/  ISETP.GT.U32.AND P1, PT, R0, R16, PT ;  /* 0x000000100000720c */ /* 0x000fe20003f24070 */
[--C-:B------:R-:W-:Y:S01]  /*2af0*/  @!P5 IMAD.IADD R17, R17, 0x1, -R0.reuse ;  /* 0x000000011111d824 */ /* 0x100fe200078e0a00 */
[----:B------:R1:W-:Y:S01]  /*2b00*/  STL [R1+0x190], R12 ;  /* 0x0001900c01007387 */ /* 0x0003e20000100800 */
[----:B------:R-:W-:Y:S01]  /*2b10*/  @!P2 IMAD.IADD R15, R15, 0x1, -R0 ;  /* 0x000000010f0fa824 */ /* 0x000fe200078e0a00 */
[----:B------:R-:W-:Y:S01]  /*2b20*/  ISETP.GE.AND P2, PT, R10, RZ, PT ;  /* 0x000000ff0a00720c */ /* 0x000fe20003f46270 */
[----:B------:R-:W-:Y:S01]  /*2b30*/  IMAD.MOV.U32 R10, RZ, RZ, R11 ;  /* 0x000000ffff0a7224 */ /* 0x000fe200078e000b */
[----:B------:R-:W-:Y:S01]  /*2b40*/  ISETP.GT.U32.AND P6, PT, R0, R17, PT ;  /* 0x000000110000720c */ /* 0x000fe20003fc4070 */
[----:B------:R-:W-:Y:S01]  /*2b50*/  IMAD.HI.U32 R11, R8, R9, RZ ;  /* 0x00000009080b7227 */ /* 0x000fe200078e00ff */
[----:B------:R-:W-:-:S03]  /*2b60*/  ISETP.GT.U32.AND P5, PT, R0, R15, PT ;  /* 0x0000000f0000720c */ /* 0x000fc60003fa4070 */
[----:B------:R-:W-:Y:S02]  /*2b70*/  IMAD.MOV R19, RZ, RZ, -R11 ;  /* 0x000000ffff137224 */ /* 0x000fe400078e0a0b */
[C---:B------:R-:W-:Y:S01]  /*2b80*/  IMAD R11, R0.reuse, R20, R18 ;  /* 0x00000014000b7224 */ /* 0x040fe200078e0212 */
[----:B------:R-:W-:Y:S01]  /*2b90*/  LOP3.LUT R20, R7, 0x9a, RZ, 0xfc, !PT ;  /* 0x0000009a07147812 */ /* 0x000fe200078efcff */
[----:B0-----:R-:W-:Y:S02]  /*2ba0*/  IMAD.MOV.U32 R3, RZ, RZ, R14 ;  /* 0x000000ffff037224 */ /* 0x001fe400078e000e */
[----:B------:R-:W-:Y:S02]  /*2bb0*/  IMAD R9, R0, R19, R9 ;  /* 0x0000001300097224 */ /* 0x000fe400078e0209 */
[----:B------:R-:W-:Y:S01]  /*2bc0*/  @!P3 IMAD.MOV R3, RZ, RZ, -R3 ;  /* 0x000000ffff03b224 */ /* 0x000fe200078e0a03 */
[----:B------:R-:W-:Y:S01]  /*2bd0*/  ISETP.GE.AND P3, PT, R4, RZ, PT ;  /* 0x000000ff0400720c */ /* 0x000fe20003f66270 */
[----:B------:R-:W-:Y:S01]  /*2be0*/  @!P5 IMAD.IADD R15, R15, 0x1, -R0 ;  /* 0x000000010f0fd824 */ /* 0x000fe200078e0a00 */
[----:B------:R-:W-:Y:S01]  /*2bf0*/  ISETP.GT.U32.AND P5, PT, R0, R11, PT ;  /* 0x0000000b0000720c */ /* 0x000fe20003fa4070 */
[----:B------:R-:W-:Y:S01]  /*2c00*/  IMAD.HI.U32 R18, R8, R5, RZ ;  /* 0x0000000508127227 */ /* 0x000fe200078e00ff */
[----:B------:R0:W-:Y:S01]  /*2c10*/  STL [R1+0x18c], R3 ;  /* 0x00018c0301007387 */ /* 0x0001e20000100800 */
[----:B------:R-:W-:-:S02]  /*2c20*/  LOP3.LUT R4, R7, 0xa6, RZ, 0xfc, !PT ;  /* 0x000000a607047812 */ /* 0x000fc400078efcff */
[----:B------:R-:W-:Y:S01]  /*2c30*/  @!P6 IMAD.IADD R17, R17, 0x1, -R0 ;  /* 0x000000011111e824 */ /* 0x000fe200078e0a00 */
[C---:B------:R-:W-:Y:S01]  /*2c40*/  ISETP.GT.U32.AND P6, PT, R0.reuse, R9, PT ;  /* 0x000000090000720c */ /* 0x040fe20003fc4070 */
[----:B------:R-:W-:Y:S01]  /*2c50*/  IMAD.MOV R18, RZ, RZ, -R18 ;  /* 0x000000ffff127224 */ /* 0x000fe200078e0a12 */
[----:B------:R-:W-:Y:S01]  /*2c60*/  IABS R14, R4 ;  /* 0x00000004000e7213 */ /* 0x000fe20000000000 */
[----:B-1----:R-:W-:Y:S02]  /*2c70*/  IMAD.MOV.U32 R12, RZ, RZ, R17 ;  /* 0x000000ffff0c7224 */ /* 0x002fe400078e0011 */
[----:B------:R-:W-:Y:S02]  /*2c80*/  IMAD R5, R0, R18, R5 ;  /* 0x0000001200057224 */ /* 0x000fe400078e0205 */
[----:B------:R-:W-:Y:S02]  /*2c90*/  @!P5 IMAD.IADD R11, R11, 0x1, -R0 ;  /* 0x000000010b0bd824 */ /* 0x000fe400078e0a00 */
[----:B0-----:R-:W-:-:S02]  /*2ca0*/  IMAD.MOV.U32 R3, RZ, RZ, R15 ;  /* 0x000000ffff037224 */ /* 0x001fc400078e000f */
[----:B------:R-:W-:Y:S01]  /*2cb0*/  @!P1 IMAD.IADD R16, R16, 0x1, -R0 ;  /* 0x0000000110109824 */ /* 0x000fe200078e0a00 */
[----:B------:R-:W-:Y:S01]  /*2cc0*/  ISETP.GE.AND P1, PT, R6, RZ, PT ;  /* 0x000000ff0600720c */ /* 0x000fe20003f26270 */
[----:B------:R-:W-:Y:S01]  /*2cd0*/  @!P0 IMAD.MOV R3, RZ, RZ, -R3 ;  /* 0x000000ffff038224 */ /* 0x000fe200078e0a03 */
[C---:B------:R-:W-:Y:S01]  /*2ce0*/  ISETP.GT.U32.AND P0, PT, R0.reuse, R11, PT ;  /* 0x0000000b0000720c */ /* 0x040fe20003f04070 */
[----:B------:R-:W-:Y:S01]  /*2cf0*/  @!P4 IMAD.MOV R12, RZ, RZ, -R12 ;  /* 0x000000ffff0cc224 */ /* 0x000fe200078e0a0c */
[----:B------:R-:W-:Y:S01]  /*2d00*/  ISETP.GT.U32.AND P4, PT, R0, R5, PT ;  /* 0x000000050000720c */ /* 0x000fe20003f84070 */
[----:B------:R-:W-:Y:S01]  /*2d10*/  IMAD.HI.U32 R19, R8, R10, RZ ;  /* 0x0000000a08137227 */ /* 0x000fe200078e00ff */
[----:B------:R0:W-:Y:S03]  /*2d20*/  STL [R1+0x168], R3 ;  /* 0x0001680301007387 */ /* 0x0001e60000100800 */
[----:B------:R-:W-:Y:S01]  /*2d30*/  @!P6 IMAD.IADD R9, R9, 0x1, -R0 ;  /* 0x000000010909e824 */ /* 0x000fe200078e0a00 */
[----:B------:R-:W-:Y:S01]  /*2d40*/  STL [R1+0x174], R12 ;  /* 0x0001740c01007387 */ /* 0x000fe20000100800 */
[----:B------:R-:W-:-:S02]  /*2d50*/  IMAD.MOV R19, RZ, RZ, -R19 ;  /* 0x000000ffff137224 */ /* 0x000fc400078e0a13 */
[----:B------:R-:W-:Y:S01]  /*2d60*/  IMAD.HI.U32 R18, R8, R14, RZ ;  /* 0x0000000e08127227 */ /* 0x000fe200078e00ff */
[----:B------:R-:W-:-:S03]  /*2d70*/  ISETP.GT.U32.AND P6, PT, R0, R9, PT ;  /* 0x000000090000720c */ /* 0x000fc60003fc4070 */
[----:B0-----:R-:W-:Y:S01]  /*2d80*/  IMAD.MOV.U32 R3, RZ, RZ, R16 ;  /* 0x000000ffff037224 */ /* 0x001fe200078e0010 */
[C---:B------:R-:W-:Y:S01]  /*2d90*/  LOP3.LUT R16, R7.reuse, 0x98, RZ, 0xfc, !PT ;  /* 0x0000009807107812 */ /* 0x040fe200078efcff */
[----:B------:R-:W-:Y:S01]  /*2da0*/  IMAD R6, R0, R19, R10 ;  /* 0x0000001300067224 */ /* 0x000fe200078e020a */
[----:B------:R-:W-:Y:S01]  /*2db0*/  LOP3.LUT R10, R7, 0xa4, RZ, 0xfc, !PT ;  /* 0x000000a4070a7812 */ /* 0x000fe200078efcff */
[----:B------:R-:W-:Y:S01]  /*2dc0*/  @!P2 IMAD.MOV R3, RZ, RZ, -R3 ;  /* 0x000000ffff03a224 */ /* 0x000fe200078e0a03 */
[----:B------:R-:W-:Y:S01]  /*2dd0*/  ISETP.GE.AND P2, PT, R2, RZ, PT ;  /* 0x000000ff0200720c */ /* 0x000fe20003f46270 */
[----:B------:R-:W-:Y:S01]  /*2de0*/  @!P0 IMAD.IADD R11, R11, 0x1, -R0 ;  /* 0x000000010b0b8824 */ /* 0x000fe200078e0a00 */
[C---:B------:R-:W-:Y:S01]  /*2df0*/  ISETP.GT.U32.AND P5, PT, R0.reuse, R6, PT ;  /* 0x000000060000720c */ /* 0x040fe20003fa4070 */
[----:B------:R-:W-:Y:S01]  /*2e00*/  IMAD.MOV R17, RZ, RZ, -R18 ;  /* 0x000000ffff117224 */ /* 0x000fe200078e0a12 */
[----:B------:R0:W-:Y:S01]  /*2e10*/  STL [R1+0x178], R3 ;  /* 0x0001780301007387 */ /* 0x0001e20000100800 */
[----:B------:R-:W-:Y:S01]  /*2e20*/  @!P4 IMAD.IADD R5, R5, 0x1, -R0 ;  /* 0x000000010505c824 */ /* 0x000fe200078e0a00 */
[----:B------:R-:W-:Y:S01]  /*2e30*/  IABS R15, R10 ;  /* 0x0000000a000f7213 */ /* 0x000fe20000000000 */
[----:B------:R-:W-:Y:S01]  /*2e40*/  IMAD R2, R0, R17, R14 ;  /* 0x0000001100027224 */ /* 0x000fe200078e020e */
[----:B------:R-:W-:Y:S01]  /*2e50*/  ISETP.GE.AND P0, PT, R13, RZ, PT ;  /* 0x000000ff0d00720c */ /* 0x000fe20003f06270 */
[----:B------:R-:W-:Y:S01]  /*2e60*/  @!P6 IMAD.IADD R9, R9, 0x1, -R0 ;  /* 0x000000010909e824 */ /* 0x000fe200078e0a00 */
[----:B------:R-:W-:Y:S01]  /*2e70*/  ISETP.GE.AND P4, PT, R4, RZ, PT ;  /* 0x000000ff0400720c */ /* 0x000fe20003f86270 */
[----:B------:R-:W-:Y:S01]  /*2e80*/  IMAD.HI.U32 R13, R8, R15, RZ ;  /* 0x0000000f080d7227 */ /* 0x000fe200078e00ff */
[----:B------:R-:W-:-:S02]  /*2e90*/  ISETP.GT.U32.AND P6, PT, R0, R2, PT ;  /* 0x000000020000720c */ /* 0x000fc40003fc4070 */
[----:B------:R-:W-:Y:S01]  /*2ea0*/  IABS R18, R16 ;  /* 0x0000001000127213 */ /* 0x000fe20000000000 */
[----:B0-----:R-:W-:Y:S01]  /*2eb0*/  IMAD.MOV.U32 R3, RZ, RZ, R11 ;  /* 0x000000ffff037224 */ /* 0x001fe200078e000b */
[----:B------:R-:W-:Y:S01]  /*2ec0*/  LOP3.LUT R11, R7, 0x9e, RZ, 0xfc, !PT ;  /* 0x0000009e070b7812 */ /* 0x000fe200078efcff */
[----:B------:R-:W-:Y:S02]  /*2ed0*/  IMAD.MOV R13, RZ, RZ, -R13 ;  /* 0x000000ffff0d7224 */ /* 0x000fe400078e0a0d */
[----:B------:R-:W-:Y:S01]  /*2ee0*/  @!P3 IMAD.MOV R3, RZ, RZ, -R3 ;  /* 0x000000ffff03b224 */ /* 0x000fe200078e0a03 */
[----:B------:R-:W-:Y:S01]  /*2ef0*/  ISETP.GT.U32.AND P3, PT, R0, R5, PT ;  /* 0x000000050000720c */ /* 0x000fe20003f64070 */
[--C-:B------:R-:W-:Y:S02]  /*2f00*/  @!P5 IMAD.IADD R6, R6, 0x1, -R0.reuse ;  /* 0x000000010606d824 */ /* 0x100fe400078e0a00 */
[----:B------:R-:W-:Y:S01]  /*2f10*/  IMAD R4, R0, R13, R15 ;  /* 0x0000000d00047224 */ /* 0x000fe200078e020f */
[----:B------:R0:W-:Y:S01]  /*2f20*/  STL [R1+0x17c], R3 ;  /* 0x00017c0301007387 */ /* 0x0001e20000100800 */
[----:B------:R-:W-:Y:S01]  /*2f30*/  @!P6 IMAD.IADD R2, R2, 0x1, -R0 ;  /* 0x000000010202e824 */ /* 0x000fe200078e0a00 */
[----:B------:R-:W-:-:S02]  /*2f40*/  ISETP.GT.U32.AND P5, PT, R0, R6, PT ;  /* 0x000000060000720c */ /* 0x000fc40003fa4070 */
[----:B------:R-:W-:Y:S02]  /*2f50*/  LOP3.LUT R13, R7, 0xa2, RZ, 0xfc, !PT ;  /* 0x000000a2070d7812 */ /* 0x000fe400078efcff */
[C---:B------:R-:W-:Y:S02]  /*2f60*/  ISETP.GT.U32.AND P6, PT, R0.reuse, R2, PT ;  /* 0x000000020000720c */ /* 0x040fe40003fc4070 */
[----:B------:R-:W-:Y:S01]  /*2f70*/  IABS R19, R13 ;  /* 0x0000000d00137213 */ /* 0x000fe20000000000 */
[----:B------:R-:W-:Y:S01]  /*2f80*/  @!P3 IMAD.IADD R5, R5, 0x1, -R0 ;  /* 0x000000010505b824 */ /* 0x000fe200078e0a00 */
[----:B------:R-:W-:Y:S01]  /*2f90*/  ISETP.GT.U32.AND P3, PT, R0, R4, PT ;  /* 0x000000040000720c */ /* 0x000fe20003f64070 */
[----:B0-----:R-:W-:Y:S01]  /*2fa0*/  IMAD.MOV.U32 R3, RZ, RZ, R9 ;  /* 0x000000ffff037224 */ /* 0x001fe200078e0009 */
[----:B------:R-:W-:-:S03]  /*2fb0*/  LOP3.LUT R9, R7, 0x9c, RZ, 0xfc, !PT ;  /* 0x0000009c07097812 */ /* 0x000fc600078efcff */
[----:B------:R-:W-:Y:S01]  /*2fc0*/  @!P1 IMAD.MOV R3, RZ, RZ, -R3 ;  /* 0x000000ffff039224 */ /* 0x000fe200078e0a03 */
[----:B------:R-:W-:Y:S01]  /*2fd0*/  ISETP.GE.AND P1, PT, R13, RZ, PT ;  /* 0x000000ff0d00720c */ /* 0x000fe20003f26270 */
[--C-:B------:R-:W-:Y:S01]  /*2fe0*/  @!P5 IMAD.IADD R6, R6, 0x1, -R0.reuse ;  /* 0x000000010606d824 */ /* 0x100fe200078e0a00 */
[----:B------:R-:W-:Y:S01]  /*2ff0*/  ISETP.GE.AND P5, PT, R10, RZ, PT ;  /* 0x000000ff0a00720c */ /* 0x000fe20003fa6270 */
[----:B------:R-:W-:Y:S01]  /*3000*/  @!P6 IMAD.IADD R2, R2, 0x1, -R0 ;  /* 0x000000010202e824 */ /* 0x000fe200078e0a00 */
[----:B------:R-:W-:Y:S01]  /*3010*/  LOP3.LUT R10, R7, 0xa0, RZ, 0xfc, !PT ;  /* 0x000000a0070a7812 */ /* 0x000fe200078efcff */
[----:B------:R0:W-:Y:S01]  /*3020*/  STL [R1+0x180], R3 ;  /* 0x0001800301007387 */ /* 0x0001e20000100800 */
[----:B------:R-:W-:Y:S01]  /*3030*/  @!P2 IMAD.MOV R6, RZ, RZ, -R6 ;  /* 0x000000ffff06a224 */ /* 0x000fe200078e0a06 */
[----:B------:R-:W-:Y:S01]  /*3040*/  ISETP.GE.AND P6, PT, R9, RZ, PT ;  /* 0x000000ff0900720c */ /* 0x000fe20003fc6270 */
[----:B------:R-:W-:Y:S01]  /*3050*/  @!P3 IMAD.IADD R4, R4, 0x1, -R0 ;  /* 0x000000010404b824 */ /* 0x000fe200078e0a00 */
[----:B------:R-:W-:-:S02]  /*3060*/  ISETP.GE.AND P2, PT, R10, RZ, PT ;  /* 0x000000ff0a00720c */ /* 0x000fc40003f46270 */
[----:B------:R-:W-:Y:S01]  /*3070*/  IABS R13, R10 ;  /* 0x0000000a000d7213 */ /* 0x000fe20000000000 */
[----:B------:R-:W-:Y:S01]  /*3080*/  IMAD.HI.U32 R10, R8, R19, RZ ;  /* 0x00000013080a7227 */ /* 0x000fe200078e00ff */
[C---:B------:R-:W-:Y:S01]  /*3090*/  ISETP.GT.U32.AND P3, PT, R0.reuse, R4, PT ;  /* 0x000000040000720c */ /* 0x040fe20003f64070 */
[----:B------:R1:W-:Y:S01]  /*30a0*/  STL [R1+0x184], R6 ;  /* 0x0001840601007387 */ /* 0x0003e20000100800 */
[----:B------:R-:W-:Y:S01]  /*30b0*/  IABS R9, R9 ;  /* 0x0000000900097213 */ /* 0x000fe20000000000 */
[----:B0-----:R-:W-:Y:S02]  /*30c0*/  IMAD.MOV.U32 R3, RZ, RZ, R5 ;  /* 0x000000ffff037224 */ /* 0x001fe400078e0005 */
[----:B------:R-:W-:Y:S02]  /*30d0*/  IMAD.MOV R10, RZ, RZ, -R10 ;  /* 0x000000ffff0a7224 */ /* 0x000fe400078e0a0a */
[----:B------:R-:W-:Y:S01]  /*30e0*/  @!P0 IMAD.MOV R3, RZ, RZ, -R3 ;  /* 0x000000ffff038224 */ /* 0x000fe200078e0a03 */
[----:B------:R-:W-:Y:S01]  /*30f0*/  ISETP.GE.AND P0, PT, R11, RZ, PT ;  /* 0x000000ff0b00720c */ /* 0x000fe20003f06270 */
[----:B------:R-:W-:Y:S01]  /*3100*/  IMAD R19, R0, R10, R19 ;  /* 0x0000000a00137224 */ /* 0x000fe200078e0213 */
[----:B------:R-:W-:Y:S01]  /*3110*/  IABS R11, R11 ;  /* 0x0000000b000b7213 */ /* 0x000fe20000000000 */
[C---:B-1----:R-:W-:Y:S01]  /*3120*/  IMAD.HI.U32 R6, R8.reuse, R13, RZ ;  /* 0x0000000d08067227 */ /* 0x042fe200078e00ff */
[----:B------:R0:W-:Y:S03]  /*3130*/  STL [R1+0x188], R3 ;  /* 0x0001880301007387 */ /* 0x0001e60000100800 */
[----:B------:R-:W-:-:S04]  /*3140*/  IMAD.HI.U32 R5, R8, R11, RZ ;  /* 0x0000000b08057227 */ /* 0x000fc800078e00ff */
[----:B------:R-:W-:Y:S02]  /*3150*/  IMAD.MOV R6, RZ, RZ, -R6 ;  /* 0x000000ffff067224 */ /* 0x000fe400078e0a06 */
[----:B------:R-:W-:Y:S02]  /*3160*/  IMAD.MOV R5, RZ, RZ, -R5 ;  /* 0x000000ffff057224 */ /* 0x000fe400078e0a05 */
[----:B0-----:R-:W-:Y:S02]  /*3170*/  IMAD.MOV.U32 R3, RZ, RZ, R2 ;  /* 0x000000ffff037224 */ /* 0x001fe400078e0002 */
[----:B------:R-:W-:Y:S02]  /*3180*/  @!P3 IMAD.IADD R4, R4, 0x1, -R0 ;  /* 0x000000010404b824 */ /* 0x000fe400078e0a00 */
[----:B------:R-:W-:Y:S01]  /*3190*/  @!P4 IMAD.MOV R3, RZ, RZ, -R3 ;  /* 0x000000ffff03c224 */ /* 0x000fe200078e0a03 */
[C---:B------:R-:W-:Y:S01]  /*31a0*/  ISETP.GT.U32.AND P4, PT, R0.reuse, R19, PT ;  /* 0x000000130000720c */ /* 0x040fe20003f84070 */
[----:B------:R-:W-:-:S02]  /*31b0*/  IMAD R13, R0, R6, R13 ;  /* 0x00000006000d7224 */ /* 0x000fc400078e020d */
[----:B------:R-:W-:Y:S01]  /*31c0*/  IMAD R11, R0, R5, R11 ;  /* 0x00000005000b7224 */ /* 0x000fe200078e020b */
[----:B------:R0:W-:Y:S01]  /*31d0*/  STL [R1+0x1d8], R3 ;  /* 0x0001d80301007387 */ /* 0x0001e20000100800 */
[----:B------:R-:W-:Y:S01]  /*31e0*/  IMAD.HI.U32 R2, R8, R9, RZ ;  /* 0x0000000908027227 */ /* 0x000fe200078e00ff */
[----:B------:R-:W-:Y:S02]  /*31f0*/  ISETP.GT.U32.AND P3, PT, R0, R13, PT ;  /* 0x0000000d0000720c */ /* 0x000fe40003f64070 */
[----:B------:R-:W-:Y:S01]  /*3200*/  IABS R5, R20 ;  /* 0x0000001400057213 */ /* 0x000fe20000000000 */
[----:B------:R-:W-:Y:S02]  /*3210*/  IMAD.MOV R2, RZ, RZ, -R2 ;  /* 0x000000ffff027224 */ /* 0x000fe400078e0a02 */
[----:B------:R-:W-:-:S04]  /*3220*/  IMAD.HI.U32 R6, R8, R18, RZ ;  /* 0x0000001208067227 */ /* 0x000fc800078e00ff */
[----:B0-----:R-:W-:Y:S01]  /*3230*/  IMAD.MOV.U32 R3, RZ, RZ, R4 ;  /* 0x000000ffff037224 */ /* 0x001fe200078e0004 */
[----:B------:R-:W-:Y:S01]  /*3240*/  LOP3.LUT R4, R7, 0x94, RZ, 0xfc, !PT ;  /* 0x0000009407047812 */ /* 0x000fe200078efcff */
[--C-:B------:R-:W-:Y:S02]  /*3250*/  @!P4 IMAD.IADD R19, R19, 0x1, -R0.reuse ;  /* 0x000000011313c824 */ /* 0x100fe400078e0a00 */
[----:B------:R-:W-:Y:S01]  /*3260*/  @!P5 IMAD.MOV R3, RZ, RZ, -R3 ;  /* 0x000000ffff03d224 */ /* 0x000fe200078e0a03 */
[C---:B------:R-:W-:Y:S01]  /*3270*/  ISETP.GT.U32.AND P5, PT, R0.reuse, R11, PT ;  /* 0x0000000b0000720c */ /* 0x040fe20003fa4070 */
[----:B------:R-:W-:Y:S01]  /*3280*/  @!P3 IMAD.IADD R13, R13, 0x1, -R0 ;  /* 0x000000010d0db824 */ /* 0x000fe200078e0a00 */
[C---:B------:R-:W-:Y:S01]  /*3290*/  ISETP.GT.U32.AND P4, PT, R0.reuse, R19, PT ;  /* 0x000000130000720c */ /* 0x040fe20003f84070 */
[----:B------:R-:W-:Y:S01]  /*32a0*/  IMAD R9, R0, R2, R9 ;  /* 0x0000000200097224 */ /* 0x000fe200078e0209 */
[----:B------:R0:W-:Y:S01]  /*32b0*/  STL [R1+0x1dc], R3 ;  /* 0x0001dc0301007387 */ /* 0x0001e20000100800 */
[----:B------:R-:W-:Y:S01]  /*32c0*/  IMAD.HI.U32 R14, R8, R5, RZ ;  /* 0x00000005080e7227 */ /* 0x000fe200078e00ff */
[----:B------:R-:W-:-:S02]  /*32d0*/  ISETP.GT.U32.AND P3, PT, R0, R13, PT ;  /* 0x0000000d0000720c */ /* 0x000fc40003f64070 */
[----:B------:R-:W-:Y:S01]  /*32e0*/  LOP3.LUT R2, R7, 0x96, RZ, 0xfc, !PT ;  /* 0x0000009607027812 */ /* 0x000fe200078efcff */
[----:B------:R-:W-:Y:S01]  /*32f0*/  IMAD.MOV R14, RZ, RZ, -R14 ;  /* 0x000000ffff0e7224 */ /* 0x000fe200078e0a0e */
[----:B------:R-:W-:Y:S01]  /*3300*/  IABS R17, R4 ;  /* 0x0000000400117213 */ /* 0x000fe20000000000 */
[----:B------:R-:W-:Y:S01]  /*3310*/  IMAD.MOV R6, RZ, RZ, -R6 ;  /* 0x000000ffff067224 */ /* 0x000fe200078e0a06 */
[----:B------:R-:W-:Y:S01]  /*3320*/  IABS R10, R2 ;  /* 0x00000002000a7213 */ /* 0x000fe20000000000 */
[--C-:B------:R-:W-:Y:S02]  /*3330*/  @!P5 IMAD.IADD R11, R11, 0x1, -R0.reuse ;  /* 0x000000010b0bd824 */ /* 0x100fe400078e0a00 */
[----:B------:R-:W-:Y:S01]  /*3340*/  @!P4 IMAD.IADD R19, R19, 0x1, -R0 ;  /* 0x000000011313c824 */ /* 0x000fe200078e0a00 */
[C---:B------:R-:W-:Y:S01]  /*3350*/  ISETP.GT.U32.AND P4, PT, R0.reuse, R9, PT ;  /* 0x000000090000720c */ /* 0x040fe20003f84070 */
[C---:B------:R-:W-:Y:S01]  /*3360*/  IMAD R5, R0.reuse, R14, R5 ;  /* 0x0000000e00057224 */ /* 0x040fe200078e0205 */
[C---:B------:R-:W-:Y:S01]  /*3370*/  ISETP.GT.U32.AND P5, PT, R0.reuse, R11, PT ;  /* 0x0000000b0000720c */ /* 0x040fe20003fa4070 */
[C---:B------:R-:W-:Y:S01]  /*3380*/  IMAD R18, R0.reuse, R6, R18 ;  /* 0x0000000600127224 */ /* 0x040fe200078e0212 */
[----:B------:R-:W-:Y:S01]  /*3390*/  LOP3.LUT R6, R7, 0x92, RZ, 0xfc, !PT ;  /* 0x0000009207067812 */ /* 0x000fe200078efcff */
[----:B------:R-:W-:Y:S01]  /*33a0*/  @!P3 IMAD.IADD R13, R13, 0x1, -R0 ;  /* 0x000000010d0db824 */ /* 0x000fe200078e0a00 */
[----:B------:R-:W-:Y:S01]  /*33b0*/  ISETP.GT.U32.AND P3, PT, R0, R5, PT ;  /* 0x000000050000720c */ /* 0x000fe20003f64070 */
[----:B0-----:R-:W-:Y:S01]  /*33c0*/  IMAD.MOV.U32 R3, RZ, RZ, R19 ;  /* 0x000000ffff037224 */ /* 0x001fe200078e0013 */
[----:B------:R-:W-:Y:S01]  /*33d0*/  IABS R19, R6 ;  /* 0x0000000600137213 */ /* 0x000fe20000000000 */
[----:B------:R-:W-:-:S04]  /*33e0*/  IMAD.HI.U32 R15, R8, R10, RZ ;  /* 0x0000000a080f7227 */ /* 0x000fc800078e00ff */
[--C-:B------:R-:W-:Y:S01]  /*33f0*/  @!P4 IMAD.IADD R9, R9, 0x1, -R0.reuse ;  /* 0x000000010909c824 */ /* 0x100fe200078e0a00 */
[----:B------:R-:W-:Y:S01]  /*3400*/  ISETP.GE.AND P4, PT, R20, RZ, PT ;  /* 0x000000ff1400720c */ /* 0x000fe20003f86270 */
[--C-:B------:R-:W-:Y:S01]  /*3410*/  @!P5 IMAD.IADD R11, R11, 0x1, -R0.reuse ;  /* 0x000000010b0bd824 */ /* 0x100fe200078e0a00 */
[C---:B------:R-:W-:Y:S01]  /*3420*/  ISETP.GT.U32.AND P5, PT, R0.reuse, R18, PT ;  /* 0x000000120000720c */ /* 0x040fe20003fa4070 */
[----:B------:R-:W-:Y:S01]  /*3430*/  @!P1 IMAD.MOV R3, RZ, RZ, -R3 ;  /* 0x000000ffff039224 */ /* 0x000fe200078e0a03 */
[----:B------:R-:W-:Y:S01]  /*3440*/  ISETP.GT.U32.AND P1, PT, R0, R9, PT ;  /* 0x000000090000720c */ /* 0x000fe20003f24070 */
[----:B------:R-:W-:Y:S01]  /*3450*/  @!P3 IMAD.IADD R5, R5, 0x1, -R0 ;  /* 0x000000010505b824 */ /* 0x000fe200078e0a00 */
[----:B------:R-:W-:Y:S01]  /*3460*/  ISETP.GE.AND P3, PT, R16, RZ, PT ;  /* 0x000000ff1000720c */ /* 0x000fe20003f66270 */
[----:B------:R-:W-:Y:S01]  /*3470*/  IMAD.MOV.U32 R16, RZ, RZ, R19 ;  /* 0x000000ffff107224 */ /* 0x000fe200078e0013 */
[----:B------:R0:W-:Y:S01]  /*3480*/  STL [R1+0x170], R3 ;  /* 0x0001700301007387 */ /* 0x0001e20000100800 */
[----:B------:R-:W-:-:S04]  /*3490*/  IMAD.HI.U32 R14, R8, R17, RZ ;  /* 0x00000011080e7227 */ /* 0x000fc800078e00ff */
[----:B------:R-:W-:Y:S02]  /*34a0*/  IMAD.MOV R15, RZ, RZ, -R15 ;  /* 0x000000ffff0f7224 */ /* 0x000fe400078e0a0f */
[----:B------:R-:W-:Y:S02]  /*34b0*/  @!P5 IMAD.IADD R18, R18, 0x1, -R0 ;  /* 0x000000011212d824 */ /* 0x000fe400078e0a00 */
[----:B------:R-:W-:Y:S02]  /*34c0*/  IMAD.MOV R14, RZ, RZ, -R14 ;  /* 0x000000ffff0e7224 */ /* 0x000fe400078e0a0e */
[----:B0-----:R-:W-:Y:S01]  /*34d0*/  IMAD.MOV.U32 R3, RZ, RZ, R13 ;  /* 0x000000ffff037224 */ /* 0x001fe200078e000d */
[----:B------:R-:W-:Y:S01]  /*34e0*/  ISETP.GT.U32.AND P5, PT, R0, R18, PT ;  /* 0x000000120000720c */ /* 0x000fe20003fa4070 */
[----:B------:R-:W-:-:S04]  /*34f0*/  IMAD.HI.U32 R13, R8, R16, RZ ;  /* 0x00000010080d7227 */ /* 0x000fc800078e00ff */
[----:B------:R-:W-:Y:S01]  /*3500*/  @!P2 IMAD.MOV R3, RZ, RZ, -R3 ;  /* 0x000000ffff03a224 */ /* 0x000fe200078e0a03 */
[C---:B------:R-:W-:Y:S01]  /*3510*/  ISETP.GT.U32.AND P2, PT, R0.reuse, R5, PT ;  /* 0x000000050000720c */ /* 0x040fe20003f44070 */
[C---:B------:R-:W-:Y:S02]  /*3520*/  IMAD R10, R0.reuse, R15, R10 ;  /* 0x0000000f000a7224 */ /* 0x040fe400078e020a */
[----:B------:R-:W-:Y:S01]  /*3530*/  @!P1 IMAD.IADD R9, R9, 0x1, -R0 ;  /* 0x0000000109099824 */ /* 0x000fe200078e0a00 */
[----:B------:R0:W-:Y:S01]  /*3540*/  STL [R1+0x16c], R3 ;  /* 0x00016c0301007387 */ /* 0x0001e20000100800 */
[----:B------:R-:W-:Y:S01]  /*3550*/  IMAD.MOV R13, RZ, RZ, -R13 ;  /* 0x000000ffff0d7224 */ /* 0x000fe200078e0a0d */
[C---:B------:R-:W-:Y:S01]  /*3560*/  ISETP.GT.U32.AND P1, PT, R0.reuse, R10, PT ;  /* 0x0000000a0000720c */ /* 0x040fe20003f24070 */
[C---:B------:R-:W-:Y:S01]  /*3570*/  IMAD R17, R0.reuse, R14, R17 ;  /* 0x0000000e00117224 */ /* 0x040fe200078e0211 */
[C---:B------:R-:W-:Y:S01]  /*3580*/  LOP3.LUT R14, R7.reuse, 0x8c, RZ, 0xfc, !PT ;  /* 0x0000008c070e7812 */ /* 0x040fe200078efcff */
[----:B------:R-:W-:Y:S01]  /*3590*/  IMAD R16, R0, R13, R16 ;  /* 0x0000000d00107224 */ /* 0x000fe200078e0210 */
[----:B------:R-:W-:Y:S01]  /*35a0*/  LOP3.LUT R13, R7, 0x8a, RZ, 0xfc, !PT ;  /* 0x0000008a070d7812 */ /* 0x000fe200078efcff */
[--C-:B------:R-:W-:Y:S01]  /*35b0*/  @!P5 IMAD.IADD R18, R18, 0x1, -R0.reuse ;  /* 0x000000011212d824 */ /* 0x100fe200078e0a00 */
[----:B------:R-:W-:Y:S01]  /*35c0*/  IABS R15, R14 ;  /* 0x0000000e000f7213 */ /* 0x000fe20000000000 */
[----:B------:R-:W-:Y:S01]  /*35d0*/  @!P0 IMAD.MOV R11, RZ, RZ, -R11 ;  /* 0x000000ffff0b8224 */ /* 0x000fe200078e0a0b */
[----:B------:R-:W-:Y:S01]  /*35e0*/  ISETP.GT.U32.AND P5, PT, R0, R16, PT ;  /* 0x000000100000720c */ /* 0x000fe20003fa4070 */
[----:B0-----:R-:W-:Y:S01]  /*35f0*/  IMAD.MOV.U32 R3, RZ, RZ, R9 ;  /* 0x000000ffff037224 */ /* 0x001fe200078e0009 */
[----:B------:R-:W-:Y:S01]  /*3600*/  ISETP.GE.AND P0, PT, R2, RZ, PT ;  /* 0x000000ff0200720c */ /* 0x000fe20003f06270 */
[--C-:B------:R-:W-:Y:S01]  /*3610*/  @!P2 IMAD.IADD R5, R5, 0x1, -R0.reuse ;  /* 0x000000010505a824 */ /* 0x100fe200078e0a00 */
[C---:B------:R-:W-:Y:S01]  /*3620*/  LOP3.LUT R2, R7.reuse, 0x90, RZ, 0xfc, !PT ;  /* 0x0000009007027812 */ /* 0x040fe200078efcff */
[----:B------:R-:W-:Y:S01]  /*3630*/  @!P6 IMAD.MOV R3, RZ, RZ, -R3 ;  /* 0x000000ffff03e224 */ /* 0x000fe200078e0a03 */
[----:B------:R-:W-:Y:S01]  /*3640*/  ISETP.GT.U32.AND P6, PT, R0, R17, PT ;  /* 0x000000110000720c */ /* 0x000fe20003fc4070 */
[----:B------:R0:W-:Y:S01]  /*3650*/  STL [R1+0x130], R11 ;  /* 0x0001300b01007387 */ /* 0x0001e20000100800 */
[----:B------:R-:W-:Y:S01]  /*3660*/  ISETP.GE.AND P2, PT, R4, RZ, PT ;  /* 0x000000ff0400720c */ /* 0x000fe20003f46270 */
[--C-:B------:R-:W-:Y:S01]  /*3670*/  @!P1 IMAD.IADD R10, R10, 0x1, -R0.reuse ;  /* 0x000000010a0a9824 */ /* 0x100fe200078e0a00 */
[----:B------:R-:W-:Y:S01]  /*3680*/  LOP3.LUT R4, R7, 0x8e, RZ, 0xfc, !PT ;  /* 0x0000008e07047812 */ /* 0x000fe200078efcff */
[----:B------:R1:W-:Y:S01]  /*3690*/  STL [R1+0x160], R3 ;  /* 0x0001600301007387 */ /* 0x0003e20000100800 */
[----:B------:R-:W-:Y:S01]  /*36a0*/  ISETP.GE.AND P1, PT, R6, RZ, PT ;  /* 0x000000ff0600720c */ /* 0x000fe20003f26270 */
[----:B------:R-:W-:Y:S01]  /*36b0*/  @!P5 IMAD.IADD R16, R16, 0x1, -R0 ;  /* 0x000000011010d824 */ /* 0x000fe200078e0a00 */
[----:B------:R-:W-:Y:S01]  /*36c0*/  IABS R6, R4 ;  /* 0x0000000400067213 */ /* 0x000fe20000000000 */
[----:B------:R-:W-:Y:S01]  /*36d0*/  IMAD.MOV.U32 R12, RZ, RZ, R18 ;  /* 0x000000ffff0c7224 */ /* 0x000fe200078e0012 */
[----:B------:R-:W-:-:S02]  /*36e0*/  IABS R20, R13 ;  /* 0x0000000d00147213 */ /* 0x000fc40000000000 */
[----:B0-----:R-:W-:Y:S01]  /*36f0*/  IABS R11, R2 ;  /* 0x00000002000b7213 */ /* 0x001fe20000000000 */
[----:B------:R-:W-:Y:S01]  /*3700*/  @!P6 IMAD.IADD R17, R17, 0x1, -R0 ;  /* 0x000000011111e824 */ /* 0x000fe200078e0a00 */
[----:B------:R-:W-:Y:S01]  /*3710*/  ISETP.GT.U32.AND P6, PT, R0, R10, PT ;  /* 0x0000000a0000720c */ /* 0x000fe20003fc4070 */
[----:B-1----:R-:W-:Y:S02]  /*3720*/  IMAD.MOV.U32 R3, RZ, RZ, R5 ;  /* 0x000000ffff037224 */ /* 0x002fe400078e0005 */
[----:B------:R-:W-:Y:S01]  /*3730*/  IMAD.HI.U32 R9, R8, R11, RZ ;  /* 0x0000000b08097227 */ /* 0x000fe200078e00ff */
[----:B------:R-:W-:-:S03]  /*3740*/  ISETP.GT.U32.AND P5, PT, R0, R17, PT ;  /* 0x000000110000720c */ /* 0x000fc60003fa4070 */
[----:B------:R-:W-:Y:S01]  /*3750*/  @!P4 IMAD.MOV R3, RZ, RZ, -R3 ;  /* 0x000000ffff03c224 */ /* 0x000fe200078e0a03 */
[----:B------:R-:W-:Y:S01]  /*3760*/  ISETP.GT.U32.AND P4, PT, R0, R16, PT ;  /* 0x000000100000720c */ /* 0x000fe20003f84070 */
[----:B------:R-:W-:Y:S02]  /*3770*/  IMAD.MOV R9, RZ, RZ, -R9 ;  /* 0x000000ffff097224 */ /* 0x000fe400078e0a09 */
[----:B------:R-:W-:Y:S01]  /*3780*/  IMAD.HI.U32 R5, R8, R6, RZ ;  /* 0x0000000608057227 */ /* 0x000fe200078e00ff */
[----:B------:R0:W-:Y:S03]  /*3790*/  STL [R1+0x164], R3 ;  /* 0x0001640301007387 */ /* 0x0001e60000100800 */
[----:B------:R-:W-:Y:S02]  /*37a0*/  IMAD R11, R0, R9, R11 ;  /* 0x00000009000b7224 */ /* 0x000fe400078e020b */
[----:B------:R-:W-:-:S02]  /*37b0*/  IMAD.MOV R5, RZ, RZ, -R5 ;  /* 0x000000ffff057224 */ /* 0x000fc400078e0a05 */
[----:B------:R-:W-:Y:S01]  /*37c0*/  @!P6 IMAD.IADD R10, R10, 0x1, -R0 ;  /* 0x000000010a0ae824 */ /* 0x000fe200078e0a00 */
[C---:B------:R-:W-:Y:S01]  /*37d0*/  ISETP.GT.U32.AND P6, PT, R0.reuse, R11, PT ;  /* 0x0000000b0000720c */ /* 0x040fe20003fc4070 */
[----:B------:R-:W-:Y:S02]  /*37e0*/  IMAD R6, R0, R5, R6 ;  /* 0x0000000500067224 */ /* 0x000fe400078e0206 */
[----:B------:R-:W-:Y:S02]  /*37f0*/  @!P4 IMAD.IADD R16, R16, 0x1, -R0 ;  /* 0x000000011010c824 */ /* 0x000fe400078e0a00 */
[----:B------:R-:W-:Y:S01]  /*3800*/  IMAD.HI.U32 R5, R8, R15, RZ ;  /* 0x0000000f08057227 */ /* 0x000fe200078e00ff */
[----:B------:R-:W-:-:S03]  /*3810*/  ISETP.GT.U32.AND P4, PT, R0, R6, PT ;  /* 0x000000060000720c */ /* 0x000fc60003f84070 */
[----:B------:R-:W-:Y:S01]  /*3820*/  @!P5 IMAD.IADD R17, R17, 0x1, -R0 ;  /* 0x000000011111d824 */ /* 0x000fe200078e0a00 */
[----:B------:R-:W-:Y:S01]  /*3830*/  ISETP.GE.AND P5, PT, R2, RZ, PT ;  /* 0x000000ff0200720c */ /* 0x000fe20003fa6270 */
[----:B------:R-:W-:Y:S01]  /*3840*/  IMAD.HI.U32 R9, R8, R20, RZ ;  /* 0x0000001408097227 */ /* 0x000fe200078e00ff */
[----:B------:R-:W-:-:S03]  /*3850*/  LOP3.LUT R2, R7, 0x88, RZ, 0xfc, !PT ;  /* 0x0000008807027812 */ /* 0x000fc600078efcff */
[--C-:B------:R-:W-:Y:S01]  /*3860*/  @!P6 IMAD.IADD R11, R11, 0x1, -R0.reuse ;  /* 0x000000010b0be824 */ /* 0x100fe200078e0a00 */
[----:B------:R-:W-:Y:S01]  /*3870*/  ISETP.GE.AND P6, PT, R4, RZ, PT ;  /* 0x000000ff0400720c */ /* 0x000fe20003fc6270 */
[----:B------:R-:W-:Y:S01]  /*3880*/  IMAD.MOV R5, RZ, RZ, -R5 ;  /* 0x000000ffff057224 */ /* 0x000fe200078e0a05 */
[----:B------:R-:W-:Y:S01]  /*3890*/  LOP3.LUT R4, R7, 0x86, RZ, 0xfc, !PT ;  /* 0x0000008607047812 */ /* 0x000fe200078efcff */
[----:B------:R-:W-:Y:S02]  /*38a0*/  @!P4 IMAD.IADD R6, R6, 0x1, -R0 ;  /* 0x000000010606c824 */ /* 0x000fe400078e0a00 */
[----:B------:R-:W-:Y:S01]  /*38b0*/  @!P3 IMAD.MOV R12, RZ, RZ, -R12 ;  /* 0x000000ffff0cb224 */ /* 0x000fe200078e0a0c */
[C---:B------:R-:W-:Y:S01]  /*38c0*/  ISETP.GT.U32.AND P3, PT, R0.reuse, R11, PT ;  /* 0x0000000b0000720c */ /* 0x040fe20003f64070 */
[----:B0-----:R-:W-:Y:S01]  /*38d0*/  IMAD.MOV.U32 R3, RZ, RZ, R10 ;  /* 0x000000ffff037224 */ /* 0x001fe200078e000a */
[C---:B------:R-:W-:Y:S01]  /*38e0*/  ISETP.GT.U32.AND P4, PT, R0.reuse, R6, PT ;  /* 0x000000060000720c */ /* 0x040fe20003f84070 */
[----:B------:R-:W-:Y:S01]  /*38f0*/  IMAD.MOV R9, RZ, RZ, -R9 ;  /* 0x000000ffff097224 */ /* 0x000fe200078e0a09 */
[----:B------:R0:W-:Y:S01]  /*3900*/  STL [R1+0x138], R12 ;  /* 0x0001380c01007387 */ /* 0x0001e20000100800 */
[----:B------:R-:W-:Y:S01]  /*3910*/  IMAD R15, R0, R5, R15 ;  /* 0x00000005000f7224 */ /* 0x000fe200078e020f */
[----:B------:R-:W-:Y:S01]  /*3920*/  IABS R5, R2 ;  /* 0x0000000200057213 */ /* 0x000fe20000000000 */
[----:B------:R-:W-:-:S02]  /*3930*/  @!P0 IMAD.MOV R3, RZ, RZ, -R3 ;  /* 0x000000ffff038224 */ /* 0x000fc400078e0a03 */
[----:B------:R-:W-:Y:S01]  /*3940*/  IMAD R20, R0, R9, R20 ;  /* 0x0000000900147224 */ /* 0x000fe200078e0214 */
[----:B------:R-:W-:Y:S01]  /*3950*/  IABS R9, R4 ;  /* 0x0000000400097213 */ /* 0x000fe20000000000 */
[----:B------:R-:W-:Y:S01]  /*3960*/  IMAD.HI.U32 R10, R8, R5, RZ ;  /* 0x00000005080a7227 */ /* 0x000fe200078e00ff */
[C---:B------:R-:W-:Y:S01]  /*3970*/  ISETP.GT.U32.AND P0, PT, R0.reuse, R15, PT ;  /* 0x0000000f0000720c */ /* 0x040fe20003f04070 */
[----:B------:R1:W-:Y:S02]  /*3980*/  STL [R1+0x15c], R3 ;  /* 0x00015c0301007387 */ /* 0x0003e40000100800 */
[----:B0-----:R-:W-:Y:S01]  /*3990*/  IMAD.MOV.U32 R12, RZ, RZ, R17 ;  /* 0x000000ffff0c7224 */ /* 0x001fe200078e0011 */
[----:B------:R-:W-:Y:S01]  /*39a0*/  LOP3.LUT R17, R7, 0x78, RZ, 0xfc, !PT ;  /* 0x0000007807117812 */ /* 0x000fe200078efcff */
[----:B------:R-:W-:Y:S01]  /*39b0*/  @!P3 IMAD.IADD R11, R11, 0x1, -R0 ;  /* 0x000000010b0bb824 */ /* 0x000fe200078e0a00 */
[----:B------:R-:W-:Y:S01]  /*39c0*/  ISETP.GE.AND P3, PT, R13, RZ, PT ;  /* 0x000000ff0d00720c */ /* 0x000fe20003f66270 */
[----:B------:R-:W-:Y:S01]  /*39d0*/  @!P2 IMAD.MOV R12, RZ, RZ, -R12 ;  /* 0x000000ffff0ca224 */ /* 0x000fe200078e0a0c */
[----:B------:R-:W-:Y:S01]  /*39e0*/  ISETP.GT.U32.AND P2, PT, R0, R20, PT ;  /* 0x000000140000720c */ /* 0x000fe20003f44070 */
[----:B------:R-:W-:Y:S01]  /*39f0*/  IMAD.MOV R10, RZ, RZ, -R10 ;  /* 0x000000ffff0a7224 */ /* 0x000fe200078e0a0a */
[----:B------:R-:W-:Y:S01]  /*3a00*/  LOP3.LUT R13, R7, 0x80, RZ, 0xfc, !PT ;  /* 0x00000080070d7812 */ /* 0x000fe200078efcff */
[----:B-1----:R-:W-:Y:S01]  /*3a10*/  IMAD.MOV.U32 R3, RZ, RZ, R16 ;  /* 0x000000ffff037224 */ /* 0x002fe200078e0010 */
[----:B------:R0:W-:Y:S01]  /*3a20*/  STL [R1+0x140], R12 ;  /* 0x0001400c01007387 */ /* 0x0001e20000100800 */
[----:B------:R-:W-:-:S04]  /*3a30*/  IMAD.HI.U32 R16, R8, R9, RZ ;  /* 0x0000000908107227 */ /* 0x000fc800078e00ff */
[----:B------:R-:W-:Y:S01]  /*3a40*/  @!P1 IMAD.MOV R3, RZ, RZ, -R3 ;  /* 0x000000ffff039224 */ /* 0x000fe200078e0a03 */
[----:B------:R-:W-:Y:S01]  /*3a50*/  ISETP.GE.AND P1, PT, R14, RZ, PT ;  /* 0x000000ff0e00720c */ /* 0x000fe20003f26270 */
[----:B------:R-:W-:Y:S02]  /*3a60*/  IMAD.MOV R16, RZ, RZ, -R16 ;  /* 0x000000ffff107224 */ /* 0x000fe400078e0a10 */
[--C-:B------:R-:W-:Y:S01]  /*3a70*/  @!P4 IMAD.IADD R6, R6, 0x1, -R0.reuse ;  /* 0x000000010606c824 */ /* 0x100fe200078e0a00 */
[----:B------:R1:W-:Y:S01]  /*3a80*/  STL [R1+0x158], R3 ;  /* 0x0001580301007387 */ /* 0x0003e20000100800 */
[----:B------:R-:W-:Y:S01]  /*3a90*/  IMAD R5, R0, R10, R5 ;  /* 0x0000000a00057224 */ /* 0x000fe200078e0205 */
[----:B------:R-:W-:Y:S01]  /*3aa0*/  ISETP.GE.AND P4, PT, R2, RZ, PT ;  /* 0x000000ff0200720c */ /* 0x000fe20003f86270 */
[----:B0-----:R-:W-:Y:S01]  /*3ab0*/  IMAD.MOV.U32 R12, RZ, RZ, R11 ;  /* 0x000000ffff0c7224 */ /* 0x001fe200078e000b */
[----:B------:R-:W-:Y:S01]  /*3ac0*/  LOP3.LUT R2, R7, 0x84, RZ, 0xfc, !PT ;  /* 0x0000008407027812 */ /* 0x000fe200078efcff */
[----:B------:R-:W-:Y:S01]  /*3ad0*/  @!P0 IMAD.IADD R15, R15, 0x1, -R0 ;  /* 0x000000010f0f8824 */ /* 0x000fe200078e0a00 */
[----:B------:R-:W-:Y:S01]  /*3ae0*/  LOP3.LUT R10, R7, 0x82, RZ, 0xfc, !PT ;  /* 0x00000082070a7812 */ /* 0x000fe200078efcff */
[C---:B------:R-:W-:Y:S01]  /*3af0*/  IMAD R9, R0.reuse, R16, R9 ;  /* 0x0000001000097224 */ /* 0x040fe200078e0209 */
[----:B------:R-:W-:Y:S01]  /*3b00*/  IABS R11, R2 ;  /* 0x00000002000b7213 */ /* 0x000fe20000000000 */
[----:B------:R-:W-:Y:S01]  /*3b10*/  @!P5 IMAD.MOV R12, RZ, RZ, -R12 ;  /* 0x000000ffff0cd224 */ /* 0x000fe200078e0a0c */
[C---:B------:R-:W-:Y:S01]  /*3b20*/  ISETP.GT.U32.AND P5, PT, R0.reuse, R5, PT ;  /* 0x000000050000720c */ /* 0x040fe20003fa4070 */
[----:B-1----:R-:W-:Y:S01]  /*3b30*/  IMAD.MOV.U32 R3, RZ, RZ, R6 ;  /* 0x000000ffff037224 */ /* 0x002fe200078e0006 */
[----:B------:R-:W-:Y:S01]  /*3b40*/  ISETP.GT.U32.AND P0, PT, R0, R15, PT ;  /* 0x0000000f0000720c */ /* 0x000fe20003f04070 */
[----:B------:R-:W-:Y:S01]  /*3b50*/  @!P2 IMAD.IADD R20, R20, 0x1, -R0 ;  /* 0x000000011414a824 */ /* 0x000fe200078e0a00 */
[----:B------:R-:W-:Y:S01]  /*3b60*/  IABS R6, R10 ;  /* 0x0000000a00067213 */ /* 0x000fe20000000000 */
[----:B------:R-:W-:Y:S01]  /*3b70*/  @!P6 IMAD.MOV R3, RZ, RZ, -R3 ;  /* 0x000000ffff03e224 */ /* 0x000fe200078e0a03 */
[C---:B------:R-:W-:Y:S01]  /*3b80*/  ISETP.GT.U32.AND P6, PT, R0.reuse, R9, PT ;  /* 0x000000090000720c */ /* 0x040fe20003fc4070 */
[----:B------:R-:W-:Y:S01]  /*3b90*/  STL [R1+0x144], R12 ;  /* 0x0001440c01007387 */ /* 0x000fe20000100800 */
[----:B------:R-:W-:Y:S01]  /*3ba0*/  ISETP.GT.U32.AND P2, PT, R0, R20, PT ;  /* 0x000000140000720c */ /* 0x000fe20003f44070 */
[----:B------:R-:W-:-:S02]  /*3bb0*/  IMAD.HI.U32 R14, R8, R11, RZ ;  /* 0x0000000b080e7227 */ /* 0x000fc400078e00ff */
[----:B------:R0:W-:Y:S02]  /*3bc0*/  STL [R1+0x154], R3 ;  /* 0x0001540301007387 */ /* 0x0001e40000100800 */
[--C-:B------:R-:W-:Y:S02]  /*3bd0*/  @!P5 IMAD.IADD R5, R5, 0x1, -R0.reuse ;  /* 0x000000010505d824 */ /* 0x100fe400078e0a00 */
[----:B------:R-:W-:Y:S01]  /*3be0*/  @!P0 IMAD.IADD R15, R15, 0x1, -R0 ;  /* 0x000000010f0f8824 */ /* 0x000fe200078e0a00 */
[----:B------:R-:W-:Y:S01]  /*3bf0*/  ISETP.GE.AND P0, PT, R4, RZ, PT ;  /* 0x000000ff0400720c */ /* 0x000fe20003f06270 */
[----:B------:R-:W-:Y:S01]  /*3c00*/  IMAD.MOV R14, RZ, RZ, -R14 ;  /* 0x000000ffff0e7224 */ /* 0x000fe200078e0a0e */
[----:B------:R-:W-:Y:S01]  /*3c10*/  ISETP.GT.U32.AND P5, PT, R0, R5, PT ;  /* 0x000000050000720c */ /* 0x000fe20003fa4070 */
[--C-:B------:R-:W-:Y:S01]  /*3c20*/  @!P6 IMAD.IADD R9, R9, 0x1, -R0.reuse ;  /* 0x000000010909e824 */ /* 0x100fe200078e0a00 */
[----:B------:R-:W-:Y:S01]  /*3c30*/  IABS R4, R13 ;  /* 0x0000000d00047213 */ /* 0x000fe20000000000 */
[----:B------:R-:W-:Y:S01]  /*3c40*/  @!P2 IMAD.IADD R20, R20, 0x1, -R0 ;  /* 0x000000011414a824 */ /* 0x000fe200078e0a00 */
[----:B------:R-:W-:Y:S01]  /*3c50*/  ISETP.GE.AND P2, PT, R2, RZ, PT ;  /* 0x000000ff0200720c */ /* 0x000fe20003f46270 */
[----:B0-----:R-:W-:Y:S01]  /*3c60*/  IMAD.MOV.U32 R3, RZ, RZ, R15 ;  /* 0x000000ffff037224 */ /* 0x001fe200078e000f */
[----:B------:R-:W-:Y:S01]  /*3c70*/  ISETP.GT.U32.AND P6, PT, R0, R9, PT ;  /* 0x000000090000720c */ /* 0x000fe20003fc4070 */
[----:B------:R-:W-:-:S04]  /*3c80*/  IMAD.HI.U32 R2, R8, R6, RZ ;  /* 0x0000000608027227 */ /* 0x000fc800078e00ff */
[----:B------:R-:W-:Y:S01]  /*3c90*/  @!P1 IMAD.MOV R3, RZ, RZ, -R3 ;  /* 0x000000ffff039224 */ /* 0x000fe200078e0a03 */
[----:B------:R-:W-:Y:S01]  /*3ca0*/  ISETP.GE.AND P1, PT, R10, RZ, PT ;  /* 0x000000ff0a00720c */ /* 0x000fe20003f26270 */
[----:B------:R-:W-:Y:S02]  /*3cb0*/  IMAD.MOV R2, RZ, RZ, -R2 ;  /* 0x000000ffff027224 */ /* 0x000fe400078e0a02 */
[C---:B------:R-:W-:Y:S01]  /*3cc0*/  IMAD R10, R0.reuse, R14, R11 ;  /* 0x0000000e000a7224 */ /* 0x040fe200078e020b */
[----:B------:R0:W-:Y:S01]  /*3cd0*/  STL [R1+0x148], R3 ;  /* 0x0001480301007387 */ /* 0x0001e20000100800 */
[C---:B------:R-:W-:Y:S01]  /*3ce0*/  IMAD R6, R0.reuse, R2, R6 ;  /* 0x0000000200067224 */ /* 0x040fe200078e0206 */
[----:B------:R-:W-:Y:S01]  /*3cf0*/  LOP3.LUT R11, R7, 0x7e, RZ, 0xfc, !PT ;  /* 0x0000007e070b7812 */ /* 0x000fe200078efcff */
[--C-:B------:R-:W-:Y:S01]  /*3d00*/  @!P5 IMAD.IADD R5, R5, 0x1, -R0.reuse ;  /* 0x000000010505d824 */ /* 0x100fe200078e0a00 */
[C---:B------:R-:W-:Y:S01]  /*3d10*/  ISETP.GT.U32.AND P5, PT, R0.reuse, R10, PT ;  /* 0x0000000a0000720c */ /* 0x040fe20003fa4070 */
[----:B------:R-:W-:Y:S01]  /*3d20*/  @!P6 IMAD.IADD R9, R9, 0x1, -R0 ;  /* 0x000000010909e824 */ /* 0x000fe200078e0a00 */
[----:B------:R-:W-:Y:S01]  /*3d30*/  ISETP.GT.U32.AND P6, PT, R0, R6, PT ;  /* 0x000000060000720c */ /* 0x000fe20003fc4070 */
[----:B------:R-:W-:Y:S01]  /*3d40*/  IMAD.HI.U32 R15, R8, R4, RZ ;  /* 0x00000004080f7227 */ /* 0x000fe200078e00ff */
[----:B------:R-:W-:-:S02]  /*3d50*/  LOP3.LUT R14, R7, 0x7c, RZ, 0xfc, !PT ;  /* 0x0000007c070e7812 */ /* 0x000fc400078efcff */
[----:B------:R-:W-:Y:S01]  /*3d60*/  IABS R18, R11 ;  /* 0x0000000b00127213 */ /* 0x000fe20000000000 */
[----:B0-----:R-:W-:Y:S01]  /*3d70*/  IMAD.MOV.U32 R3, RZ, RZ, R20 ;  /* 0x000000ffff037224 */ /* 0x001fe200078e0014 */
[----:B------:R-:W-:Y:S01]  /*3d80*/  IABS R16, R14 ;  /* 0x0000000e00107213 */ /* 0x000fe20000000000 */
[----:B------:R-:W-:Y:S01]  /*3d90*/  IMAD.MOV R15, RZ, RZ, -R15 ;  /* 0x000000ffff0f7224 */ /* 0x000fe200078e0a0f */
[----:B------:R-:W-:Y:S01]  /*3da0*/  LOP3.LUT R2, R7, 0x7a, RZ, 0xfc, !PT ;  /* 0x0000007a07027812 */ /* 0x000fe200078efcff */
[----:B------:R-:W-:Y:S01]  /*3db0*/  @!P3 IMAD.MOV R3, RZ, RZ, -R3 ;  /* 0x000000ffff03b224 */ /* 0x000fe200078e0a03 */
[----:B------:R-:W-:Y:S01]  /*3dc0*/  ISETP.GE.AND P3, PT, R13, RZ, PT ;  /* 0x000000ff0d00720c */ /* 0x000fe20003f66270 */
[--C-:B------:R-:W-:Y:S02]  /*3dd0*/  @!P5 IMAD.IADD R10, R10, 0x1, -R0.reuse ;  /* 0x000000010a0ad824 */ /* 0x100fe400078e0a00 */
[----:B------:R-:W-:Y:S01]  /*3de0*/  @!P6 IMAD.IADD R6, R6, 0x1, -R0 ;  /* 0x000000010606e824 */ /* 0x000fe200078e0a00 */
[----:B------:R0:W-:Y:S01]  /*3df0*/  STL [R1+0x13c], R3 ;  /* 0x00013c0301007387 */ /* 0x0001e20000100800 */
[----:B------:R-:W-:Y:S01]  /*3e00*/  IMAD.HI.U32 R21, R8, R18, RZ ;  /* 0x0000001208157227 */ /* 0x000fe200078e00ff */
[----:B------:R-:W-:-:S03]  /*3e10*/  ISETP.GT.U32.AND P6, PT, R0, R10, PT ;  /* 0x0000000a0000720c */ /* 0x000fc60003fc4070 */
[----:B------:R-:W-:Y:S01]  /*3e20*/  IMAD R4, R0, R15, R4 ;  /* 0x0000000f00047224 */ /* 0x000fe200078e0204 */
[----:B------:R-:W-:Y:S01]  /*3e30*/  IABS R15, R2 ;  /* 0x00000002000f7213 */ /* 0x000fe20000000000 */
[----:B------:R-:W-:-:S03]  /*3e40*/  IMAD.HI.U32 R19, R8, R16, RZ ;  /* 0x0000001008137227 */ /* 0x000fc600078e00ff */
[C---:B------:R-:W-:Y:S01]  /*3e50*/  ISETP.GT.U32.AND P5, PT, R0.reuse, R4, PT ;  /* 0x000000040000720c */ /* 0x040fe20003fa4070 */
[----:B0-----:R-:W-:Y:S02]  /*3e60*/  IMAD.MOV.U32 R3, RZ, RZ, R5 ;  /* 0x000000ffff037224 */ /* 0x001fe400078e0005 */
[----:B------:R-:W-:Y:S02]  /*3e70*/  IMAD.MOV R21, RZ, RZ, -R21 ;  /* 0x000000ffff157224 */ /* 0x000fe400078e0a15 */
[----:B------:R-:W-:Y:S01]  /*3e80*/  @!P4 IMAD.MOV R3, RZ, RZ, -R3 ;  /* 0x000000ffff03c224 */ /* 0x000fe200078e0a03 */
[C---:B------:R-:W-:Y:S01]  /*3e90*/  ISETP.GT.U32.AND P4, PT, R0.reuse, R6, PT ;  /* 0x000000060000720c */ /* 0x040fe20003f84070 */
[----:B------:R-:W-:Y:S02]  /*3ea0*/  IMAD.MOV R19, RZ, RZ, -R19 ;  /* 0x000000ffff137224 */ /* 0x000fe400078e0a13 */
[----:B------:R-:W-:Y:S01]  /*3eb0*/  IMAD R13, R0, R21, R18 ;  /* 0x00000015000d7224 */ /* 0x000fe200078e0212 */
[----:B------:R0:W-:Y:S01]  /*3ec0*/  STL [R1+0x134], R3 ;  /* 0x0001340301007387 */ /* 0x0001e20000100800 */
[----:B------:R-:W-:Y:S01]  /*3ed0*/  @!P6 IMAD.IADD R10, R10, 0x1, -R0 ;  /* 0x000000010a0ae824 */ /* 0x000fe200078e0a00 */
[----:B------:R-:W-:Y:S01]  /*3ee0*/  IABS R18, R17 ;  /* 0x0000001100127213 */ /* 0x000fe20000000000 */
[----:B------:R-:W-:Y:S01]  /*3ef0*/  IMAD.MOV.U32 R20, RZ, RZ, R15 ;  /* 0x000000ffff147224 */ /* 0x000fe200078e000f */
[C---:B------:R-:W-:Y:S01]  /*3f00*/  ISETP.GT.U32.AND P6, PT, R0.reuse, R13, PT ;  /* 0x0000000d0000720c */ /* 0x040fe20003fc4070 */
[----:B------:R-:W-:Y:S01]  /*3f10*/  IMAD R15, R0, R19, R16 ;  /* 0x00000013000f7224 */ /* 0x000fe200078e0210 */
[----:B------:R-:W-:Y:S01]  /*3f20*/  LOP3.LUT R16, R7, 0x74, RZ, 0xfc, !PT ;  /* 0x0000007407107812 */ /* 0x000fe200078efcff */
[----:B------:R-:W-:-:S03]  /*3f30*/  IMAD.HI.U32 R5, R8, R20, RZ ;  /* 0x0000001408057227 */ /* 0x000fc600078e00ff */
[----:B------:R-:W-:Y:S01]  /*3f40*/  IABS R19, R16 ;  /* 0x0000001000137213 */ /* 0x000fe20000000000 */
[----:B0-----:R-:W-:Y:S02]  /*3f50*/  IMAD.MOV.U32 R3, RZ, RZ, R10 ;  /* 0x000000ffff037224 */ /* 0x001fe400078e000a */
[----:B------:R-:W-:Y:S02]  /*3f60*/  IMAD.MOV.U32 R12, RZ, RZ, R9 ;  /* 0x000000ffff0c7224 */ /* 0x000fe400078e0009 */
[----:B------:R-:W-:Y:S01]  /*3f70*/  @!P2 IMAD.MOV R3, RZ, RZ, -R3 ;  /* 0x000000ffff03a224 */ /* 0x000fe200078e0a03 */
[----:B------:R-:W-:Y:S01]  /*3f80*/  ISETP.GT.U32.AND P2, PT, R0, R15, PT ;  /* 0x0000000f0000720c */ /* 0x000fe20003f44070 */
[----:B------:R-:W-:Y:S02]  /*3f90*/  IMAD.MOV R5, RZ, RZ, -R5 ;  /* 0x000000ffff057224 */ /* 0x000fe400078e0a05 */
[----:B------:R-:W-:Y:S02]  /*3fa0*/  @!P5 IMAD.IADD R4, R4, 0x1, -R0 ;  /* 0x000000010404d824 */ /* 0x000fe400078e0a00 */
[----:B------:R-:W-:Y:S01]  /*3fb0*/  @!P0 IMAD.MOV R12, RZ, RZ, -R12 ;  /* 0x000000ffff0c8224 */ /* 0x000fe200078e0a0c */
[----:B------:R-:W-:Y:S01]  /*3fc0*/  ISETP.GE.AND P0, PT, R11, RZ, PT ;  /* 0x000000ff0b00720c */ /* 0x000fe20003f06270 */
[C---:B------:R-:W-:Y:S01]  /*3fd0*/  IMAD R11, R0.reuse, R5, R20 ;  /* 0x00000005000b7224 */ /* 0x040fe200078e0214 */
[----:B------:R-:W-:Y:S01]  /*3fe0*/  ISETP.GT.U32.AND P5, PT, R0, R4, PT ;  /* 0x000000040000720c */ /* 0x000fe20003fa4070 */
[--C-:B------:R-:W-:Y:S01]  /*3ff0*/  @!P6 IMAD.IADD R13, R13, 0x1, -R0.reuse ;  /* 0x000000010d0de824 */ /* 0x100fe200078e0a00 */
[----:B------:R-:W-:Y:S01]  /*4000*/  STL [R1+0x128], R12 ;  /* 0x0001280c01007387 */ /* 0x000fe20000100800 */
[--C-:B------:R-:W-:Y:S01]  /*4010*/  @!P4 IMAD.IADD R6, R6, 0x1, -R0.reuse ;  /* 0x000000010606c824 */ /* 0x100fe200078e0a00 */
[C---:B------:R-:W-:Y:S01]  /*4020*/  ISETP.GT.U32.AND P6, PT, R0.reuse, R11, PT ;  /* 0x0000000b0000720c */ /* 0x040fe20003fc4070 */
[----:B------:R-:W-:Y:S01]  /*4030*/  @!P2 IMAD.IADD R15, R15, 0x1, -R0 ;  /* 0x000000010f0fa824 */ /* 0x000fe200078e0a00 */
[----:B------:R-:W-:Y:S01]  /*4040*/  ISETP.GT.U32.AND P2, PT, R0, R13, PT ;  /* 0x0000000d0000720c */ /* 0x000fe20003f44070 */
[----:B------:R-:W-:Y:S01]  /*4050*/  IMAD.HI.U32 R9, R8, R18, RZ ;  /* 0x0000001208097227 */ /* 0x000fe200078e00ff */
[----:B------:R0:W-:Y:S01]  /*4060*/  STL [R1+0x124], R3 ;  /* 0x0001240301007387 */ /* 0x0001e20000100800 */
[----:B------:R-:W-:-:S02]  /*4070*/  LOP3.LUT R5, R7, 0x76, RZ, 0xfc, !PT ;  /* 0x0000007607057812 */ /* 0x000fc400078efcff */
[----:B------:R-:W-:Y:S01]  /*4080*/  IMAD.MOV R9, RZ, RZ, -R9 ;  /* 0x000000ffff097224 */ /* 0x000fe200078e0a09 */
[----:B------:R-:W-:Y:S01]  /*4090*/  ISETP.GE.AND P4, PT, R14, RZ, PT ;  /* 0x000000ff0e00720c */ /* 0x000fe20003f86270 */
[----:B------:R-:W-:Y:S01]  /*40a0*/  @!P5 IMAD.IADD R4, R4, 0x1, -R0 ;  /* 0x000000010404d824 */ /* 0x000fe200078e0a00 */
[----:B------:R-:W-:Y:S01]  /*40b0*/  ISETP.GE.AND P5, PT, R2, RZ, PT ;  /* 0x000000ff0200720c */ /* 0x000fe20003fa6270 */
[C---:B------:R-:W-:Y:S01]  /*40c0*/  IMAD R2, R0.reuse, R9, R18 ;  /* 0x0000000900027224 */ /* 0x040fe200078e0212 */
[----:B------:R-:W-:Y:S01]  /*40d0*/  IABS R18, R5 ;  /* 0x0000000500127213 */ /* 0x000fe20000000000 */
[----:B------:R-:W-:Y:S01]  /*40e0*/  @!P6 IMAD.IADD R11, R11, 0x1, -R0 ;  /* 0x000000010b0be824 */ /* 0x000fe200078e0a00 */
[C---:B------:R-:W-:Y:S01]  /*40f0*/  LOP3.LUT R9, R7.reuse, 0x70, RZ, 0xfc, !PT ;  /* 0x0000007007097812 */ /* 0x040fe200078efcff */
[----:B0-----:R-:W-:Y:S01]  /*4100*/  IMAD.MOV.U32 R3, RZ, RZ, R6 ;  /* 0x000000ffff037224 */ /* 0x001fe200078e0006 */
[----:B------:R-:W-:Y:S01]  /*4110*/  LOP3.LUT R6, R7, 0x72, RZ, 0xfc, !PT ;  /* 0x0000007207067812 */ /* 0x000fe200078efcff */
[----:B------:R-:W-:Y:S01]  /*4120*/  @!P2 IMAD.IADD R13, R13, 0x1, -R0 ;  /* 0x000000010d0da824 */ /* 0x000fe200078e0a00 */
[C---:B------:R-:W-:Y:S01]  /*4130*/  ISETP.GT.U32.AND P6, PT, R0.reuse, R11, PT ;  /* 0x0000000b0000720c */ /* 0x040fe20003fc4070 */
[----:B------:R-:W-:Y:S01]  /*4140*/  @!P1 IMAD.MOV R3, RZ, RZ, -R3 ;  /* 0x000000ffff039224 */ /* 0x000fe200078e0a03 */
[----:B------:R-:W-:Y:S01]  /*4150*/  ISETP.GT.U32.AND P1, PT, R0, R15, PT ;  /* 0x0000000f0000720c */ /* 0x000fe20003f24070 */
[----:B------:R-:W-:Y:S01]  /*4160*/  IMAD.HI.U32 R20, R8, R18, RZ ;  /* 0x0000001208147227 */ /* 0x000fe200078e00ff */
[----:B------:R-:W-:-:S02]  /*4170*/  ISETP.GT.U32.AND P2, PT, R0, R2, PT ;  /* 0x000000020000720c */ /* 0x000fc40003f44070 */
[----:B------:R-:W-:Y:S01]  /*4180*/  IABS R14, R6 ;  /* 0x00000006000e7213 */ /* 0x000fe20000000000 */
[----:B------:R-:W-:Y:S01]  /*4190*/  IMAD.MOV R20, RZ, RZ, -R20 ;  /* 0x000000ffff147224 */ /* 0x000fe200078e0a14 */
[----:B------:R-:W-:Y:S01]  /*41a0*/  IABS R10, R9 ;  /* 0x00000009000a7213 */ /* 0x000fe20000000000 */
[----:B------:R-:W-:Y:S01]  /*41b0*/  @!P3 IMAD.MOV R4, RZ, RZ, -R4 ;  /* 0x000000ffff04b224 */ /* 0x000fe200078e0a04 */
[----:B------:R0:W-:Y:S01]  /*41c0*/  STL [R1+0x118], R3 ;  /* 0x0001180301007387 */ /* 0x0001e20000100800 */
[----:B------:R-:W-:-:S03]  /*41d0*/  IMAD.HI.U32 R21, R8, R14, RZ ;  /* 0x0000000e08157227 */ /* 0x000fc600078e00ff */
[----:B------:R1:W-:Y:S01]  /*41e0*/  STL [R1+0x114], R4 ;  /* 0x0001140401007387 */ /* 0x0003e20000100800 */
[----:B------:R-:W-:Y:S01]  /*41f0*/  @!P1 IMAD.IADD R15, R15, 0x1, -R0 ;  /* 0x000000010f0f9824 */ /* 0x000fe200078e0a00 */
[----:B------:R-:W-:Y:S01]  /*4200*/  ISETP.GE.AND P1, PT, R17, RZ, PT ;  /* 0x000000ff1100720c */ /* 0x000fe20003f26270 */
[----:B------:R-:W-:Y:S02]  /*4210*/  IMAD R17, R0, R20, R18 ;  /* 0x0000001400117224 */ /* 0x000fe400078e0212 */
[--C-:B------:R-:W-:Y:S02]  /*4220*/  @!P6 IMAD.IADD R11, R11, 0x1, -R0.reuse ;  /* 0x000000010b0be824 */ /* 0x100fe400078e0a00 */
[----:B------:R-:W-:Y:S01]  /*4230*/  @!P2 IMAD.IADD R2, R2, 0x1, -R0 ;  /* 0x000000010202a824 */ /* 0x000fe200078e0a00 */
[----:B------:R-:W-:Y:S01]  /*4240*/  ISETP.GT.U32.AND P6, PT, R0, R17, PT ;  /* 0x000000110000720c */ /* 0x000fe20003fc4070 */
[----:B------:R-:W-:Y:S01]  /*4250*/  IMAD.HI.U32 R20, R8, R10, RZ ;  /* 0x0000000a08147227 */ /* 0x000fe200078e00ff */
[----:B------:R-:W-:-:S02]  /*4260*/  ISETP.GE.AND P2, PT, R5, RZ, PT ;  /* 0x000000ff0500720c */ /* 0x000fc40003f46270 */
[----:B------:R-:W-:Y:S01]  /*4270*/  ISETP.GT.U32.AND P3, PT, R0, R2, PT ;  /* 0x000000020000720c */ /* 0x000fe20003f64070 */
[----:B------:R-:W-:Y:S01]  /*4280*/  IMAD.MOV R21, RZ, RZ, -R21 ;  /* 0x000000ffff157224 */ /* 0x000fe200078e0a15 */
[----:B------:R-:W-:Y:S01]  /*4290*/  LOP3.LUT R5, R7, 0x6e, RZ, 0xfc, !PT ;  /* 0x0000006e07057812 */ /* 0x000fe200078efcff */
[----:B------:R-:W-:-:S04]  /*42a0*/  IMAD.HI.U32 R18, R8, R19, RZ ;  /* 0x0000001308127227 */ /* 0x000fc800078e00ff */
[----:B------:R-:W-:Y:S02]  /*42b0*/  IMAD.MOV R20, RZ, RZ, -R20 ;  /* 0x000000ffff147224 */ /* 0x000fe400078e0a14 */
[C---:B------:R-:W-:Y:S01]  /*42c0*/  IMAD R14, R0.reuse, R21, R14 ;  /* 0x00000015000e7224 */ /* 0x040fe200078e020e */
[----:B------:R-:W-:Y:S01]  /*42d0*/  LOP3.LUT R21, R7, 0x5c, RZ, 0xfc, !PT ;  /* 0x0000005c07157812 */ /* 0x000fe200078efcff */
[----:B------:R-:W-:Y:S02]  /*42e0*/  IMAD.MOV.U32 R12, RZ, RZ, R15 ;  /* 0x000000ffff0c7224 */ /* 0x000fe400078e000f */
[----:B------:R-:W-:Y:S02]  /*42f0*/  IMAD.MOV R18, RZ, RZ, -R18 ;  /* 0x000000ffff127224 */ /* 0x000fe400078e0a12 */
[----:B------:R-:W-:Y:S01]  /*4300*/  IMAD R10, R0, R20, R10 ;  /* 0x00000014000a7224 */ /* 0x000fe200078e020a */
[----:B------:R-:W-:Y:S01]  /*4310*/  IABS R20, R5 ;  /* 0x0000000500147213 */ /* 0x000fe20000000000 */
[----:B------:R-:W-:-:S02]  /*4320*/  @!P6 IMAD.IADD R17, R17, 0x1, -R0 ;  /* 0x000000011111e824 */ /* 0x000fc400078e0a00 */
[----:B0-----:R-:W-:Y:S02]  /*4330*/  IMAD.MOV.U32 R3, RZ, RZ, R13 ;  /* 0x000000ffff037224 */ /* 0x001fe400078e000d */
[----:B------:R-:W-:Y:S01]  /*4340*/  @!P4 IMAD.MOV R12, RZ, RZ, -R12 ;  /* 0x000000ffff0cc224 */ /* 0x000fe200078e0a0c */
[C---:B------:R-:W-:Y:S01]  /*4350*/  ISETP.GT.U32.AND P4, PT, R0.reuse, R14, PT ;  /* 0x0000000e0000720c */ /* 0x040fe20003f84070 */
[C---:B------:R-:W-:Y:S01]  /*4360*/  IMAD R18, R0.reuse, R18, R19 ;  /* 0x0000001200127224 */ /* 0x040fe200078e0213 */
[----:B------:R-:W-:Y:S01]  /*4370*/  LOP3.LUT R19, R7, 0x6c, RZ, 0xfc, !PT ;  /* 0x0000006c07137812 */ /* 0x000fe200078efcff */
[----:B------:R-:W-:Y:S01]  /*4380*/  @!P0 IMAD.MOV R3, RZ, RZ, -R3 ;  /* 0x000000ffff038224 */ /* 0x000fe200078e0a03 */
[----:B------:R-:W-:Y:S01]  /*4390*/  ISETP.GT.U32.AND P0, PT, R0, R17, PT ;  /* 0x000000110000720c */ /* 0x000fe20003f04070 */
[----:B------:R-:W-:Y:S01]  /*43a0*/  @!P3 IMAD.IADD R2, R2, 0x1, -R0 ;  /* 0x000000010202b824 */ /* 0x000fe200078e0a00 */
[C---:B------:R-:W-:Y:S01]  /*43b0*/  ISETP.GT.U32.AND P3, PT, R0.reuse, R10, PT ;  /* 0x0000000a0000720c */ /* 0x040fe20003f64070 */
[----:B------:R-:W-:Y:S01]  /*43c0*/  IMAD.MOV.U32 R13, RZ, RZ, R20 ;  /* 0x000000ffff0d7224 */ /* 0x000fe200078e0014 */
[----:B------:R-:W-:Y:S01]  /*43d0*/  ISETP.GT.U32.AND P6, PT, R0, R18, PT ;  /* 0x000000120000720c */ /* 0x000fe20003fc4070 */
[----:B------:R0:W-:Y:S01]  /*43e0*/  STL [R1+0x110], R3 ;  /* 0x0001100301007387 */ /* 0x0001e20000100800 */
[----:B-1----:R-:W-:-:S02]  /*43f0*/  IABS R4, R19 ;  /* 0x0000001300047213 */ /* 0x002fc40000000000 */
[----:B------:R-:W-:Y:S01]  /*4400*/  LOP3.LUT R20, R7, 0x58, RZ, 0xfc, !PT ;  /* 0x0000005807147812 */ /* 0x000fe200078efcff */
[--C-:B------:R-:W-:Y:S01]  /*4410*/  @!P4 IMAD.IADD R14, R14, 0x1, -R0.reuse ;  /* 0x000000010e0ec824 */ /* 0x100fe200078e0a00 */
[----:B------:R-:W-:Y:S03]  /*4420*/  STL [R1+0x10c], R12 ;  /* 0x00010c0c01007387 */ /* 0x000fe60000100800 */
[----:B------:R-:W-:Y:S01]  /*4430*/  @!P0 IMAD.IADD R17, R17, 0x1, -R0 ;  /* 0x0000000111118824 */ /* 0x000fe200078e0a00 */
[----:B------:R-:W-:Y:S01]  /*4440*/  ISETP.GE.AND P0, PT, R6, RZ, PT ;  /* 0x000000ff0600720c */ /* 0x000fe20003f06270 */
[----:B0-----:R-:W-:Y:S02]  /*4450*/  IMAD.MOV.U32 R3, RZ, RZ, R11 ;  /* 0x000000ffff037224 */ /* 0x001fe400078e000b */
[----:B------:R-:W-:-:S04]  /*4460*/  IMAD.HI.U32 R11, R8, R13, RZ ;  /* 0x0000000d080b7227 */ /* 0x000fc800078e00ff */
[----:B------:R-:W-:Y:S01]  /*4470*/  @!P5 IMAD.MOV R3, RZ, RZ, -R3 ;  /* 0x000000ffff03d224 */ /* 0x000fe200078e0a03 */
[----:B------:R-:W-:Y:S01]  /*4480*/  ISETP.GE.AND P5, PT, R16, RZ, PT ;  /* 0x000000ff1000720c */ /* 0x000fe20003fa6270 */
[----:B------:R-:W-:Y:S01]  /*4490*/  @!P3 IMAD.IADD R10, R10, 0x1, -R0 ;  /* 0x000000010a0ab824 */ /* 0x000fe200078e0a00 */
[----:B------:R-:W-:Y:S01]  /*44a0*/  ISETP.GT.U32.AND P3, PT, R0, R14, PT ;  /* 0x0000000e0000720c */ /* 0x000fe20003f64070 */
[----:B------:R-:W-:Y:S01]  /*44b0*/  IMAD.MOV R11, RZ, RZ, -R11 ;  /* 0x000000ffff0b7224 */ /* 0x000fe200078e0a0b */
[----:B------:R0:W-:Y:S01]  /*44c0*/  STL [R1+0x108], R3 ;  /* 0x0001080301007387 */ /* 0x0001e20000100800 */
[----:B------:R-:W-:-:S04]  /*44d0*/  IMAD.HI.U32 R6, R8, R4, RZ ;  /* 0x0000000408067227 */ /* 0x000fc800078e00ff */
[----:B------:R-:W-:Y:S01]  /*44e0*/  @!P6 IMAD.IADD R18, R18, 0x1, -R0 ;  /* 0x000000011212e824 */ /* 0x000fe200078e0a00 */
[----:B------:R-:W-:Y:S01]  /*44f0*/  ISETP.GE.AND P6, PT, R9, RZ, PT ;  /* 0x000000ff0900720c */ /* 0x000fe20003fc6270 */
[C---:B------:R-:W-:Y:S01]  /*4500*/  IMAD R9, R0.reuse, R11, R13 ;  /* 0x0000000b00097224 */ /* 0x040fe200078e020d */
[C---:B------:R-:W-:Y:S01]  /*4510*/  LOP3.LUT R13, R7.reuse, 0x6a, RZ, 0xfc, !PT ;  /* 0x0000006a070d7812 */ /* 0x040fe200078efcff */
[----:B------:R-:W-:Y:S01]  /*4520*/  IMAD.MOV R6, RZ, RZ, -R6 ;  /* 0x000000ffff067224 */ /* 0x000fe200078e0a06 */
[C---:B------:R-:W-:Y:S01]  /*4530*/  ISETP.GT.U32.AND P4, PT, R0.reuse, R18, PT ;  /* 0x000000120000720c */ /* 0x040fe20003f84070 */
[----:B0-----:R-:W-:Y:S01]  /*4540*/  IMAD.MOV.U32 R3, RZ, RZ, R2 ;  /* 0x000000ffff037224 */ /* 0x001fe200078e0002 */
[----:B------:R-:W-:Y:S01]  /*4550*/  LOP3.LUT R11, R7, 0x68, RZ, 0xfc, !PT ;  /* 0x00000068070b7812 */ /* 0x000fe200078efcff */
[----:B------:R-:W-:Y:S02]  /*4560*/  IMAD.MOV.U32 R2, RZ, RZ, R17 ;  /* 0x000000ffff027224 */ /* 0x000fe400078e0011 */
[C---:B------:R-:W-:Y:S01]  /*4570*/  IMAD R6, R0.reuse, R6, R4 ;  /* 0x0000000600067224 */ /* 0x040fe200078e0204 */
[----:B------:R-:W-:Y:S01]  /*4580*/  IABS R4, R13 ;  /* 0x0000000d00047213 */ /* 0x000fe20000000000 */
[----:B------:R-:W-:Y:S01]  /*4590*/  @!P2 IMAD.MOV R2, RZ, RZ, -R2 ;  /* 0x000000ffff02a224 */ /* 0x000fe200078e0a02 */
[----:B------:R-:W-:Y:S01]  /*45a0*/  ISETP.GT.U32.AND P2, PT, R0, R9, PT ;  /* 0x000000090000720c */ /* 0x000fe20003f44070 */
[--C-:B------:R-:W-:Y:S01]  /*45b0*/  @!P3 IMAD.IADD R14, R14, 0x1, -R0.reuse ;  /* 0x000000010e0eb824 */ /* 0x100fe200078e0a00 */
[C---:B------:R-:W-:Y:S01]  /*45c0*/  ISETP.GT.U32.AND P3, PT, R0.reuse, R6, PT ;  /* 0x000000060000720c */ /* 0x040fe20003f64070 */
[----:B------:R-:W-:Y:S01]  /*45d0*/  @!P1 IMAD.MOV R3, RZ, RZ, -R3 ;  /* 0x000000ffff039224 */ /* 0x000fe200078e0a03 */
[----:B------:R-:W-:Y:S01]  /*45e0*/  ISETP.GT.U32.AND P1, PT, R0, R10, PT ;  /* 0x0000000a0000720c */ /* 0x000fe20003f24070 */
[----:B------:R-:W-:Y:S01]  /*45f0*/  @!P4 IMAD.IADD R18, R18, 0x1, -R0 ;  /* 0x000000011212c824 */ /* 0x000fe200078e0a00 */
[----:B------:R-:W-:Y:S01]  /*4600*/  ISETP.GE.AND P4, PT, R5, RZ, PT ;  /* 0x000000ff0500720c */ /* 0x000fe20003f86270 */
[----:B------:R-:W-:Y:S01]  /*4610*/  IMAD.HI.U32 R17, R8, R4, RZ ;  /* 0x0000000408117227 */ /* 0x000fe200078e00ff */
[----:B------:R0:W-:Y:S01]  /*4620*/  STL [R1+0x104], R3 ;  /* 0x0001040301007387 */ /* 0x0001e20000100800 */
[----:B------:R-:W-:-:S02]  /*4630*/  LOP3.LUT R5, R7, 0x66, RZ, 0xfc, !PT ;  /* 0x0000006607057812 */ /* 0x000fc400078efcff */
[----:B------:R-:W-:Y:S01]  /*4640*/  IMAD.MOV R17, RZ, RZ, -R17 ;  /* 0x000000ffff117224 */ /* 0x000fe200078e0a11 */
[----:B------:R1:W-:Y:S01]  /*4650*/  STL [R1+0x100], R2 ;  /* 0x0001000201007387 */ /* 0x0003e20000100800 */
[--C-:B------:R-:W-:Y:S01]  /*4660*/  @!P2 IMAD.IADD R9, R9, 0x1, -R0.reuse ;  /* 0x000000010909a824 */ /* 0x100fe200078e0a00 */
[----:B------:R-:W-:Y:S01]  /*4670*/  ISETP.GE.AND P2, PT, R13, RZ, PT ;  /* 0x000000ff0d00720c */ /* 0x000fe20003f46270 */
[--C-:B------:R-:W-:Y:S01]  /*4680*/  @!P3 IMAD.IADD R6, R6, 0x1, -R0.reuse ;  /* 0x000000010606b824 */ /* 0x100fe200078e0a00 */
[----:B------:R-:W-:Y:S01]  /*4690*/  IABS R16, R5 ;  /* 0x0000000500107213 */ /* 0x000fe20000000000 */
[----:B------:R-:W-:Y:S01]  /*46a0*/  @!P1 IMAD.IADD R10, R10, 0x1, -R0 ;  /* 0x000000010a0a9824 */ /* 0x000fe200078e0a00 */
[C---:B------:R-:W-:Y:S01]  /*46b0*/  ISETP.GT.U32.AND P3, PT, R0.reuse, R9, PT ;  /* 0x000000090000720c */ /* 0x040fe20003f64070 */
[----:B0-----:R-:W-:Y:S01]  /*46c0*/  IMAD.MOV.U32 R3, RZ, RZ, R18 ;  /* 0x000000ffff037224 */ /* 0x001fe200078e0012 */
[----:B------:R-:W-:Y:S01]  /*46d0*/  ISETP.GE.AND P1, PT, R19, RZ, PT ;  /* 0x000000ff1300720c */ /* 0x000fe20003f26270 */
[----:B------:R-:W-:Y:S01]  /*46e0*/  IMAD.MOV.U32 R12, RZ, RZ, R14 ;  /* 0x000000ffff0c7224 */ /* 0x000fe200078e000e */
[----:B-1----:R-:W-:Y:S01]  /*46f0*/  IABS R2, R11 ;  /* 0x0000000b00027213 */ /* 0x002fe20000000000 */
[----:B------:R-:W-:Y:S01]  /*4700*/  @!P5 IMAD.MOV R3, RZ, RZ, -R3 ;  /* 0x000000ffff03d224 */ /* 0x000fe200078e0a03 */
[C---:B------:R-:W-:Y:S01]  /*4710*/  ISETP.GT.U32.AND P5, PT, R0.reuse, R6, PT ;  /* 0x000000060000720c */ /* 0x040fe20003fa4070 */
[----:B------:R-:W-:Y:S01]  /*4720*/  IMAD R4, R0, R17, R4 ;  /* 0x0000001100047224 */ /* 0x000fe200078e0204 */
[----:B------:R-:W-:Y:S01]  /*4730*/  LOP3.LUT R19, R7, 0x52, RZ, 0xfc, !PT ;  /* 0x0000005207137812 */ /* 0x000fe200078efcff */
[----:B------:R-:W-:Y:S01]  /*4740*/  IMAD.HI.U32 R15, R8, R2, RZ ;  /* 0x00000002080f7227 */ /* 0x000fe200078e00ff */
[----:B------:R0:W-:Y:S03]  /*4750*/  STL [R1+0xe4], R3 ;  /* 0x0000e40301007387 */ /* 0x0001e60000100800 */
[----:B------:R-:W-:-:S02]  /*4760*/  IMAD.MOV R13, RZ, RZ, -R15 ;  /* 0x000000ffff0d7224 */ /* 0x000fc400078e0a0f */
[----:B------:R-:W-:Y:S01]  /*4770*/  @!P0 IMAD.MOV R12, RZ, RZ, -R12 ;  /* 0x000000ffff0c8224 */ /* 0x000fe200078e0a0c */
[C---:B------:R-:W-:Y:S01]  /*4780*/  ISETP.GT.U32.AND P0, PT, R0.reuse, R4, PT ;  /* 0x000000040000720c */ /* 0x040fe20003f04070 */
[C---:B------:R-:W-:Y:S02]  /*4790*/  IMAD R2, R0.reuse, R13, R2 ;  /* 0x0000000d00027224 */ /* 0x040fe400078e0202 */
[----:B------:R-:W-:Y:S01]  /*47a0*/  @!P3 IMAD.IADD R9, R9, 0x1, -R0 ;  /* 0x000000010909b824 */ /* 0x000fe200078e0a00 */
[----:B------:R-:W-:Y:S01]  /*47b0*/  STL [R1+0xe8], R12 ;  /* 0x0000e80c01007387 */ /* 0x000fe20000100800 */
[----:B0-----:R-:W-:Y:S01]  /*47c0*/  IMAD.MOV.U32 R3, RZ, RZ, R10 ;  /* 0x000000ffff037224 */ /* 0x001fe200078e000a */
[----:B------:R-:W-:Y:S01]  /*47d0*/  ISETP.GT.U32.AND P3, PT, R0, R2, PT ;  /* 0x000000020000720c */ /* 0x000fe20003f64070 */
[----:B------:R-:W-:-:S04]  /*47e0*/  IMAD.HI.U32 R10, R8, R16, RZ ;  /* 0x00000010080a7227 */ /* 0x000fc800078e00ff */
[----:B------:R-:W-:Y:S01]  /*47f0*/  @!P6 IMAD.MOV R3, RZ, RZ, -R3 ;  /* 0x000000ffff03e224 */ /* 0x000fe200078e0a03 */
[----:B------:R-:W-:Y:S01]  /*4800*/  ISETP.GE.AND P6, PT, R11, RZ, PT ;  /* 0x000000ff0b00720c */ /* 0x000fe20003fc6270 */
[----:B------:R-:W-:Y:S01]  /*4810*/  IMAD.MOV R10, RZ, RZ, -R10 ;  /* 0x000000ffff0a7224 */ /* 0x000fe200078e0a0a */
[C---:B------:R-:W-:Y:S01]  /*4820*/  LOP3.LUT R11, R7.reuse, 0x62, RZ, 0xfc, !PT ;  /* 0x00000062070b7812 */ /* 0x040fe200078efcff */
[--C-:B------:R-:W-:Y:S01]  /*4830*/  @!P5 IMAD.IADD R6, R6, 0x1, -R0.reuse ;  /* 0x000000010606d824 */ /* 0x100fe200078e0a00 */
[----:B------:R0:W-:Y:S01]  /*4840*/  STL [R1+0xf0], R3 ;  /* 0x0000f00301007387 */ /* 0x0001e20000100800 */
[----:B------:R-:W-:Y:S01]  /*4850*/  @!P0 IMAD.IADD R4, R4, 0x1, -R0 ;  /* 0x0000000104048824 */ /* 0x000fe200078e0a00 */
[----:B------:R-:W-:Y:S01]  /*4860*/  IABS R15, R11 ;  /* 0x0000000b000f7213 */ /* 0x000fe20000000000 */
[----:B------:R-:W-:Y:S01]  /*4870*/  IMAD R16, R0, R10, R16 ;  /* 0x0000000a00107224 */ /* 0x000fe200078e0210 */
[----:B------:R-:W-:Y:S01]  /*4880*/  LOP3.LUT R10, R7, 0x64, RZ, 0xfc, !PT ;  /* 0x00000064070a7812 */ /* 0x000fe200078efcff */
[----:B------:R-:W-:Y:S01]  /*4890*/  @!P3 IMAD.IADD R2, R2, 0x1, -R0 ;  /* 0x000000010202b824 */ /* 0x000fe200078e0a00 */
[----:B------:R-:W-:-:S02]  /*48a0*/  ISETP.GT.U32.AND P0, PT, R0, R4, PT ;  /* 0x000000040000720c */ /* 0x000fc40003f04070 */
[----:B------:R-:W-:Y:S01]  /*48b0*/  ISETP.GE.AND P5, PT, R5, RZ, PT ;  /* 0x000000ff0500720c */ /* 0x000fe20003fa6270 */
[----:B0-----:R-:W-:Y:S01]  /*48c0*/  IMAD.MOV.U32 R3, RZ, RZ, R9 ;  /* 0x000000ffff037224 */ /* 0x001fe200078e0009 */
[----:B------:R-:W-:Y:S02]  /*48d0*/  ISETP.GT.U32.AND P3, PT, R0, R2, PT ;  /* 0x000000020000720c */ /* 0x000fe40003f64070 */
[----:B------:R-:W-:Y:S01]  /*48e0*/  LOP3.LUT R9, R7, 0x60, RZ, 0xfc, !PT ;  /* 0x0000006007097812 */ /* 0x000fe200078efcff */
[----:B------:R-:W-:Y:S01]  /*48f0*/  @!P4 IMAD.MOV R3, RZ, RZ, -R3 ;  /* 0x000000ffff03c224 */ /* 0x000fe200078e0a03 */
[----:B------:R-:W-:Y:S02]  /*4900*/  ISETP.GE.AND P4, PT, R10, RZ, PT ;  /* 0x000000ff0a00720c */ /* 0x000fe40003f86270 */
[----:B------:R-:W-:Y:S02]  /*4910*/  IABS R10, R10 ;  /* 0x0000000a000a7213 */ /* 0x000fe40000000000 */
[----:B------:R0:W-:Y:S01]  /*4920*/  STL [R1+0xf4], R3 ;  /* 0x0000f40301007387 */ /* 0x0001e20000100800 */
[----:B------:R-:W-:Y:S01]  /*4930*/  @!P0 IMAD.IADD R4, R4, 0x1, -R0 ;  /* 0x0000000104048824 */ /* 0x000fe200078e0a00 */
[----:B------:R-:W-:Y:S01]  /*4940*/  ISETP.GE.AND P0, PT, R11, RZ, PT ;  /* 0x000000ff0b00720c */ /* 0x000fe20003f06270 */
[----:B------:R-:W-:Y:S01]  /*4950*/  IMAD.HI.U32 R13, R8, R10, RZ ;  /* 0x0000000a080d7227 */ /* 0x000fe200078e00ff */
[----:B------:R-:W-:-:S03]  /*4960*/  IABS R17, R9 ;  /* 0x0000000900117213 */ /* 0x000fc60000000000 */
[----:B------:R-:W-:Y:S01]  /*4970*/  IMAD.MOV R11, RZ, RZ, -R13 ;  /* 0x000000ffff0b7224 */ /* 0x000fe200078e0a0d */
[----:B------:R-:W-:Y:S01]  /*4980*/  LOP3.LUT R13, R7, 0x56, RZ, 0xfc, !PT ;  /* 0x00000056070d7812 */ /* 0x000fe200078efcff */
[----:B------:R-:W-:Y:S01]  /*4990*/  @!P3 IMAD.IADD R2, R2, 0x1, -R0 ;  /* 0x000000010202b824 */ /* 0x000fe200078e0a00 */
[----:B------:R-:W-:Y:S01]  /*49a0*/  ISETP.GE.AND P3, PT, R9, RZ, PT ;  /* 0x000000ff0900720c */ /* 0x000fe20003f66270 */
[----:B0-----:R-:W-:Y:S02]  /*49b0*/  IMAD.MOV.U32 R3, RZ, RZ, R6 ;  /* 0x000000ffff037224 */ /* 0x001fe400078e0006 */
[C---:B------:R-:W-:Y:S01]  /*49c0*/  IMAD R9, R0.reuse, R11, R10 ;  /* 0x0000000b00097224 */ /* 0x040fe200078e020a */
[----:B------:R-:W-:Y:S01]  /*49d0*/  LOP3.LUT R11, R7, 0x5e, RZ, 0xfc, !PT ;  /* 0x0000005e070b7812 */ /* 0x000fe200078efcff */
[----:B------:R-:W-:Y:S01]  /*49e0*/  @!P1 IMAD.MOV R3, RZ, RZ, -R3 ;  /* 0x000000ffff039224 */ /* 0x000fe200078e0a03 */
[----:B------:R-:W-:Y:S01]  /*49f0*/  ISETP.GT.U32.AND P1, PT, R0, R16, PT ;  /* 0x000000100000720c */ /* 0x000fe20003f24070 */
[----:B------:R-:W-:Y:S01]  /*4a00*/  IMAD.HI.U32 R6, R8, R15, RZ ;  /* 0x0000000f08067227 */ /* 0x000fe200078e00ff */
[----:B------:R-:W-:-:S02]  /*4a10*/  IABS R10, R23 ;  /* 0x00000017000a7213 */ /* 0x000fc40000000000 */
[----:B------:R0:W-:Y:S01]  /*4a20*/  STL [R1+0xfc], R3 ;  /* 0x0000fc0301007387 */ /* 0x0001e20000100800 */
[----:B------:R-:W-:Y:S02]  /*4a30*/  IMAD.MOV R6, RZ, RZ, -R6 ;  /* 0x000000ffff067224 */ /* 0x000fe400078e0a06 */
[----:B------:R-:W-:Y:S01]  /*4a40*/  IMAD.MOV.U32 R12, RZ, RZ, R4 ;  /* 0x000000ffff0c7224 */ /* 0x000fe200078e0004 */
[----:B------:R-:W-:Y:S01]  /*4a50*/  IABS R4, R13 ;  /* 0x0000000d00047213 */ /* 0x000fe20000000000 */
[----:B------:R-:W-:Y:S01]  /*4a60*/  IMAD R15, R0, R6, R15 ;  /* 0x00000006000f7224 */ /* 0x000fe200078e020f */
[----:B------:R-:W-:Y:S01]  /*4a70*/  IABS R6, R21 ;  /* 0x0000001500067213 */ /* 0x000fe20000000000 */
[----:B------:R-:W-:Y:S01]  /*4a80*/  @!P2 IMAD.MOV R12, RZ, RZ, -R12 ;  /* 0x000000ffff0ca224 */ /* 0x000fe200078e0a0c */
[----:B------:R-:W-:Y:S01]  /*4a90*/  ISETP.GE.AND P2, PT, R11, RZ, PT ;  /* 0x000000ff0b00720c */ /* 0x000fe20003f46270 */
[----:B------:R-:W-:Y:S01]  /*4aa0*/  @!P1 IMAD.IADD R16, R16, 0x1, -R0 ;  /* 0x0000000110109824 */ /* 0x000fe200078e0a00 */
[----:B------:R-:W-:Y:S01]  /*4ab0*/  IABS R11, R11 ;  /* 0x0000000b000b7213 */ /* 0x000fe20000000000 */
[----:B0-----:R-:W-:Y:S01]  /*4ac0*/  IMAD.MOV.U32 R3, RZ, RZ, R2 ;  /* 0x000000ffff037224 */ /* 0x001fe200078e0002 */
[----:B------:R-:W-:Y:S01]  /*4ad0*/  STL [R1+0xf8], R12 ;  /* 0x0000f80c01007387 */ /* 0x000fe20000100800 */
[----:B------:R-:W-:Y:S01]  /*4ae0*/  IMAD.HI.U32 R5, R8, R17, RZ ;  /* 0x0000001108057227 */ /* 0x000fe200078e00ff */
[----:B------:R-:W-:-:S03]  /*4af0*/  ISETP.GT.U32.AND P1, PT, R0, R16, PT ;  /* 0x000000100000720c */ /* 0x000fc60003f24070 */
[----:B------:R-:W-:Y:S01]  /*4b00*/  @!P6 IMAD.MOV R3, RZ, RZ, -R3 ;  /* 0x000000ffff03e224 */ /* 0x000fe200078e0a03 */
[----:B------:R-:W-:Y:S01]  /*4b10*/  ISETP.GT.U32.AND P6, PT, R0, R9, PT ;  /* 0x000000090000720c */ /* 0x000fe20003fc4070 */
[----:B------:R-:W-:Y:S02]  /*4b20*/  IMAD.MOV R5, RZ, RZ, -R5 ;  /* 0x000000ffff057224 */ /* 0x000fe400078e0a05 */
[----:B------:R-:W-:Y:S01]  /*4b30*/  IMAD.HI.U32 R18, R8, R11, RZ ;  /* 0x0000000b08127227 */ /* 0x000fe200078e00ff */
[----:B------:R0:W-:Y:S03]  /*4b40*/  STL [R1+0x1c8], R3 ;  /* 0x0001c80301007387 */ /* 0x0001e60000100800 */
[----:B------:R-:W-:Y:S01]  /*4b50*/  IMAD R17, R0, R5, R17 ;  /* 0x0000000500117224 */ /* 0x000fe200078e0211 */
[----:B------:R-:W-:Y:S01]  /*4b60*/  IABS R5, R20 ;  /* 0x0000001400057213 */ /* 0x000fe20000000000 */
[----:B------:R-:W-:Y:S01]  /*4b70*/  @!P1 IMAD.IADD R16, R16, 0x1, -R0 ;  /* 0x0000000110109824 */ /* 0x000fe200078e0a00 */
[----:B------:R-:W-:Y:S01]  /*4b80*/  ISETP.GT.U32.AND P1, PT, R0, R15, PT ;  /* 0x0000000f0000720c */ /* 0x000fe20003f24070 */
[----:B------:R-:W-:-:S02]  /*4b90*/  IMAD.MOV R18, RZ, RZ, -R18 ;  /* 0x000000ffff127224 */ /* 0x000fc400078e0a12 */
[----:B------:R-:W-:Y:S02]  /*4ba0*/  @!P6 IMAD.IADD R9, R9, 0x1, -R0 ;  /* 0x000000010909e824 */ /* 0x000fe400078e0a00 */
[----:B0-----:R-:W-:Y:S02]  /*4bb0*/  IMAD.MOV.U32 R3, RZ, RZ, R16 ;  /* 0x000000ffff037224 */ /* 0x001fe400078e0010 */
[C---:B------:R-:W-:Y:S01]  /*4bc0*/  IMAD R11, R0.reuse, R18, R11 ;  /* 0x00000012000b7224 */ /* 0x040fe200078e020b */
[C---:B------:R-:W-:Y:S01]  /*4bd0*/  ISETP.GT.U32.AND P6, PT, R0.reuse, R9, PT ;  /* 0x000000090000720c */ /* 0x040fe20003fc4070 */
[----:B------:R-:W-:Y:S01]  /*4be0*/  @!P5 IMAD.MOV R3, RZ, RZ, -R3 ;  /* 0x000000ffff03d224 */ /* 0x000fe200078e0a03 */
[----:B------:R-:W-:Y:S01]  /*4bf0*/  ISETP.GT.U32.AND P5, PT, R0, R17, PT ;  /* 0x000000110000720c */ /* 0x000fe20003fa4070 */
[----:B------:R-:W-:Y:S01]  /*4c00*/  IMAD.HI.U32 R14, R8, R6, RZ ;  /* 0x00000006080e7227 */ /* 0x000fe200078e00ff */
[----:B------:R-:W-:Y:S02]  /*4c10*/  LOP3.LUT R18, R7, 0x54, RZ, 0xfc, !PT ;  /* 0x0000005407127812 */ /* 0x000fe400078efcff */
[----:B------:R0:W-:Y:S01]  /*4c20*/  STL [R1+0xec], R3 ;  /* 0x0000ec0301007387 */ /* 0x0001e20000100800 */
[----:B------:R-:W-:-:S02]  /*4c30*/  @!P1 IMAD.IADD R15, R15, 0x1, -R0 ;  /* 0x000000010f0f9824 */ /* 0x000fc400078e0a00 */
[----:B------:R-:W-:Y:S02]  /*4c40*/  IMAD.MOV R14, RZ, RZ, -R14 ;  /* 0x000000ffff0e7224 */ /* 0x000fe400078e0a0e */
[----:B------:R-:W-:Y:S01]  /*4c50*/  IMAD.HI.U32 R2, R8, R10, RZ ;  /* 0x0000000a08027227 */ /* 0x000fe200078e00ff */
[----:B------:R-:W-:-:S03]  /*4c60*/  ISETP.GT.U32.AND P1, PT, R0, R15, PT ;  /* 0x0000000f0000720c */ /* 0x000fc60003f24070 */
[----:B------:R-:W-:Y:S01]  /*4c70*/  @!P6 IMAD.IADD R9, R9, 0x1, -R0 ;  /* 0x000000010909e824 */ /* 0x000fe200078e0a00 */
[C---:B------:R-:W-:Y:S01]  /*4c80*/  ISETP.GT.U32.AND P6, PT, R0.reuse, R11, PT ;  /* 0x0000000b0000720c */ /* 0x040fe20003fc4070 */
[C---:B------:R-:W-:Y:S02]  /*4c90*/  IMAD R6, R0.reuse, R14, R6 ;  /* 0x0000000e00067224 */ /* 0x040fe400078e0206 */
[----:B------:R-:W-:Y:S02]  /*4ca0*/  IMAD.MOV R16, RZ, RZ, -R2 ;  /* 0x000000ffff107224 */ /* 0x000fe400078e0a02 */
[----:B------:R-:W-:Y:S02]  /*4cb0*/  @!P5 IMAD.IADD R17, R17, 0x1, -R0 ;  /* 0x000000011111d824 */ /* 0x000fe400078e0a00 */
[C---:B------:R-:W-:Y:S01]  /*4cc0*/  IMAD R10, R0.reuse, R16, R10 ;  /* 0x00000010000a7224 */ /* 0x040fe200078e020a */
[----:B------:R-:W-:Y:S01]  /*4cd0*/  LOP3.LUT R16, R7, 0x50, RZ, 0xfc, !PT ;  /* 0x0000005007107812 */ /* 0x000fe200078efcff */
[----:B------:R-:W-:Y:S01]  /*4ce0*/  @!P1 IMAD.IADD R15, R15, 0x1, -R0 ;  /* 0x000000010f0f9824 */ /* 0x000fe200078e0a00 */
[----:B------:R-:W-:Y:S01]  /*4cf0*/  ISETP.GT.U32.AND P1, PT, R0, R6, PT ;  /* 0x000000060000720c */ /* 0x000fe20003f24070 */
[----:B------:R-:W-:Y:S01]  /*4d00*/  IMAD.HI.U32 R14, R8, R5, RZ ;  /* 0x00000005080e7227 */ /* 0x000fe200078e00ff */
[----:B------:R-:W-:-:S03]  /*4d10*/  ISETP.GT.U32.AND P5, PT, R0, R10, PT ;  /* 0x0000000a0000720c */ /* 0x000fc60003fa4070 */
[----:B------:R-:W-:Y:S01]  /*4d20*/  @!P6 IMAD.IADD R11, R11, 0x1, -R0 ;  /* 0x000000010b0be824 */ /* 0x000fe200078e0a00 */
[C---:B------:R-:W-:Y:S01]  /*4d30*/  ISETP.GT.U32.AND P6, PT, R0.reuse, R17, PT ;  /* 0x000000110000720c */ /* 0x040fe20003fc4070 */
[----:B------:R-:W-:Y:S02]  /*4d40*/  IMAD.MOV R14, RZ, RZ, -R14 ;  /* 0x000000ffff0e7224 */ /* 0x000fe400078e0a0e */
[----:B0-----:R-:W-:Y:S01]  /*4d50*/  IMAD.MOV.U32 R3, RZ, RZ, R9 ;  /* 0x000000ffff037224 */ /* 0x001fe200078e0009 */
[----:B------:R-:W-:Y:S01]  /*4d60*/  IABS R9, R19 ;  /* 0x0000001300097213 */ /* 0x000fe20000000000 */
[----:B------:R-:W-:Y:S01]  /*4d70*/  IMAD R5, R0, R14, R5 ;  /* 0x0000000e00057224 */ /* 0x000fe200078e0205 */
[----:B------:R-:W-:Y:S01]  /*4d80*/  IABS R14, R16 ;  /* 0x00000010000e7213 */ /* 0x000fe20000000000 */
[----:B------:R-:W-:Y:S01]  /*4d90*/  @!P1 IMAD.IADD R6, R6, 0x1, -R0 ;  /* 0x0000000106069824 */ /* 0x000fe200078e0a00 */
[----:B------:R-:W-:Y:S01]  /*4da0*/  ISETP.GT.U32.AND P1, PT, R0, R11, PT ;  /* 0x0000000b0000720c */ /* 0x000fe20003f24070 */
[----:B------:R-:W-:-:S02]  /*4db0*/  @!P4 IMAD.MOV R3, RZ, RZ, -R3 ;  /* 0x000000ffff03c224 */ /* 0x000fc400078e0a03 */
[----:B------:R-:W-:Y:S01]  /*4dc0*/  IMAD.HI.U32 R2, R8, R4, RZ ;  /* 0x0000000408027227 */ /* 0x000fe200078e00ff */
[C---:B------:R-:W-:Y:S02]  /*4dd0*/  ISETP.GT.U32.AND P4, PT, R0.reuse, R6, PT ;  /* 0x000000060000720c */ /* 0x040fe40003f84070 */
[----:B------:R0:W-:Y:S01]  /*4de0*/  STL [R1+0xe0], R3 ;  /* 0x0000e00301007387 */ /* 0x0001e20000100800 */
[--C-:B------:R-:W-:Y:S01]  /*4df0*/  @!P6 IMAD.IADD R17, R17, 0x1, -R0.reuse ;  /* 0x000000011111e824 */ /* 0x100fe200078e0a00 */
[----:B------:R-:W-:Y:S01]  /*4e00*/  ISETP.GT.U32.AND P6, PT, R0, R5, PT ;  /* 0x000000050000720c */ /* 0x000fe20003fc4070 */
[----:B------:R-:W-:Y:S02]  /*4e10*/  @!P5 IMAD.IADD R10, R10, 0x1, -R0 ;  /* 0x000000010a0ad824 */ /* 0x000fe400078e0a00 */
[----:B------:R-:W-:Y:S02]  /*4e20*/  IMAD.MOV R2, RZ, RZ, -R2 ;  /* 0x000000ffff027224 */ /* 0x000fe400078e0a02 */
[----:B------:R-:W-:Y:S01]  /*4e30*/  @!P1 IMAD.IADD R11, R11, 0x1, -R0 ;  /* 0x000000010b0b9824 */ /* 0x000fe200078e0a00 */
[C---:B------:R-:W-:Y:S01]  /*4e40*/  ISETP.GT.U32.AND P5, PT, R0.reuse, R10, PT ;  /* 0x0000000a0000720c */ /* 0x040fe20003fa4070 */
[----:B------:R-:W-:Y:S01]  /*4e50*/  IMAD R4, R0, R2, R4 ;  /* 0x0000000200047224 */ /* 0x000fe200078e0204 */
[----:B------:R-:W-:Y:S01]  /*4e60*/  IABS R2, R18 ;  /* 0x0000001200027213 */ /* 0x000fe20000000000 */
[----:B0-----:R-:W-:-:S02]  /*4e70*/  IMAD.MOV.U32 R3, RZ, RZ, R15 ;  /* 0x000000ffff037224 */ /* 0x001fc400078e000f */
[----:B------:R-:W-:Y:S01]  /*4e80*/  IMAD.MOV.U32 R12, RZ, RZ, R17 ;  /* 0x000000ffff0c7224 */ /* 0x000fe200078e0011 */
[----:B------:R-:W-:Y:S01]  /*4e90*/  ISETP.GT.U32.AND P1, PT, R0, R4, PT ;  /* 0x000000040000720c */ /* 0x000fe20003f24070 */
[----:B------:R-:W-:Y:S01]  /*4ea0*/  @!P0 IMAD.MOV R3, RZ, RZ, -R3 ;  /* 0x000000ffff038224 */ /* 0x000fe200078e0a03 */
[----:B------:R-:W-:Y:S01]  /*4eb0*/  LOP3.LUT R17, R7, 0x3e, RZ, 0xfc, !PT ;  /* 0x0000003e07117812 */ /* 0x000fe200078efcff */
[--C-:B------:R-:W-:Y:S01]  /*4ec0*/  @!P4 IMAD.IADD R6, R6, 0x1, -R0.reuse ;  /* 0x000000010606c824 */ /* 0x100fe200078e0a00 */
[----:B------:R-:W-:Y:S01]  /*4ed0*/  ISETP.GE.AND P4, PT, R21, RZ, PT ;  /* 0x000000ff1500720c */ /* 0x000fe20003f86270 */
[----:B------:R-:W-:Y:S01]  /*4ee0*/  @!P6 IMAD.IADD R5, R5, 0x1, -R0 ;  /* 0x000000010505e824 */ /* 0x000fe200078e0a00 */
[----:B------:R0:W-:Y:S01]  /*4ef0*/  STL [R1+0xdc], R3 ;  /* 0x0000dc0301007387 */ /* 0x0001e20000100800 */
[----:B------:R-:W-:Y:S01]  /*4f00*/  IMAD.HI.U32 R22, R8, R2, RZ ;  /* 0x0000000208167227 */ /* 0x000fe200078e00ff */
[----:B------:R-:W-:Y:S02]  /*4f10*/  ISETP.GE.AND P6, PT, R23, RZ, PT ;  /* 0x000000ff1700720c */ /* 0x000fe40003fc6270 */
[----:B------:R-:W-:Y:S01]  /*4f20*/  ISETP.GT.U32.AND P0, PT, R0, R5, PT ;  /* 0x000000050000720c */ /* 0x000fe20003f04070 */
[----:B------:R-:W-:Y:S01]  /*4f30*/  IMAD.HI.U32 R21, R8, R14, RZ ;  /* 0x0000000e08157227 */ /* 0x000fe200078e00ff */
[----:B------:R-:W-:-:S03]  /*4f40*/  LOP3.LUT R23, R7, 0x4e, RZ, 0xfc, !PT ;  /* 0x0000004e07177812 */ /* 0x000fc600078efcff */
[----:B------:R-:W-:Y:S02]  /*4f50*/  @!P3 IMAD.MOV R12, RZ, RZ, -R12 ;  /* 0x000000ffff0cb224 */ /* 0x000fe400078e0a0c */
[----:B0-----:R-:W-:Y:S01]  /*4f60*/  IMAD.MOV.U32 R3, RZ, RZ, R11 ;  /* 0x000000ffff037224 */ /* 0x001fe200078e000b */
[----:B------:R-:W-:Y:S01]  /*4f70*/  LOP3.LUT R11, R7, 0x4c, RZ, 0xfc, !PT ;  /* 0x0000004c070b7812 */ /* 0x000fe200078efcff */
[----:B------:R-:W-:Y:S01]  /*4f80*/  IMAD.MOV R22, RZ, RZ, -R22 ;  /* 0x000000ffff167224 */ /* 0x000fe200078e0a16 */
[----:B------:R-:W-:Y:S01]  /*4f90*/  STL [R1+0xd8], R12 ;  /* 0x0000d80c01007387 */ /* 0x000fe20000100800 */
[----:B------:R-:W-:Y:S02]  /*4fa0*/  @!P2 IMAD.MOV R3, RZ, RZ, -R3 ;  /* 0x000000ffff03a224 */ /* 0x000fe400078e0a03 */
[----:B------:R-:W-:Y:S02]  /*4fb0*/  @!P5 IMAD.IADD R10, R10, 0x1, -R0 ;  /* 0x000000010a0ad824 */ /* 0x000fe400078e0a00 */
[----:B------:R-:W-:Y:S01]  /*4fc0*/  IMAD.MOV R21, RZ, RZ, -R21 ;  /* 0x000000ffff157224 */ /* 0x000fe200078e0a15 */
[----:B------:R0:W-:Y:S01]  /*4fd0*/  STL [R1+0xd4], R3 ;  /* 0x0000d40301007387 */ /* 0x0001e20000100800 */
[----:B------:R-:W-:-:S02]  /*4fe0*/  IMAD R2, R0, R22, R2 ;  /* 0x0000001600027224 */ /* 0x000fc400078e0202 */
[----:B------:R-:W-:Y:S02]  /*4ff0*/  IMAD R14, R0, R21, R14 ;  /* 0x00000015000e7224 */ /* 0x000fe400078e020e */
[----:B------:R-:W-:Y:S01]  /*5000*/  @!P1 IMAD.IADD R4, R4, 0x1, -R0 ;  /* 0x0000000104049824 */ /* 0x000fe200078e0a00 */
[----:B------:R-:W-:Y:S01]  /*5010*/  ISETP.GT.U32.AND P5, PT, R0, R2, PT ;  /* 0x000000020000720c */ /* 0x000fe20003fa4070 */
[----:B------:R-:W-:Y:S01]  /*5020*/  IMAD.HI.U32 R22, R8, R9, RZ ;  /* 0x0000000908167227 */ /* 0x000fe200078e00ff */
[----:B------:R-:W-:Y:S02]  /*5030*/  ISETP.GE.AND P1, PT, R20, RZ, PT ;  /* 0x000000ff1400720c */ /* 0x000fe40003f26270 */
[C---:B------:R-:W-:Y:S01]  /*5040*/  ISETP.GT.U32.AND P3, PT, R0.reuse, R4, PT ;  /* 0x000000040000720c */ /* 0x040fe20003f64070 */
[----:B0-----:R-:W-:Y:S01]  /*5050*/  IMAD.MOV.U32 R3, RZ, RZ, R10 ;  /* 0x000000ffff037224 */ /* 0x001fe200078e000a */
[----:B------:R-:W-:Y:S01]  /*5060*/  IABS R20, R23 ;  /* 0x0000001700147213 */ /* 0x000fe20000000000 */
[----:B------:R-:W-:Y:S01]  /*5070*/  @!P4 IMAD.MOV R6, RZ, RZ, -R6 ;  /* 0x000000ffff06c224 */ /* 0x000fe200078e0a06 */
[----:B------:R-:W-:Y:S01]  /*5080*/  ISETP.GE.AND P4, PT, R13, RZ, PT ;  /* 0x000000ff0d00720c */ /* 0x000fe20003f86270 */
[----:B------:R-:W-:Y:S01]  /*5090*/  @!P6 IMAD.MOV R3, RZ, RZ, -R3 ;  /* 0x000000ffff03e224 */ /* 0x000fe200078e0a03 */
[----:B------:R-:W-:Y:S01]  /*50a0*/  ISETP.GT.U32.AND P6, PT, R0, R14, PT ;  /* 0x0000000e0000720c */ /* 0x000fe20003fc4070 */
[----:B------:R-:W-:Y:S01]  /*50b0*/  IMAD.MOV R22, RZ, RZ, -R22 ;  /* 0x000000ffff167224 */ /* 0x000fe200078e0a16 */
[----:B------:R0:W-:Y:S01]  /*50c0*/  STL [R1+0xd0], R6 ;  /* 0x0000d00601007387 */ /* 0x0001e20000100800 */
[--C-:B------:R-:W-:Y:S01]  /*50d0*/  @!P0 IMAD.IADD R5, R5, 0x1, -R0.reuse ;  /* 0x0000000105058824 */ /* 0x100fe200078e0a00 */
[----:B------:R-:W-:Y:S01]  /*50e0*/  ISETP.GE.AND P0, PT, R18, RZ, PT ;  /* 0x000000ff1200720c */ /* 0x000fe20003f06270 */
[--C-:B------:R-:W-:Y:S01]  /*50f0*/  @!P5 IMAD.IADD R2, R2, 0x1, -R0.reuse ;  /* 0x000000010202d824 */ /* 0x100fe200078e0a00 */
[----:B------:R1:W-:Y:S01]  /*5100*/  STL [R1+0xcc], R3 ;  /* 0x0000cc0301007387 */ /* 0x0003e20000100800 */
[----:B------:R-:W-:Y:S01]  /*5110*/  IMAD R9, R0, R22, R9 ;  /* 0x0000001600097224 */ /* 0x000fe200078e0209 */
[----:B------:R-:W-:Y:S01]  /*5120*/  LOP3.LUT R13, R7, 0x4a, RZ, 0xfc, !PT ;  /* 0x0000004a070d7812 */ /* 0x000fe200078efcff */
[----:B------:R-:W-:Y:S01]  /*5130*/  @!P3 IMAD.IADD R4, R4, 0x1, -R0 ;  /* 0x000000010404b824 */ /* 0x000fe200078e0a00 */
[----:B------:R-:W-:-:S02]  /*5140*/  ISETP.GT.U32.AND P2, PT, R0, R2, PT ;  /* 0x000000020000720c */ /* 0x000fc40003f44070 */
[----:B------:R-:W-:Y:S01]  /*5150*/  ISETP.GT.U32.AND P5, PT, R0, R9, PT ;  /* 0x000000090000720c */ /* 0x000fe20003fa4070 */
[----:B------:R-:W-:Y:S01]  /*5160*/  @!P6 IMAD.IADD R14, R14, 0x1, -R0 ;  /* 0x000000010e0ee824 */ /* 0x000fe200078e0a00 */
[----:B------:R-:W-:Y:S01]  /*5170*/  ISETP.GE.AND P3, PT, R19, RZ, PT ;  /* 0x000000ff1300720c */ /* 0x000fe20003f66270 */
[----:B0-----:R-:W-:Y:S01]  /*5180*/  IMAD.HI.U32 R6, R8, R20, RZ ;  /* 0x0000001408067227 */ /* 0x001fe200078e00ff */
[----:B------:R-:W-:-:S03]  /*5190*/  LOP3.LUT R18, R7, 0x40, RZ, 0xfc, !PT ;  /* 0x0000004007127812 */ /* 0x000fc600078efcff */
[----:B-1----:R-:W-:Y:S01]  /*51a0*/  IMAD.MOV.U32 R3, RZ, RZ, R5 ;  /* 0x000000ffff037224 */ /* 0x002fe200078e0005 */
[----:B------:R-:W-:Y:S01]  /*51b0*/  LOP3.LUT R5, R7, 0x48, RZ, 0xfc, !PT ;  /* 0x0000004807057812 */ /* 0x000fe200078efcff */
[----:B------:R-:W-:Y:S02]  /*51c0*/  IMAD.MOV R6, RZ, RZ, -R6 ;  /* 0x000000ffff067224 */ /* 0x000fe400078e0a06 */
[----:B------:R-:W-:Y:S01]  /*51d0*/  @!P1 IMAD.MOV R3, RZ, RZ, -R3 ;  /* 0x000000ffff039224 */ /* 0x000fe200078e0a03 */
[C---:B------:R-:W-:Y:S01]  /*51e0*/  ISETP.GT.U32.AND P1, PT, R0.reuse, R14, PT ;  /* 0x0000000e0000720c */ /* 0x040fe20003f24070 */
[----:B------:R-:W-:Y:S01]  /*51f0*/  IMAD R10, R0, R6, R20 ;  /* 0x00000006000a7224 */ /* 0x000fe200078e0214 */
[----:B------:R-:W-:Y:S01]  /*5200*/  IABS R20, R11 ;  /* 0x0000000b00147213 */ /* 0x000fe20000000000 */
[--C-:B------:R-:W-:Y:S01]  /*5210*/  @!P2 IMAD.IADD R2, R2, 0x1, -R0.reuse ;  /* 0x000000010202a824 */ /* 0x100fe200078e0a00 */
[----:B------:R0:W-:Y:S01]  /*5220*/  STL [R1+0xc8], R3 ;  /* 0x0000c80301007387 */ /* 0x0001e20000100800 */
[----:B------:R-:W-:Y:S01]  /*5230*/  @!P5 IMAD.IADD R9, R9, 0x1, -R0 ;  /* 0x000000010909d824 */ /* 0x000fe200078e0a00 */
[----:B------:R-:W-:Y:S01]  /*5240*/  ISETP.GE.AND P2, PT, R16, RZ, PT ;  /* 0x000000ff1000720c */ /* 0x000fe20003f46270 */
[----:B------:R-:W-:Y:S01]  /*5250*/  @!P0 IMAD.MOV R2, RZ, RZ, -R2 ;  /* 0x000000ffff028224 */ /* 0x000fe200078e0a02 */
[----:B------:R-:W-:Y:S01]  /*5260*/  ISETP.GE.AND P0, PT, R13, RZ, PT ;  /* 0x000000ff0d00720c */ /* 0x000fe20003f06270 */
[----:B------:R-:W-:Y:S01]  /*5270*/  IMAD.HI.U32 R16, R8, R20, RZ ;  /* 0x0000001408107227 */ /* 0x000fe200078e00ff */
[----:B------:R-:W-:-:S02]  /*5280*/  ISETP.GT.U32.AND P6, PT, R0, R9, PT ;  /* 0x000000090000720c */ /* 0x000fc40003fc4070 */
[----:B------:R-:W-:Y:S01]  /*5290*/  IABS R13, R13 ;  /* 0x0000000d000d7213 */ /* 0x000fe20000000000 */
[----:B------:R-:W-:Y:S01]  /*52a0*/  @!P1 IMAD.IADD R14, R14, 0x1, -R0 ;  /* 0x000000010e0e9824 */ /* 0x000fe200078e0a00 */
[C---:B------:R-:W-:Y:S01]  /*52b0*/  ISETP.GT.U32.AND P1, PT, R0.reuse, R10, PT ;  /* 0x0000000a0000720c */ /* 0x040fe20003f24070 */
[----:B0-----:R-:W-:Y:S01]  /*52c0*/  IMAD.MOV.U32 R3, RZ, RZ, R4 ;  /* 0x000000ffff037224 */ /* 0x001fe200078e0004 */
[----:B------:R-:W-:Y:S01]  /*52d0*/  LOP3.LUT R6, R7, 0x46, RZ, 0xfc, !PT ;  /* 0x0000004607067812 */ /* 0x000fe200078efcff */
[----:B------:R-:W-:Y:S01]  /*52e0*/  IMAD.MOV R16, RZ, RZ, -R16 ;  /* 0x000000ffff107224 */ /* 0x000fe200078e0a10 */
[----:B------:R-:W-:Y:S01]  /*52f0*/  IABS R4, R5 ;  /* 0x0000000500047213 */ /* 0x000fe20000000000 */
[----:B------:R-:W-:Y:S01]  /*5300*/  @!P4 IMAD.MOV R3, RZ, RZ, -R3 ;  /* 0x000000ffff03c224 */ /* 0x000fe200078e0a03 */
[----:B------:R-:W-:Y:S01]  /*5310*/  ISETP.GE.AND P4, PT, R11, RZ, PT ;  /* 0x000000ff0b00720c */ /* 0x000fe20003f86270 */
[----:B------:R-:W-:Y:S01]  /*5320*/  IMAD R20, R0, R16, R20 ;  /* 0x0000001000147224 */ /* 0x000fe200078e0214 */
[----:B------:R-:W-:Y:S01]  /*5330*/  IABS R15, R6 ;  /* 0x00000006000f7213 */ /* 0x000fe20000000000 */
[--C-:B------:R-:W-:Y:S01]  /*5340*/  @!P6 IMAD.IADD R9, R9, 0x1, -R0.reuse ;  /* 0x000000010909e824 */ /* 0x100fe200078e0a00 */
[----:B------:R0:W-:Y:S01]  /*5350*/  STL [R1+0xc4], R3 ;  /* 0x0000c40301007387 */ /* 0x0001e20000100800 */
[----:B------:R-:W-:Y:S01]  /*5360*/  ISETP.GE.AND P6, PT, R5, RZ, PT ;  /* 0x000000ff0500720c */ /* 0x000fe20003fc6270 */
[----:B------:R-:W-:Y:S01]  /*5370*/  IMAD.HI.U32 R5, R8, R4, RZ ;  /* 0x0000000408057227 */ /* 0x000fe200078e00ff */
[----:B------:R-:W-:Y:S01]  /*5380*/  LOP3.LUT R11, R7, 0x44, RZ, 0xfc, !PT ;  /* 0x00000044070b7812 */ /* 0x000fe200078efcff */
[----:B------:R1:W-:Y:S01]  /*5390*/  STL [R1+0xbc], R2 ;  /* 0x0000bc0201007387 */ /* 0x0003e20000100800 */
[----:B------:R-:W-:Y:S01]  /*53a0*/  ISETP.GE.AND P5, PT, R23, RZ, PT ;  /* 0x000000ff1700720c */ /* 0x000fe20003fa6270 */
[----:B------:R-:W-:Y:S01]  /*53b0*/  @!P1 IMAD.IADD R10, R10, 0x1, -R0 ;  /* 0x000000010a0a9824 */ /* 0x000fe200078e0a00 */
[----:B------:R-:W-:Y:S01]  /*53c0*/  IABS R16, R11 ;  /* 0x0000000b00107213 */ /* 0x000fe20000000000 */
[----:B------:R-:W-:-:S02]  /*53d0*/  IMAD.MOV R5, RZ, RZ, -R5 ;  /* 0x000000ffff057224 */ /* 0x000fc400078e0a05 */
[----:B0-----:R-:W-:Y:S01]  /*53e0*/  IMAD.MOV.U32 R3, RZ, RZ, R14 ;  /* 0x000000ffff037224 */ /* 0x001fe200078e000e */
[----:B------:R-:W-:Y:S01]  /*53f0*/  ISETP.GT.U32.AND P1, PT, R0, R10, PT ;  /* 0x0000000a0000720c */ /* 0x000fe20003f24070 */
[----:B------:R-:W-:Y:S02]  /*5400*/  IMAD.MOV.U32 R12, RZ, RZ, R9 ;  /* 0x000000ffff0c7224 */ /* 0x000fe400078e0009 */
[----:B-1----:R-:W-:-:S04]  /*5410*/  IMAD.HI.U32 R2, R8, R13, RZ ;  /* 0x0000000d08027227 */ /* 0x002fc800078e00ff */
[----:B------:R-:W-:Y:S02]  /*5420*/  IMAD.MOV R2, RZ, RZ, -R2 ;  /* 0x000000ffff027224 */ /* 0x000fe400078e0a02 */
[----:B------:R-:W-:Y:S02]  /*5430*/  @!P2 IMAD.MOV R3, RZ, RZ, -R3 ;  /* 0x000000ffff03a224 */ /* 0x000fe400078e0a03 */
[----:B------:R-:W-:Y:S02]  /*5440*/  IMAD R13, R0, R2, R13 ;  /* 0x00000002000d7224 */ /* 0x000fe400078e020d */
[----:B------:R-:W-:-:S03]  /*5450*/  IMAD.HI.U32 R2, R8, R15, RZ ;  /* 0x0000000f08027227 */ /* 0x000fc600078e00ff */
[C---:B------:R-:W-:Y:S01]  /*5460*/  ISETP.GT.U32.AND P2, PT, R0.reuse, R13, PT ;  /* 0x0000000d0000720c */ /* 0x040fe20003f44070 */
[----:B------:R-:W-:Y:S01]  /*5470*/  IMAD R4, R0, R5, R4 ;  /* 0x0000000500047224 */ /* 0x000fe200078e0204 */
[----:B------:R-:W-:Y:S01]  /*5480*/  LOP3.LUT R5, R7, 0x42, RZ, 0xfc, !PT ;  /* 0x0000004207057812 */ /* 0x000fe200078efcff */
[----:B------:R-:W-:Y:S02]  /*5490*/  IMAD.MOV R2, RZ, RZ, -R2 ;  /* 0x000000ffff027224 */ /* 0x000fe400078e0a02 */
[----:B------:R-:W-:-:S04]  /*54a0*/  IMAD.HI.U32 R9, R8, R16, RZ ;  /* 0x0000001008097227 */ /* 0x000fc800078e00ff */
[----:B------:R-:W-:Y:S01]  /*54b0*/  @!P3 IMAD.MOV R12, RZ, RZ, -R12 ;  /* 0x000000ffff0cb224 */ /* 0x000fe200078e0a0c */
[C---:B------:R-:W-:Y:S01]  /*54c0*/  ISETP.GT.U32.AND P3, PT, R0.reuse, R20, PT ;  /* 0x000000140000720c */ /* 0x040fe20003f64070 */
[----:B------:R-:W-:Y:S01]  /*54d0*/  IMAD R15, R0, R2, R15 ;  /* 0x00000002000f7224 */ /* 0x000fe200078e020f */
[----:B------:R-:W-:Y:S01]  /*54e0*/  IABS R2, R5 ;  /* 0x0000000500027213 */ /* 0x000fe20000000000 */
[--C-:B------:R-:W-:Y:S01]  /*54f0*/  @!P1 IMAD.IADD R10, R10, 0x1, -R0.reuse ;  /* 0x000000010a0a9824 */ /* 0x100fe200078e0a00 */
[----:B------:R0:W-:Y:S01]  /*5500*/  STL [R1+0xa4], R12 ;  /* 0x0000a40c01007387 */ /* 0x0001e20000100800 */
[----:B------:R-:W-:Y:S01]  /*5510*/  IMAD.MOV R9, RZ, RZ, -R9 ;  /* 0x000000ffff097224 */ /* 0x000fe200078e0a09 */
[C---:B------:R-:W-:Y:S01]  /*5520*/  ISETP.GT.U32.AND P1, PT, R0.reuse, R4, PT ;  /* 0x000000040000720c */ /* 0x040fe20003f24070 */
[----:B------:R-:W-:Y:S01]  /*5530*/  @!P2 IMAD.IADD R13, R13, 0x1, -R0 ;  /* 0x000000010d0da824 */ /* 0x000fe200078e0a00 */
[----:B------:R1:W-:Y:S01]  /*5540*/  STL [R1+0x8c], R3 ;  /* 0x00008c0301007387 */ /* 0x0003e20000100800 */
[----:B------:R-:W-:-:S02]  /*5550*/  IMAD R16, R0, R9, R16 ;  /* 0x0000000900107224 */ /* 0x000fc400078e0210 */
[----:B------:R-:W-:Y:S01]  /*5560*/  IMAD.MOV.U32 R9, RZ, RZ, R2 ;  /* 0x000000ffff097224 */ /* 0x000fe200078e0002 */
[----:B------:R-:W-:Y:S01]  /*5570*/  IABS R2, R18 ;  /* 0x0000001200027213 */ /* 0x000fe20000000000 */
[----:B------:R-:W-:Y:S01]  /*5580*/  @!P3 IMAD.IADD R20, R20, 0x1, -R0 ;  /* 0x000000011414b824 */ /* 0x000fe200078e0a00 */
[----:B------:R-:W-:Y:S01]  /*5590*/  ISETP.GT.U32.AND P3, PT, R0, R15, PT ;  /* 0x0000000f0000720c */ /* 0x000fe20003f64070 */
[----:B------:R-:W-:Y:S01]  /*55a0*/  IMAD.HI.U32 R14, R8, R9, RZ ;  /* 0x00000009080e7227 */ /* 0x000fe200078e00ff */
[----:B0-----:R-:W-:Y:S02]  /*55b0*/  LOP3.LUT R12, R7, 0x14, RZ, 0xfc, !PT ;  /* 0x00000014070c7812 */ /* 0x001fe400078efcff */
[----:B------:R-:W-:Y:S01]  /*55c0*/  ISETP.GT.U32.AND P2, PT, R0, R20, PT ;  /* 0x000000140000720c */ /* 0x000fe20003f44070 */
[----:B-1----:R-:W-:Y:S01]  /*55d0*/  IMAD.MOV.U32 R3, RZ, RZ, R10 ;  /* 0x000000ffff037224 */ /* 0x002fe200078e000a */
[----:B------:R-:W-:Y:S01]  /*55e0*/  IABS R29, R12 ;  /* 0x0000000c001d7213 */ /* 0x000fe20000000000 */
[----:B------:R-:W-:-:S02]  /*55f0*/  IMAD.MOV R14, RZ, RZ, -R14 ;  /* 0x000000ffff0e7224 */ /* 0x000fc400078e0a0e */
[----:B------:R-:W-:Y:S01]  /*5600*/  @!P5 IMAD.MOV R3, RZ, RZ, -R3 ;  /* 0x000000ffff03d224 */ /* 0x000fe200078e0a03 */
[----:B------:R-:W-:Y:S01]  /*5610*/  ISETP.GT.U32.AND P5, PT, R0, R13, PT ;  /* 0x0000000d0000720c */ /* 0x000fe20003fa4070 */
[----:B------:R-:W-:Y:S02]  /*5620*/  @!P1 IMAD.IADD R4, R4, 0x1, -R0 ;  /* 0x0000000104049824 */ /* 0x000fe400078e0a00 */
[C---:B------:R-:W-:Y:S01]  /*5630*/  IMAD R9, R0.reuse, R14, R9 ;  /* 0x0000000e00097224 */ /* 0x040fe200078e0209 */
[----:B------:R-:W-:Y:S01]  /*5640*/  IABS R14, R17 ;  /* 0x00000011000e7213 */ /* 0x000fe20000000000 */
[----:B------:R-:W-:Y:S01]  /*5650*/  IMAD.MOV.U32 R10, RZ, RZ, R2 ;  /* 0x000000ffff0a7224 */ /* 0x000fe200078e0002 */
[----:B------:R-:W-:Y:S01]  /*5660*/  ISETP.GT.U32.AND P1, PT, R0, R4, PT ;  /* 0x000000040000720c */ /* 0x000fe20003f24070 */
[--C-:B------:R-:W-:Y:S01]  /*5670*/  @!P3 IMAD.IADD R15, R15, 0x1, -R0.reuse ;  /* 0x000000010f0fb824 */ /* 0x100fe200078e0a00 */
[----:B------:R-:W-:Y:S01]  /*5680*/  LOP3.LUT R2, R7, 0x3c, RZ, 0xfc, !PT ;  /* 0x0000003c07027812 */ /* 0x000fe200078efcff */
[----:B------:R-:W-:Y:S01]  /*5690*/  IMAD.HI.U32 R19, R8, R10, RZ ;  /* 0x0000000a08137227 */ /* 0x000fe200078e00ff */
[----:B------:R0:W-:Y:S02]  /*56a0*/  STL [R1+0x40], R3 ;  /* 0x0000400301007387 */ /* 0x0001e40000100800 */
[C---:B------:R-:W-:Y:S01]  /*56b0*/  ISETP.GT.U32.AND P3, PT, R0.reuse, R15, PT ;  /* 0x0000000f0000720c */ /* 0x040fe20003f64070 */
[----:B------:R-:W-:Y:S01]  /*56c0*/  @!P5 IMAD.IADD R13, R13, 0x1, -R0 ;  /* 0x000000010d0dd824 */ /* 0x000fe200078e0a00 */
[----:B------:R-:W-:Y:S01]  /*56d0*/  ISETP.GT.U32.AND P5, PT, R0, R9, PT ;  /* 0x000000090000720c */ /* 0x000fe20003fa4070 */
[----:B------:R-:W-:-:S02]  /*56e0*/  IMAD.MOV R19, RZ, RZ, -R19 ;  /* 0x000000ffff137224 */ /* 0x000fc400078e0a13 */
[--C-:B------:R-:W-:Y:S01]  /*56f0*/  @!P2 IMAD.IADD R20, R20, 0x1, -R0.reuse ;  /* 0x000000011414a824 */ /* 0x100fe200078e0a00 */
[----:B------:R-:W-:Y:S01]  /*5700*/  ISETP.GT.U32.AND P2, PT, R0, R16, PT ;  /* 0x000000100000720c */ /* 0x000fe20003f44070 */
[----:B------:R-:W-:Y:S01]  /*5710*/  @!P1 IMAD.IADD R4, R4, 0x1, -R0 ;  /* 0x0000000104049824 */ /* 0x000fe200078e0a00 */
[----:B------:R-:W-:Y:S01]  /*5720*/  ISETP.GE.AND P1, PT, R6, RZ, PT ;  /* 0x000000ff0600720c */ /* 0x000fe20003f26270 */
[----:B------:R-:W-:Y:S01]  /*5730*/  IMAD R6, R0, R19, R10 ;  /* 0x0000001300067224 */ /* 0x000fe200078e020a */
[----:B------:R-:W-:Y:S01]  /*5740*/  IABS R19, R2 ;  /* 0x0000000200137213 */ /* 0x000fe20000000000 */
[----:B------:R-:W-:Y:S01]  /*5750*/  IMAD.HI.U32 R21, R8, R14, RZ ;  /* 0x0000000e08157227 */ /* 0x000fe200078e00ff */
[----:B------:R-:W-:-:S03]  /*5760*/  LOP3.LUT R10, R7, 0x3a, RZ, 0xfc, !PT ;  /* 0x0000003a070a7812 */ /* 0x000fc600078efcff */
[----:B------:R-:W-:Y:S01]  /*5770*/  @!P5 IMAD.IADD R9, R9, 0x1, -R0 ;  /* 0x000000010909d824 */ /* 0x000fe200078e0a00 */
[----:B------:R-:W-:Y:S01]  /*5780*/  ISETP.GE.AND P5, PT, R5, RZ, PT ;  /* 0x000000ff0500720c */ /* 0x000fe20003fa6270 */
[----:B------:R-:W-:Y:S02]  /*5790*/  @!P0 IMAD.MOV R13, RZ, RZ, -R13 ;  /* 0x000000ffff0d8224 */ /* 0x000fe400078e0a0d */
[----:B0-----:R-:W-:Y:S01]  /*57a0*/  IMAD.MOV.U32 R3, RZ, RZ, R20 ;  /* 0x000000ffff037224 */ /* 0x001fe200078e0014 */
[----:B------:R-:W-:Y:S01]  /*57b0*/  ISETP.GT.U32.AND P0, PT, R0, R9, PT ;  /* 0x000000090000720c */ /* 0x000fe20003f04070 */
[----:B------:R-:W-:Y:S01]  /*57c0*/  IMAD.HI.U32 R20, R8, R19, RZ ;  /* 0x0000001308147227 */ /* 0x000fe200078e00ff */
[----:B------:R0:W-:Y:S03]  /*57d0*/  STL [R1+0x908], R13 ;  /* 0x0009080d01007387 */ /* 0x0001e60000100800 */
[----:B------:R-:W-:Y:S01]  /*57e0*/  @!P3 IMAD.IADD R15, R15, 0x1, -R0 ;  /* 0x000000010f0fb824 */ /* 0x000fe200078e0a00 */
[----:B------:R-:W-:Y:S01]  /*57f0*/  ISETP.GT.U32.AND P3, PT, R0, R6, PT ;  /* 0x000000060000720c */ /* 0x000fe20003f64070 */
[----:B------:R-:W-:-:S02]  /*5800*/  IMAD.MOV R21, RZ, RZ, -R21 ;  /* 0x000000ffff157224 */ /* 0x000fc400078e0a15 */
[----:B------:R-:W-:Y:S02]  /*5810*/  IMAD.MOV R20, RZ, RZ, -R20 ;  /* 0x000000ffff147224 */ /* 0x000fe400078e0a14 */
[C---:B------:R-:W-:Y:S01]  /*5820*/  IMAD R5, R0.reuse, R21, R14 ;  /* 0x0000001500057224 */ /* 0x040fe200078e020e */
[----:B0-----:R-:W-:Y:S01]  /*5830*/  LOP3.LUT R13, R7, 0x1a, RZ, 0xfc, !PT ;  /* 0x0000001a070d7812 */ /* 0x001fe200078efcff */
[----:B------:R-:W-:Y:S02]  /*5840*/  IMAD.MOV.U32 R14, RZ, RZ, R4 ;  /* 0x000000ffff0e7224 */ /* 0x000fe400078e0004 */
[----:B------:R-:W-:Y:S01]  /*5850*/  IMAD R4, R0, R20, R19 ;  /* 0x0000001400047224 */ /* 0x000fe200078e0213 */
[----:B------:R-:W-:Y:S01]  /*5860*/  IABS R26, R13 ;  /* 0x0000000d001a7213 */ /* 0x000fe20000000000 */
[--C-:B------:R-:W-:Y:S01]  /*5870*/  @!P2 IMAD.IADD R16, R16, 0x1, -R0.reuse ;  /* 0x000000011010a824 */ /* 0x100fe200078e0a00 */
[----:B------:R-:W-:Y:S01]  /*5880*/  ISETP.GE.AND P2, PT, R11, RZ, PT ;  /* 0x000000ff0b00720c */ /* 0x000fe20003f46270 */
[--C-:B------:R-:W-:Y:S01]  /*5890*/  @!P0 IMAD.IADD R9, R9, 0x1, -R0.reuse ;  /* 0x0000000109098824 */ /* 0x100fe200078e0a00 */
[----:B------:R-:W-:Y:S01]  /*58a0*/  ISETP.GT.U32.AND P0, PT, R0, R4, PT ;  /* 0x000000040000720c */ /* 0x000fe20003f04070 */
[----:B------:R-:W-:Y:S01]  /*58b0*/  @!P3 IMAD.IADD R6, R6, 0x1, -R0 ;  /* 0x000000010606b824 */ /* 0x000fe200078e0a00 */
[C---:B------:R-:W-:Y:S01]  /*58c0*/  ISETP.GT.U32.AND P3, PT, R0.reuse, R16, PT ;  /* 0x000000100000720c */ /* 0x040fe20003f64070 */
[----:B------:R-:W-:Y:S01]  /*58d0*/  @!P6 IMAD.MOV R14, RZ, RZ, -R14 ;  /* 0x000000ffff0ee224 */ /* 0x000fe200078e0a0e */
[C---:B------:R-:W-:Y:S01]  /*58e0*/  ISETP.GT.U32.AND P6, PT, R0.reuse, R5, PT ;  /* 0x000000050000720c */ /* 0x040fe20003fc4070 */
[----:B------:R-:W-:Y:S01]  /*58f0*/  @!P4 IMAD.MOV R3, RZ, RZ, -R3 ;  /* 0x000000ffff03c224 */ /* 0x000fe200078e0a03 */
[----:B------:R-:W-:Y:S01]  /*5900*/  ISETP.GT.U32.AND P4, PT, R0, R6, PT ;  /* 0x000000060000720c */ /* 0x000fe20003f84070 */
[----:B------:R-:W-:Y:S01]  /*5910*/  @!P5 IMAD.MOV R9, RZ, RZ, -R9 ;  /* 0x000000ffff09d224 */ /* 0x000fe200078e0a09 */
[----:B------:R-:W-:Y:S01]  /*5920*/  IABS R11, R10 ;  /* 0x0000000a000b7213 */ /* 0x000fe20000000000 */
[----:B------:R-:W-:Y:S01]  /*5930*/  @!P1 IMAD.MOV R15, RZ, RZ, -R15 ;  /* 0x000000ffff0f9224 */ /* 0x000fe200078e0a0f */
[----:B------:R0:W-:Y:S01]  /*5940*/  STL [R1], R3 ;  /* 0x0000000301007387 */ /* 0x0001e20000100800 */
[----:B------:R-:W-:-:S02]  /*5950*/  ISETP.GE.AND P1, PT, R18, RZ, PT ;  /* 0x000000ff1200720c */ /* 0x000fc40003f26270 */
[--C-:B------:R-:W-:Y:S01]  /*5960*/  @!P0 IMAD.IADD R4, R4, 0x1, -R0.reuse ;  /* 0x0000000104048824 */ /* 0x100fe200078e0a00 */
[----:B------:R1:W-:Y:S01]  /*5970*/  STL [R1+0x90c], R14 ;  /* 0x00090c0e01007387 */ /* 0x0003e20000100800 */
[----:B------:R-:W-:Y:S01]  /*5980*/  @!P3 IMAD.IADD R16, R16, 0x1, -R0 ;  /* 0x000000011010b824 */ /* 0x000fe200078e0a00 */
[----:B------:R-:W-:Y:S01]  /*5990*/  ISETP.GE.AND P3, PT, R17, RZ, PT ;  /* 0x000000ff1100720c */ /* 0x000fe20003f66270 */
[----:B------:R-:W-:Y:S01]  /*59a0*/  IMAD.HI.U32 R21, R8, R11, RZ ;  /* 0x0000000b08157227 */ /* 0x000fe200078e00ff */
[----:B------:R-:W-:Y:S01]  /*59b0*/  ISETP.GT.U32.AND P5, PT, R0, R4, PT ;  /* 0x000000040000720c */ /* 0x000fe20003fa4070 */
[----:B------:R-:W-:Y:S01]  /*59c0*/  STL [R1+0x910], R15 ;  /* 0x0009100f01007387 */ /* 0x000fe20000100800 */
[C---:B------:R-:W-:Y:S01]  /*59d0*/  LOP3.LUT R17, R7.reuse, 0x34, RZ, 0xfc, !PT ;  /* 0x0000003407117812 */ /* 0x040fe200078efcff */
[----:B0-----:R-:W-:Y:S02]  /*59e0*/  IMAD.MOV.U32 R3, RZ, RZ, R16 ;  /* 0x000000ffff037224 */ /* 0x001fe400078e0010 */
[----:B------:R-:W-:Y:S01]  /*59f0*/  IMAD.MOV R21, RZ, RZ, -R21 ;  /* 0x000000ffff157224 */ /* 0x000fe200078e0a15 */
[----:B-1----:R-:W-:Y:S01]  /*5a00*/  LOP3.LUT R14, R7, 0x1c, RZ, 0xfc, !PT ;  /* 0x0000001c070e7812 */ /* 0x002fe200078efcff */
[--C-:B------:R-:W-:Y:S01]  /*5a10*/  @!P6 IMAD.IADD R5, R5, 0x1, -R0.reuse ;  /* 0x000000010505e824 */ /* 0x100fe200078e0a00 */
[----:B------:R-:W-:Y:S01]  /*5a20*/  ISETP.GE.AND P6, PT, R10, RZ, PT ;  /* 0x000000ff0a00720c */ /* 0x000fe20003fc6270 */
[--C-:B------:R-:W-:Y:S01]  /*5a30*/  @!P4 IMAD.IADD R6, R6, 0x1, -R0.reuse ;  /* 0x000000010606c824 */ /* 0x100fe200078e0a00 */
[----:B------:R-:W-:Y:S01]  /*5a40*/  ISETP.GE.AND P4, PT, R2, RZ, PT ;  /* 0x000000ff0200720c */ /* 0x000fe20003f86270 */
[----:B------:R-:W-:Y:S01]  /*5a50*/  @!P2 IMAD.MOV R3, RZ, RZ, -R3 ;  /* 0x000000ffff03a224 */ /* 0x000fe200078e0a03 */
[C---:B------:R-:W-:Y:S01]  /*5a60*/  ISETP.GT.U32.AND P2, PT, R0.reuse, R5, PT ;  /* 0x000000050000720c */ /* 0x040fe20003f44070 */
[----:B------:R-:W-:Y:S01]  /*5a70*/  IMAD R2, R0, R21, R11 ;  /* 0x0000001500027224 */ /* 0x000fe200078e020b */
[C---:B------:R-:W-:Y:S01]  /*5a80*/  LOP3.LUT R11, R7.reuse, 0x38, RZ, 0xfc, !PT ;  /* 0x00000038070b7812 */ /* 0x040fe200078efcff */
[----:B------:R-:W-:Y:S01]  /*5a90*/  @!P5 IMAD.IADD R4, R4, 0x1, -R0 ;  /* 0x000000010404d824 */ /* 0x000fe200078e0a00 */
[----:B------:R0:W-:Y:S01]  /*5aa0*/  STL [R1+0x64], R3 ;  /* 0x0000640301007387 */ /* 0x0001e20000100800 */
[----:B------:R-:W-:-:S02]  /*5ab0*/  LOP3.LUT R10, R7, 0x36, RZ, 0xfc, !PT ;  /* 0x00000036070a7812 */ /* 0x000fc400078efcff */
[----:B------:R-:W-:Y:S01]  /*5ac0*/  ISETP.GT.U32.AND P5, PT, R0, R2, PT ;  /* 0x000000020000720c */ /* 0x000fe20003fa4070 */
[----:B------:R1:W-:Y:S01]  /*5ad0*/  STL [R1+0xb0], R9 ;  /* 0x0000b00901007387 */ /* 0x0003e20000100800 */
[----:B------:R-:W-:Y:S02]  /*5ae0*/  IABS R16, R10 ;  /* 0x0000000a00107213 */ /* 0x000fe40000000000 */
[----:B------:R-:W-:Y:S02]  /*5af0*/  ISETP.GE.AND P0, PT, R11, RZ, PT ;  /* 0x000000ff0b00720c */ /* 0x000fe40003f06270 */
[----:B------:R-:W-:Y:S01]  /*5b00*/  @!P2 IMAD.IADD R5, R5, 0x1, -R0 ;  /* 0x000000010505a824 */ /* 0x000fe200078e0a00 */
[----:B------:R-:W-:Y:S01]  /*5b10*/  ISETP.GE.AND P2, PT, R17, RZ, PT ;  /* 0x000000ff1100720c */ /* 0x000fe20003f46270 */
[----:B0-----:R-:W-:Y:S01]  /*5b20*/  IMAD.MOV.U32 R3, RZ, RZ, R6 ;  /* 0x000000ffff037224 */ /* 0x001fe200078e0006 */
[----:B------:R-:W-:Y:S01]  /*5b30*/  IABS R17, R17 ;  /* 0x0000001100117213 */ /* 0x000fe20000000000 */
[----:B------:R-:W-:Y:S01]  /*5b40*/  IMAD.HI.U32 R20, R8, R16, RZ ;  /* 0x0000001008147227 */ /* 0x000fe200078e00ff */
[----:B-1----:R-:W-:-:S02]  /*5b50*/  IABS R9, R11 ;  /* 0x0000000b00097213 */ /* 0x002fc40000000000 */
[C---:B------:R-:W-:Y:S01]  /*5b60*/  LOP3.LUT R11, R7.reuse, 0x30, RZ, 0xfc, !PT ;  /* 0x00000030070b7812 */ /* 0x040fe200078efcff */
[----:B------:R-:W-:Y:S01]  /*5b70*/  @!P1 IMAD.MOV R3, RZ, RZ, -R3 ;  /* 0x000000ffff039224 */ /* 0x000fe200078e0a03 */
[----:B------:R-:W-:Y:S01]  /*5b80*/  ISETP.GE.AND P1, PT, R10, RZ, PT ;  /* 0x000000ff0a00720c */ /* 0x000fe20003f26270 */
[----:B------:R-:W-:Y:S01]  /*5b90*/  IMAD.HI.U32 R21, R8, R9, RZ ;  /* 0x0000000908157227 */ /* 0x000fe200078e00ff */
[----:B------:R-:W-:Y:S02]  /*5ba0*/  LOP3.LUT R10, R7, 0x32, RZ, 0xfc, !PT ;  /* 0x00000032070a7812 */ /* 0x000fe400078efcff */
[----:B------:R0:W-:Y:S01]  /*5bb0*/  STL [R1+0xb8], R3 ;  /* 0x0000b80301007387 */ /* 0x0001e20000100800 */
[----:B------:R-:W-:Y:S01]  /*5bc0*/  IMAD.MOV R21, RZ, RZ, -R21 ;  /* 0x000000ffff157224 */ /* 0x000fe200078e0a15 */
[----:B------:R-:W-:Y:S01]  /*5bd0*/  IABS R18, R10 ;  /* 0x0000000a00127213 */ /* 0x000fe20000000000 */
[----:B------:R-:W-:Y:S01]  /*5be0*/  @!P5 IMAD.IADD R2, R2, 0x1, -R0 ;  /* 0x000000010202d824 */ /* 0x000fe200078e0a00 */
[----:B------:R-:W-:Y:S01]  /*5bf0*/  IABS R19, R11 ;  /* 0x0000000b00137213 */ /* 0x000fe20000000000 */
[----:B------:R-:W-:Y:S01]  /*5c00*/  IMAD R9, R0, R21, R9 ;  /* 0x0000001500097224 */ /* 0x000fe200078e0209 */
[----:B------:R-:W-:Y:S01]  /*5c10*/  IABS R25, R14 ;  /* 0x0000000e00197213 */ /* 0x000fe20000000000 */
[----:B------:R-:W-:Y:S01]  /*5c20*/  IMAD.HI.U32 R6, R8, R17, RZ ;  /* 0x0000001108067227 */ /* 0x000fe200078e00ff */
[----:B------:R-:W-:-:S02]  /*5c30*/  ISETP.GT.U32.AND P5, PT, R0, R2, PT ;  /* 0x000000020000720c */ /* 0x000fc40003fa4070 */
[C---:B------:R-:W-:Y:S01]  /*5c40*/  LOP3.LUT R15, R7.reuse, 0x6, RZ, 0xfc, !PT ;  /* 0x00000006070f7812 */ /* 0x040fe200078efcff */
[----:B0-----:R-:W-:Y:S02]  /*5c50*/  IMAD.MOV.U32 R3, RZ, RZ, R5 ;  /* 0x000000ffff037224 */ /* 0x001fe400078e0005 */
[----:B------:R-:W-:Y:S02]  /*5c60*/  IMAD.MOV R20, RZ, RZ, -R20 ;  /* 0x000000ffff147224 */ /* 0x000fe400078e0a14 */
[----:B------:R-:W-:Y:S01]  /*5c70*/  @!P3 IMAD.MOV R3, RZ, RZ, -R3 ;  /* 0x000000ffff03b224 */ /* 0x000fe200078e0a03 */
[C---:B------:R-:W-:Y:S01]  /*5c80*/  ISETP.GT.U32.AND P3, PT, R0.reuse, R9, PT ;  /* 0x000000090000720c */ /* 0x040fe20003f64070 */
[----:B------:R-:W-:Y:S02]  /*5c90*/  IMAD.MOV R6, RZ, RZ, -R6 ;  /* 0x000000ffff067224 */ /* 0x000fe400078e0a06 */
[C---:B------:R-:W-:Y:S01]  /*5ca0*/  IMAD R16, R0.reuse, R20, R16 ;  /* 0x0000001400107224 */ /* 0x040fe200078e0210 */
[----:B------:R0:W-:Y:S01]  /*5cb0*/  STL [R1+0x54], R3 ;  /* 0x0000540301007387 */ /* 0x0001e20000100800 */
[----:B------:R-:W-:Y:S01]  /*5cc0*/  IMAD R17, R0, R6, R17 ;  /* 0x0000000600117224 */ /* 0x000fe200078e0211 */
[----:B------:R-:W-:Y:S01]  /*5cd0*/  LOP3.LUT R20, R7, 0x2e, RZ, 0xfc, !PT ;  /* 0x0000002e07147812 */ /* 0x000fe200078efcff */
[----:B------:R-:W-:-:S04]  /*5ce0*/  IMAD.HI.U32 R6, R8, R18, RZ ;  /* 0x0000001208067227 */ /* 0x000fc800078e00ff */
[----:B------:R-:W-:Y:S02]  /*5cf0*/  IMAD.MOV R6, RZ, RZ, -R6 ;  /* 0x000000ffff067224 */ /* 0x000fe400078e0a06 */
[----:B------:R-:W-:Y:S01]  /*5d00*/  @!P5 IMAD.IADD R2, R2, 0x1, -R0 ;  /* 0x000000010202d824 */ /* 0x000fe200078e0a00 */
[C---:B------:R-:W-:Y:S01]  /*5d10*/  ISETP.GT.U32.AND P5, PT, R0.reuse, R17, PT ;  /* 0x000000110000720c */ /* 0x040fe20003fa4070 */
[----:B0-----:R-:W-:Y:S01]  /*5d20*/  IMAD.MOV.U32 R3, RZ, RZ, R4 ;  /* 0x000000ffff037224 */ /* 0x001fe200078e0004 */
[----:B------:R-:W-:Y:S01]  /*5d30*/  IABS R4, R20 ;  /* 0x0000001400047213 */ /* 0x000fe20000000000 */
[----:B------:R-:W-:Y:S02]  /*5d40*/  @!P3 IMAD.IADD R9, R9, 0x1, -R0 ;  /* 0x000000010909b824 */ /* 0x000fe400078e0a00 */
[----:B------:R-:W-:Y:S01]  /*5d50*/  @!P4 IMAD.MOV R3, RZ, RZ, -R3 ;  /* 0x000000ffff03c224 */ /* 0x000fe200078e0a03 */
[C---:B------:R-:W-:Y:S01]  /*5d60*/  ISETP.GT.U32.AND P4, PT, R0.reuse, R16, PT ;  /* 0x000000100000720c */ /* 0x040fe20003f84070 */
[C---:B------:R-:W-:Y:S01]  /*5d70*/  IMAD R18, R0.reuse, R6, R18 ;  /* 0x0000000600127224 */ /* 0x040fe200078e0212 */
[----:B------:R-:W-:Y:S01]  /*5d80*/  ISETP.GT.U32.AND P3, PT, R0, R9, PT ;  /* 0x000000090000720c */ /* 0x000fe20003f64070 */
[----:B------:R-:W-:Y:S01]  /*5d90*/  IMAD.HI.U32 R5, R8, R19, RZ ;  /* 0x0000001308057227 */ /* 0x000fe200078e00ff */
[----:B------:R0:W-:Y:S01]  /*5da0*/  STL [R1+0xa0], R3 ;  /* 0x0000a00301007387 */ /* 0x0001e20000100800 */
[----:B------:R-:W-:-:S02]  /*5db0*/  LOP3.LUT R6, R7, 0x2a, RZ, 0xfc, !PT ;  /* 0x0000002a07067812 */ /* 0x000fc400078efcff */
[----:B------:R-:W-:Y:S02]  /*5dc0*/  IMAD.MOV R5, RZ, RZ, -R5 ;  /* 0x000000ffff057224 */ /* 0x000fe400078e0a05 */
[----:B------:R-:W-:-:S04]  /*5dd0*/  IMAD.HI.U32 R22, R8, R4, RZ ;  /* 0x0000000408167227 */ /* 0x000fc800078e00ff */
[----:B------:R-:W-:Y:S02]  /*5de0*/  @!P4 IMAD.IADD R16, R16, 0x1, -R0 ;  /* 0x000000011010c824 */ /* 0x000fe400078e0a00 */
[----:B0-----:R-:W-:Y:S01]  /*5df0*/  IMAD.MOV.U32 R3, RZ, RZ, R2 ;  /* 0x000000ffff037224 */ /* 0x001fe200078e0002 */
[----:B------:R-:W-:Y:S01]  /*5e00*/  IABS R2, R6 ;  /* 0x0000000600027213 */ /* 0x000fe20000000000 */
[----:B------:R-:W-:Y:S01]  /*5e10*/  @!P3 IMAD.IADD R9, R9, 0x1, -R0 ;  /* 0x000000010909b824 */ /* 0x000fe200078e0a00 */
[C---:B------:R-:W-:Y:S01]  /*5e20*/  ISETP.GT.U32.AND P4, PT, R0.reuse, R16, PT ;  /* 0x000000100000720c */ /* 0x040fe20003f84070 */
[----:B------:R-:W-:Y:S01]  /*5e30*/  @!P6 IMAD.MOV R3, RZ, RZ, -R3 ;  /* 0x000000ffff03e224 */ /* 0x000fe200078e0a03 */
[C---:B------:R-:W-:Y:S01]  /*5e40*/  ISETP.GT.U32.AND P6, PT, R0.reuse, R18, PT ;  /* 0x000000120000720c */ /* 0x040fe20003fc4070 */
[C---:B------:R-:W-:Y:S01]  /*5e50*/  IMAD R19, R0.reuse, R5, R19 ;  /* 0x0000000500137224 */ /* 0x040fe200078e0213 */
[----:B------:R-:W-:Y:S01]  /*5e60*/  LOP3.LUT R5, R7, 0x2c, RZ, 0xfc, !PT ;  /* 0x0000002c07057812 */ /* 0x000fe200078efcff */
[----:B------:R-:W-:Y:S01]  /*5e70*/  IMAD.MOV R22, RZ, RZ, -R22 ;  /* 0x000000ffff167224 */ /* 0x000fe200078e0a16 */
[----:B------:R0:W-:Y:S01]  /*5e80*/  STL [R1+0x90], R3 ;  /* 0x0000900301007387 */ /* 0x0001e20000100800 */
[----:B------:R-:W-:Y:S01]  /*5e90*/  @!P5 IMAD.IADD R17, R17, 0x1, -R0 ;  /* 0x000000011111d824 */ /* 0x000fe200078e0a00 */
[C---:B------:R-:W-:Y:S01]  /*5ea0*/  ISETP.GT.U32.AND P3, PT, R0.reuse, R19, PT ;  /* 0x000000130000720c */ /* 0x040fe20003f64070 */
[----:B------:R-:W-:Y:S01]  /*5eb0*/  IMAD R4, R0, R22, R4 ;  /* 0x0000001600047224 */ /* 0x000fe200078e0204 */
[----:B------:R-:W-:Y:S01]  /*5ec0*/  IABS R21, R5 ;  /* 0x0000000500157213 */ /* 0x000fe20000000000 */
[----:B------:R-:W-:Y:S01]  /*5ed0*/  IMAD.HI.U32 R23, R8, R2, RZ ;  /* 0x0000000208177227 */ /* 0x000fe200078e00ff */
[----:B------:R-:W-:-:S03]  /*5ee0*/  ISETP.GT.U32.AND P5, PT, R0, R17, PT ;  /* 0x000000110000720c */ /* 0x000fc60003fa4070 */
[--C-:B------:R-:W-:Y:S01]  /*5ef0*/  @!P6 IMAD.IADD R18, R18, 0x1, -R0.reuse ;  /* 0x000000011212e824 */ /* 0x100fe200078e0a00 */
[----:B------:R-:W-:Y:S01]  /*5f00*/  ISETP.GE.AND P6, PT, R10, RZ, PT ;  /* 0x000000ff0a00720c */ /* 0x000fe20003fc6270 */
[----:B0-----:R-:W-:Y:S01]  /*5f10*/  IMAD.MOV.U32 R3, RZ, RZ, R9 ;  /* 0x000000ffff037224 */ /* 0x001fe200078e0009 */
[----:B------:R-:W-:Y:S01]  /*5f20*/  LOP3.LUT R10, R7, 0x26, RZ, 0xfc, !PT ;  /* 0x00000026070a7812 */ /* 0x000fe200078efcff */
[----:B------:R-:W-:Y:S01]  /*5f30*/  @!P4 IMAD.IADD R16, R16, 0x1, -R0 ;  /* 0x000000011010c824 */ /* 0x000fe200078e0a00 */
[C---:B------:R-:W-:Y:S01]  /*5f40*/  ISETP.GT.U32.AND P4, PT, R0.reuse, R4, PT ;  /* 0x000000040000720c */ /* 0x040fe20003f84070 */
[----:B------:R-:W-:Y:S01]  /*5f50*/  @!P0 IMAD.MOV R3, RZ, RZ, -R3 ;  /* 0x000000ffff038224 */ /* 0x000fe200078e0a03 */
[----:B------:R-:W-:Y:S01]  /*5f60*/  ISETP.GT.U32.AND P0, PT, R0, R18, PT ;  /* 0x000000120000720c */ /* 0x000fe20003f04070 */
[----:B------:R-:W-:-:S03]  /*5f70*/  IMAD.HI.U32 R22, R8, R21, RZ ;  /* 0x0000001508167227 */ /* 0x000fc600078e00ff */
[----:B------:R0:W-:Y:S01]  /*5f80*/  STL [R1+0x78], R3 ;  /* 0x0000780301007387 */ /* 0x0001e20000100800 */
[----:B------:R-:W-:Y:S02]  /*5f90*/  IMAD.MOV R23, RZ, RZ, -R23 ;  /* 0x000000ffff177224 */ /* 0x000fe400078e0a17 */
[----:B------:R-:W-:Y:S02]  /*5fa0*/  IMAD.MOV R22, RZ, RZ, -R22 ;  /* 0x000000ffff167224 */ /* 0x000fe400078e0a16 */
[----:B------:R-:W-:Y:S01]  /*5fb0*/  @!P3 IMAD.IADD R19, R19, 0x1, -R0 ;  /* 0x000000011313b824 */ /* 0x000fe200078e0a00 */
[----:B------:R-:W-:Y:S01]  /*5fc0*/  ISETP.GE.AND P3, PT, R20, RZ, PT ;  /* 0x000000ff1400720c */ /* 0x000fe20003f66270 */
[----:B------:R-:W-:Y:S02]  /*5fd0*/  IMAD R2, R0, R23, R2 ;  /* 0x0000001700027224 */ /* 0x000fe400078e0202 */
[--C-:B------:R-:W-:Y:S02]  /*5fe0*/  @!P0 IMAD.IADD R18, R18, 0x1, -R0.reuse ;  /* 0x0000000112128824 */ /* 0x100fe400078e0a00 */
[----:B------:R-:W-:Y:S01]  /*5ff0*/  IMAD R9, R0, R22, R21 ;  /* 0x0000001600097224 */ /* 0x000fe200078e0215 */
[----:B------:R-:W-:Y:S01]  /*6000*/  IABS R21, R10 ;  /* 0x0000000a00157213 */ /* 0x000fe20000000000 */
[----:B------:R-:W-:Y:S01]  /*6010*/  @!P4 IMAD.IADD R4, R4, 0x1, -R0 ;  /* 0x000000010404c824 */ /* 0x000fe200078e0a00 */
[C---:B------:R-:W-:Y:S01]  /*6020*/  ISETP.GT.U32.AND P4, PT, R0.reuse, R19, PT ;  /* 0x000000130000720c */ /* 0x040fe20003f84070 */
[----:B------:R-:W-:Y:S01]  /*6030*/  @!P6 IMAD.MOV R18, RZ, RZ, -R18 ;  /* 0x000000ffff12e224 */ /* 0x000fe200078e0a12 */
[C---:B------:R-:W-:Y:S01]  /*6040*/  ISETP.GT.U32.AND P6, PT, R0.reuse, R2, PT ;  /* 0x000000020000720c */ /* 0x040fe20003fc4070 */
[----:B------:R-:W-:Y:S01]  /*6050*/  @!P5 IMAD.IADD R17, R17, 0x1, -R0 ;  /* 0x000000011111d824 */ /* 0x000fe200078e0a00 */
[----:B------:R-:W-:Y:S01]  /*6060*/  ISETP.GE.AND P5, PT, R11, RZ, PT ;  /* 0x000000ff0b00720c */ /* 0x000fe20003fa6270 */
[----:B------:R-:W-:Y:S01]  /*6070*/  @!P1 IMAD.MOV R16, RZ, RZ, -R16 ;  /* 0x000000ffff109224 */ /* 0x000fe200078e0a10 */
[C---:B------:R-:W-:Y:S01]  /*6080*/  ISETP.GT.U32.AND P0, PT, R0.reuse, R9, PT ;  /* 0x000000090000720c */ /* 0x040fe20003f04070 */
[----:B------:R-:W-:Y:S01]  /*6090*/  @!P2 IMAD.MOV R17, RZ, RZ, -R17 ;  /* 0x000000ffff11a224 */ /* 0x000fe200078e0a11 */
[----:B------:R-:W-:-:S02]  /*60a0*/  ISETP.GT.U32.AND P1, PT, R0, R4, PT ;  /* 0x000000040000720c */ /* 0x000fc40003f24070 */
[----:B------:R-:W-:Y:S01]  /*60b0*/  LOP3.LUT R11, R7, 0x28, RZ, 0xfc, !PT ;  /* 0x00000028070b7812 */ /* 0x000fe200078efcff */
[----:B------:R-:W-:Y:S01]  /*60c0*/  STL [R1+0x8ec], R16 ;  /* 0x0008ec1001007387 */ /* 0x000fe20000100800 */
[----:B------:R-:W-:Y:S01]  /*60d0*/  ISETP.GE.AND P2, PT, R5, RZ, PT ;  /* 0x000000ff0500720c */ /* 0x000fe20003f46270 */
[--C-:B------:R-:W-:Y:S01]  /*60e0*/  @!P4 IMAD.IADD R19, R19, 0x1, -R0.reuse ;  /* 0x000000011313c824 */ /* 0x100fe200078e0a00 */
[----:B------:R-:W-:Y:S01]  /*60f0*/  IABS R20, R11 ;  /* 0x0000000b00147213 */ /* 0x000fe20000000000 */
[--C-:B------:R-:W-:Y:S01]  /*6100*/  @!P6 IMAD.IADD R2, R2, 0x1, -R0.reuse ;  /* 0x000000010202e824 */ /* 0x100fe200078e0a00 */
[----:B------:R-:W-:Y:S01]  /*6110*/  ISETP.GE.AND P4, PT, R6, RZ, PT ;  /* 0x000000ff0600720c */ /* 0x000fe20003f86270 */
[----:B------:R-:W-:Y:S01]  /*6120*/  @!P5 IMAD.MOV R19, RZ, RZ, -R19 ;  /* 0x000000ffff13d224 */ /* 0x000fe200078e0a13 */
[----:B------:R-:W-:Y:S01]  /*6130*/  STL [R1+0x8f0], R17 ;  /* 0x0008f01101007387 */ /* 0x000fe20000100800 */
[----:B------:R-:W-:Y:S01]  /*6140*/  @!P0 IMAD.IADD R9, R9, 0x1, -R0 ;  /* 0x0000000109098824 */ /* 0x000fe200078e0a00 */
[----:B------:R-:W-:Y:S01]  /*6150*/  ISETP.GT.U32.AND P5, PT, R0, R2, PT ;  /* 0x000000020000720c */ /* 0x000fe20003fa4070 */
[----:B------:R-:W-:Y:S01]  /*6160*/  IMAD.MOV.U32 R5, RZ, RZ, R20 ;  /* 0x000000ffff057224 */ /* 0x000fe200078e0014 */
[----:B------:R1:W-:Y:S01]  /*6170*/  STL [R1+0x8f4], R18 ;  /* 0x0008f41201007387 */ /* 0x0003e20000100800 */
[----:B------:R-:W-:Y:S01]  /*6180*/  @!P1 IMAD.IADD R4, R4, 0x1, -R0 ;  /* 0x0000000104049824 */ /* 0x000fe200078e0a00 */
[----:B------:R-:W-:Y:S01]  /*6190*/  ISETP.GT.U32.AND P6, PT, R0, R9, PT ;  /* 0x000000090000720c */ /* 0x000fe20003fc4070 */
[----:B------:R-:W-:Y:S01]  /*61a0*/  IMAD.MOV.U32 R20, RZ, RZ, R21 ;  /* 0x000000ffff147224 */ /* 0x000fe200078e0015 */
[----:B------:R-:W-:Y:S01]  /*61b0*/  ISETP.GE.AND P1, PT, R11, RZ, PT ;  /* 0x000000ff0b00720c */ /* 0x000fe20003f26270 */
[----:B------:R-:W-:Y:S01]  /*61c0*/  IMAD.HI.U32 R6, R8, R5, RZ ;  /* 0x0000000508067227 */ /* 0x000fe200078e00ff */
[----:B------:R2:W-:Y:S01]  /*61d0*/  STL [R1+0x8f8], R19 ;  /* 0x0008f81301007387 */ /* 0x0005e20000100800 */
[----:B------:R-:W-:-:S02]  /*61e0*/  LOP3.LUT R21, R7, 0x24, RZ, 0xfc, !PT ;  /* 0x0000002407157812 */ /* 0x000fc400078efcff */
[----:B0-----:R-:W-:Y:S01]  /*61f0*/  IMAD.MOV.U32 R3, RZ, RZ, R4 ;  /* 0x000000ffff037224 */ /* 0x001fe200078e0004 */
[C---:B------:R-:W-:Y:S01]  /*6200*/  LOP3.LUT R4, R7.reuse, 0x20, RZ, 0xfc, !PT ;  /* 0x0000002007047812 */ /* 0x040fe200078efcff */
[----:B------:R-:W-:Y:S01]  /*6210*/  IMAD.HI.U32 R11, R8, R20, RZ ;  /* 0x00000014080b7227 */ /* 0x000fe200078e00ff */
[----:B------:R-:W-:Y:S02]  /*6220*/  ISETP.GE.AND P0, PT, R10, RZ, PT ;  /* 0x000000ff0a00720c */ /* 0x000fe40003f06270 */
[C---:B------:R-:W-:Y:S01]  /*6230*/  LOP3.LUT R10, R7.reuse, 0x22, RZ, 0xfc, !PT ;  /* 0x00000022070a7812 */ /* 0x040fe200078efcff */
[----:B------:R-:W-:Y:S01]  /*6240*/  IMAD.MOV R6, RZ, RZ, -R6 ;  /* 0x000000ffff067224 */ /* 0x000fe200078e0a06 */
[----:B-1----:R-:W-:Y:S01]  /*6250*/  LOP3.LUT R18, R7, 0xc, RZ, 0xfc, !PT ;  /* 0x0000000c07127812 */ /* 0x002fe200078efcff */
[----:B------:R-:W-:Y:S01]  /*6260*/  @!P3 IMAD.MOV R3, RZ, RZ, -R3 ;  /* 0x000000ffff03b224 */ /* 0x000fe200078e0a03 */
[----:B------:R-:W-:Y:S01]  /*6270*/  ISETP.GE.AND P3, PT, R21, RZ, PT ;  /* 0x000000ff1500720c */ /* 0x000fe20003f66270 */
[----:B------:R-:W-:Y:S01]  /*6280*/  IMAD.MOV R11, RZ, RZ, -R11 ;  /* 0x000000ffff0b7224 */ /* 0x000fe200078e0a0b */
[----:B------:R-:W-:Y:S01]  /*6290*/  IABS R21, R21 ;  /* 0x0000001500157213 */ /* 0x000fe20000000000 */
[----:B------:R-:W-:Y:S01]  /*62a0*/  IMAD R6, R0, R6, R5 ;  /* 0x0000000600067224 */ /* 0x000fe200078e0205 */
[----:B------:R0:W-:Y:S01]  /*62b0*/  STL [R1+0x2c], R3 ;  /* 0x00002c0301007387 */ /* 0x0001e20000100800 */
[----:B------:R-:W-:Y:S01]  /*62c0*/  @!P5 IMAD.IADD R2, R2, 0x1, -R0 ;  /* 0x000000010202d824 */ /* 0x000fe200078e0a00 */
[----:B------:R-:W-:Y:S01]  /*62d0*/  IABS R22, R10 ;  /* 0x0000000a00167213 */ /* 0x000fe20000000000 */
[C---:B------:R-:W-:Y:S01]  /*62e0*/  IMAD R20, R0.reuse, R11, R20 ;  /* 0x0000000b00147224 */ /* 0x040fe200078e0214 */
[----:B------:R-:W-:Y:S01]  /*62f0*/  LOP3.LUT R5, R7, 0x1e, RZ, 0xfc, !PT ;  /* 0x0000001e07057812 */ /* 0x000fe200078efcff */
[----:B------:R-:W-:Y:S01]  /*6300*/  @!P6 IMAD.IADD R9, R9, 0x1, -R0 ;  /* 0x000000010909e824 */ /* 0x000fe200078e0a00 */
[----:B------:R-:W-:-:S02]  /*6310*/  ISETP.GT.U32.AND P6, PT, R0, R6, PT ;  /* 0x000000060000720c */ /* 0x000fc40003fc4070 */
[----:B------:R-:W-:Y:S01]  /*6320*/  IABS R24, R5 ;  /* 0x0000000500187213 */ /* 0x000fe20000000000 */
[----:B------:R-:W-:Y:S01]  /*6330*/  IMAD.MOV.U32 R11, RZ, RZ, R9 ;  /* 0x000000ffff0b7224 */ /* 0x000fe200078e0009 */
[C---:B--2---:R-:W-:Y:S01]  /*6340*/  LOP3.LUT R19, R7.reuse, 0xe, RZ, 0xfc, !PT ;  /* 0x0000000e07137812 */ /* 0x044fe200078efcff */
[----:B0-----:R-:W-:Y:S01]  /*6350*/  IMAD.MOV.U32 R3, RZ, RZ, R2 ;  /* 0x000000ffff037224 */ /* 0x001fe200078e0002 */
[----:B------:R-:W-:Y:S01]  /*6360*/  ISETP.GE.AND P5, PT, R10, RZ, PT ;  /* 0x000000ff0a00720c */ /* 0x000fe20003fa6270 */
[----:B------:R-:W-:Y:S01]  /*6370*/  @!P2 IMAD.MOV R11, RZ, RZ, -R11 ;  /* 0x000000ffff0ba224 */ /* 0x000fe200078e0a0b */
[----:B------:R-:W-:Y:S01]  /*6380*/  ISETP.GE.AND P2, PT, R4, RZ, PT ;  /* 0x000000ff0400720c */ /* 0x000fe20003f46270 */
[----:B------:R-:W-:Y:S01]  /*6390*/  @!P4 IMAD.MOV R3, RZ, RZ, -R3 ;  /* 0x000000ffff03c224 */ /* 0x000fe200078e0a03 */
[----:B------:R-:W-:Y:S01]  /*63a0*/  ISETP.GT.U32.AND P4, PT, R0, R20, PT ;  /* 0x000000140000720c */ /* 0x000fe20003f84070 */
[----:B------:R-:W-:Y:S01]  /*63b0*/  IMAD.HI.U32 R9, R8, R21, RZ ;  /* 0x0000001508097227 */ /* 0x000fe200078e00ff */
[----:B------:R-:W-:Y:S01]  /*63c0*/  IABS R4, R4 ;  /* 0x0000000400047213 */ /* 0x000fe20000000000 */
[----:B------:R-:W-:Y:S01]  /*63d0*/  STL [R1+0x34], R11 ;  /* 0x0000340b01007387 */ /* 0x000fe20000100800 */
[C---:B------:R-:W-:Y:S01]  /*63e0*/  LOP3.LUT R17, R7.reuse, 0xa, RZ, 0xfc, !PT ;  /* 0x0000000a07117812 */ /* 0x040fe200078efcff */
[----:B------:R-:W-:Y:S01]  /*63f0*/  @!P6 IMAD.IADD R6, R6, 0x1, -R0 ;  /* 0x000000010606e824 */ /* 0x000fe200078e0a00 */
[----:B------:R-:W-:Y:S01]  /*6400*/  LOP3.LUT R16, R7, 0x8, RZ, 0xfc, !PT ;  /* 0x0000000807107812 */ /* 0x000fe200078efcff */
[----:B------:R-:W-:Y:S01]  /*6410*/  IMAD.HI.U32 R23, R8, R4, RZ ;  /* 0x0000000408177227 */ /* 0x000fe200078e00ff */
[----:B------:R0:W-:Y:S02]  /*6420*/  STL [R1+0x3c], R3 ;  /* 0x00003c0301007387 */ /* 0x0001e40000100800 */
[----:B------:R-:W-:Y:S01]  /*6430*/  ISETP.GT.U32.AND P6, PT, R0, R6, PT ;  /* 0x000000060000720c */ /* 0x000fe20003fc4070 */
[----:B------:R-:W-:-:S04]  /*6440*/  IMAD.HI.U32 R2, R8, R22, RZ ;  /* 0x0000001608027227 */ /* 0x000fc800078e00ff */
[----:B------:R-:W-:Y:S02]  /*6450*/  @!P4 IMAD.IADD R20, R20, 0x1, -R0 ;  /* 0x000000011414c824 */ /* 0x000fe400078e0a00 */
[----:B------:R-:W-:Y:S02]  /*6460*/  IMAD.MOV R9, RZ, RZ, -R9 ;  /* 0x000000ffff097224 */ /* 0x000fe400078e0a09 */
[----:B------:R-:W-:Y:S01]  /*6470*/  IMAD.MOV R23, RZ, RZ, -R23 ;  /* 0x000000ffff177224 */ /* 0x000fe200078e0a17 */
[C---:B------:R-:W-:Y:S01]  /*6480*/  ISETP.GT.U32.AND P4, PT, R0.reuse, R20, PT ;  /* 0x000000140000720c */ /* 0x040fe20003f84070 */
[----:B------:R-:W-:Y:S02]  /*6490*/  IMAD.MOV R2, RZ, RZ, -R2 ;  /* 0x000000ffff027224 */ /* 0x000fe400078e0a02 */
[----:B------:R-:W-:Y:S02]  /*64a0*/  IMAD R21, R0, R9, R21 ;  /* 0x0000000900157224 */ /* 0x000fe400078e0215 */
[----:B------:R-:W-:-:S02]  /*64b0*/  @!P6 IMAD.IADD R6, R6, 0x1, -R0 ;  /* 0x000000010606e824 */ /* 0x000fc400078e0a00 */
[C---:B------:R-:W-:Y:S01]  /*64c0*/  IMAD R23, R0.reuse, R23, R4 ;  /* 0x0000001700177224 */ /* 0x040fe200078e0204 */
[C---:B------:R-:W-:Y:S01]  /*64d0*/  ISETP.GT.U32.AND P6, PT, R0.reuse, R21, PT ;  /* 0x000000150000720c */ /* 0x040fe20003fc4070 */
[----:B------:R-:W-:Y:S01]  /*64e0*/  IMAD R22, R0, R2, R22 ;  /* 0x0000000200167224 */ /* 0x000fe200078e0216 */
[----:B------:R-:W-:Y:S01]  /*64f0*/  LOP3.LUT R4, R7, 0x18, RZ, 0xfc, !PT ;  /* 0x0000001807047812 */ /* 0x000fe200078efcff */
[----:B0-----:R-:W-:Y:S02]  /*6500*/  IMAD.MOV.U32 R3, RZ, RZ, R6 ;  /* 0x000000ffff037224 */ /* 0x001fe400078e0006 */
[----:B------:R-:W-:Y:S01]  /*6510*/  @!P4 IMAD.IADD R20, R20, 0x1, -R0 ;  /* 0x000000011414c824 */ /* 0x000fe200078e0a00 */
[C---:B------:R-:W-:Y:S01]  /*6520*/  ISETP.GT.U32.AND P4, PT, R0.reuse, R23, PT ;  /* 0x000000170000720c */ /* 0x040fe20003f84070 */
[----:B------:R-:W-:Y:S01]  /*6530*/  @!P1 IMAD.MOV R3, RZ, RZ, -R3 ;  /* 0x000000ffff039224 */ /* 0x000fe200078e0a03 */
[----:B------:R-:W-:Y:S01]  /*6540*/  ISETP.GT.U32.AND P1, PT, R0, R22, PT ;  /* 0x000000160000720c */ /* 0x000fe20003f24070 */
[----:B------:R-:W-:Y:S01]  /*6550*/  IMAD.HI.U32 R2, R8, R25, RZ ;  /* 0x0000001908027227 */ /* 0x000fe200078e00ff */
[----:B------:R-:W-:-:S02]  /*6560*/  IABS R27, R4 ;  /* 0x00000004001b7213 */ /* 0x000fc40000000000 */
[----:B------:R0:W-:Y:S01]  /*6570*/  STL [R1+0x30], R3 ;  /* 0x0000300301007387 */ /* 0x0001e20000100800 */
[----:B------:R-:W-:Y:S02]  /*6580*/  @!P6 IMAD.IADD R21, R21, 0x1, -R0 ;  /* 0x000000011515e824 */ /* 0x000fe400078e0a00 */
[----:B------:R-:W-:Y:S01]  /*6590*/  IMAD.MOV R2, RZ, RZ, -R2 ;  /* 0x000000ffff027224 */ /* 0x000fe200078e0a02 */
[----:B------:R-:W-:Y:S01]  /*65a0*/  STL [R1+0x74], R4 ;  /* 0x0000740401007387 */ /* 0x000fe20000100800 */
[----:B------:R-:W-:Y:S01]  /*65b0*/  IMAD.HI.U32 R9, R8, R24, RZ ;  /* 0x0000001808097227 */ /* 0x000fe200078e00ff */
[----:B------:R-:W-:-:S03]  /*65c0*/  ISETP.GT.U32.AND P6, PT, R0, R21, PT ;  /* 0x000000150000720c */ /* 0x000fc60003fc4070 */
[--C-:B------:R-:W-:Y:S01]  /*65d0*/  @!P4 IMAD.IADD R23, R23, 0x1, -R0.reuse ;  /* 0x000000011717c824 */ /* 0x100fe200078e0a00 */
[----:B0-----:R-:W-:Y:S01]  /*65e0*/  LOP3.LUT R3, R7, 0x16, RZ, 0xfc, !PT ;  /* 0x0000001607037812 */ /* 0x001fe200078efcff */
[----:B------:R-:W-:Y:S02]  /*65f0*/  @!P1 IMAD.IADD R22, R22, 0x1, -R0 ;  /* 0x0000000116169824 */ /* 0x000fe400078e0a00 */
[C---:B------:R-:W-:Y:S01]  /*6600*/  IMAD R25, R0.reuse, R2, R25 ;  /* 0x0000000200197224 */ /* 0x040fe200078e0219 */
[----:B------:R-:W-:Y:S01]  /*6610*/  ISETP.GT.U32.AND P4, PT, R0, R23, PT ;  /* 0x000000170000720c */ /* 0x000fe20003f84070 */
[----:B------:R-:W-:Y:S01]  /*6620*/  IMAD.HI.U32 R2, R8, R26, RZ ;  /* 0x0000001a08027227 */ /* 0x000fe200078e00ff */
[----:B------:R-:W-:Y:S01]  /*6630*/  ISETP.GT.U32.AND P1, PT, R0, R22, PT ;  /* 0x000000160000720c */ /* 0x000fe20003f24070 */
[----:B------:R0:W-:Y:S01]  /*6640*/  STL [R1+0x70], R3 ;  /* 0x0000700301007387 */ /* 0x0001e20000100800 */
[----:B------:R-:W-:Y:S01]  /*6650*/  IABS R28, R3 ;  /* 0x00000003001c7213 */ /* 0x000fe20000000000 */
[----:B------:R-:W-:-:S02]  /*6660*/  IMAD.MOV R9, RZ, RZ, -R9 ;  /* 0x000000ffff097224 */ /* 0x000fc400078e0a09 */
[----:B------:R-:W-:Y:S01]  /*6670*/  IMAD.MOV R2, RZ, RZ, -R2 ;  /* 0x000000ffff027224 */ /* 0x000fe200078e0a02 */
[----:B------:R-:W-:Y:S01]  /*6680*/  STL [R1+0x958], R12 ;  /* 0x0009580c01007387 */ /* 0x000fe20000100800 */
[C---:B------:R-:W-:Y:S02]  /*6690*/  IMAD R24, R0.reuse, R9, R24 ;  /* 0x0000000900187224 */ /* 0x040fe400078e0218 */
[C---:B------:R-:W-:Y:S02]  /*66a0*/  IMAD R26, R0.reuse, R2, R26 ;  /* 0x00000002001a7224 */ /* 0x040fe400078e021a */
[--C-:B------:R-:W-:Y:S01]  /*66b0*/  @!P6 IMAD.IADD R21, R21, 0x1, -R0.reuse ;  /* 0x000000011515e824 */ /* 0x100fe200078e0a00 */
[C---:B------:R-:W-:Y:S01]  /*66c0*/  ISETP.GT.U32.AND P6, PT, R0.reuse, R24, PT ;  /* 0x000000180000720c */ /* 0x040fe20003fc4070 */
[--C-:B------:R-:W-:Y:S01]  /*66d0*/  @!P4 IMAD.IADD R23, R23, 0x1, -R0.reuse ;  /* 0x000000011717c824 */ /* 0x100fe200078e0a00 */
[----:B------:R-:W-:Y:S01]  /*66e0*/  ISETP.GT.U32.AND P4, PT, R0, R26, PT ;  /* 0x0000001a0000720c */ /* 0x000fe20003f84070 */
[----:B------:R-:W-:Y:S01]  /*66f0*/  @!P1 IMAD.IADD R22, R22, 0x1, -R0 ;  /* 0x0000000116169824 */ /* 0x000fe200078e0a00 */
[----:B------:R-:W-:Y:S01]  /*6700*/  ISETP.GT.U32.AND P1, PT, R0, R25, PT ;  /* 0x000000190000720c */ /* 0x000fe20003f24070 */
[----:B------:R-:W-:Y:S01]  /*6710*/  @!P0 IMAD.MOV R20, RZ, RZ, -R20 ;  /* 0x000000ffff148224 */ /* 0x000fe200078e0a14 */
[----:B0-----:R-:W-:Y:S01]  /*6720*/  LOP3.LUT R3, R7, 0x12, RZ, 0xfc, !PT ;  /* 0x0000001207037812 */ /* 0x001fe200078efcff */
[C---:B------:R-:W-:Y:S01]  /*6730*/  IMAD.HI.U32 R6, R8.reuse, R27, RZ ;  /* 0x0000001b08067227 */ /* 0x040fe200078e00ff */
[----:B------:R-:W-:Y:S03]  /*6740*/  STL [R1+0x964], R23 ;  /* 0x0009641701007387 */ /* 0x000fe60000100800 */
[----:B------:R-:W-:Y:S01]  /*6750*/  IMAD.HI.U32 R2, R8, R29, RZ ;  /* 0x0000001d08027227 */ /* 0x000fe200078e00ff */
[----:B------:R0:W-:Y:S03]  /*6760*/  STL [R1+0x8fc], R20 ;  /* 0x0008fc1401007387 */ /* 0x0001e60000100800 */
[--C-:B------:R-:W-:Y:S01]  /*6770*/  @!P6 IMAD.IADD R24, R24, 0x1, -R0.reuse ;  /* 0x000000011818e824 */ /* 0x100fe200078e0a00 */
[----:B------:R-:W-:Y:S01]  /*6780*/  ISETP.GE.AND P6, PT, R5, RZ, PT ;  /* 0x000000ff0500720c */ /* 0x000fe20003fc6270 */
[--C-:B------:R-:W-:Y:S01]  /*6790*/  @!P4 IMAD.IADD R26, R26, 0x1, -R0.reuse ;  /* 0x000000011a1ac824 */ /* 0x100fe200078e0a00 */
[----:B------:R-:W-:Y:S01]  /*67a0*/  IABS R5, R19 ;  /* 0x0000001300057213 */ /* 0x000fe20000000000 */
[----:B------:R-:W-:Y:S01]  /*67b0*/  @!P1 IMAD.IADD R25, R25, 0x1, -R0 ;  /* 0x0000000119199824 */ /* 0x000fe200078e0a00 */
[C---:B------:R-:W-:Y:S01]  /*67c0*/  ISETP.GT.U32.AND P1, PT, R0.reuse, R24, PT ;  /* 0x000000180000720c */ /* 0x040fe20003f24070 */
[----:B------:R-:W-:Y:S01]  /*67d0*/  IMAD.MOV R6, RZ, RZ, -R6 ;  /* 0x000000ffff067224 */ /* 0x000fe200078e0a06 */
[----:B------:R-:W-:Y:S01]  /*67e0*/  ISETP.GT.U32.AND P0, PT, R0, R26, PT ;  /* 0x0000001a0000720c */ /* 0x000fe20003f04070 */
[----:B------:R-:W-:Y:S01]  /*67f0*/  IMAD.MOV R2, RZ, RZ, -R2 ;  /* 0x000000ffff027224 */ /* 0x000fe200078e0a02 */
[----:B0-----:R-:W-:Y:S01]  /*6800*/  LOP3.LUT R20, R7, 0x10, RZ, 0xfc, !PT ;  /* 0x0000001007147812 */ /* 0x001fe200078efcff */
[----:B------:R-:W-:Y:S01]  /*6810*/  IMAD.HI.U32 R4, R8, R28, RZ ;  /* 0x0000001c08047227 */ /* 0x000fe200078e00ff */
[----:B------:R0:W-:Y:S01]  /*6820*/  STL [R1+0x95c], R3 ;  /* 0x00095c0301007387 */ /* 0x0001e20000100800 */
[----:B------:R-:W-:-:S02]  /*6830*/  ISETP.GT.U32.AND P4, PT, R0, R25, PT ;  /* 0x000000190000720c */ /* 0x000fc40003f84070 */
[C---:B------:R-:W-:Y:S01]  /*6840*/  IMAD R27, R0.reuse, R6, R27 ;  /* 0x00000006001b7224 */ /* 0x040fe200078e021b */
[----:B------:R-:W-:Y:S01]  /*6850*/  IABS R6, R18 ;  /* 0x0000001200067213 */ /* 0x000fe20000000000 */
[----:B------:R-:W-:Y:S01]  /*6860*/  IMAD R29, R0, R2, R29 ;  /* 0x00000002001d7224 */ /* 0x000fe200078e021d */
[----:B------:R-:W-:Y:S01]  /*6870*/  IABS R2, R3 ;  /* 0x0000000300027213 */ /* 0x000fe20000000000 */
[----:B------:R-:W-:Y:S01]  /*6880*/  IMAD.MOV R4, RZ, RZ, -R4 ;  /* 0x000000ffff047224 */ /* 0x000fe200078e0a04 */
[----:B------:R-:W-:Y:S01]  /*6890*/  STL [R1+0x960], R20 ;  /* 0x0009601401007387 */ /* 0x000fe20000100800 */
[--C-:B------:R-:W-:Y:S01]  /*68a0*/  @!P1 IMAD.IADD R24, R24, 0x1, -R0.reuse ;  /* 0x0000000118189824 */ /* 0x100fe200078e0a00 */
[----:B------:R-:W-:Y:S01]  /*68b0*/  ISETP.GT.U32.AND P1, PT, R0, R27, PT ;  /* 0x0000001b0000720c */ /* 0x000fe20003f24070 */
[----:B------:R-:W-:Y:S01]  /*68c0*/  @!P0 IMAD.IADD R26, R26, 0x1, -R0 ;  /* 0x000000011a1a8824 */ /* 0x000fe200078e0a00 */
[C---:B------:R-:W-:Y:S01]  /*68d0*/  ISETP.GT.U32.AND P0, PT, R0.reuse, R29, PT ;  /* 0x0000001d0000720c */ /* 0x040fe20003f04070 */
[----:B------:R-:W-:Y:S01]  /*68e0*/  IMAD R28, R0, R4, R28 ;  /* 0x00000004001c7224 */ /* 0x000fe200078e021c */
[----:B------:R-:W-:Y:S01]  /*68f0*/  IABS R4, R20 ;  /* 0x0000001400047213 */ /* 0x000fe20000000000 */
[----:B------:R-:W-:Y:S01]  /*6900*/  IMAD.HI.U32 R9, R8, R2, RZ ;  /* 0x0000000208097227 */ /* 0x000fe200078e00ff */
[----:B------:R1:W-:Y:S03]  /*6910*/  STL [R1+0x968], R24 ;  /* 0x0009681801007387 */ /* 0x0003e60000100800 */
[----:B------:R-:W-:-:S02]  /*6920*/  IMAD.MOV R9, RZ, RZ, -R9 ;  /* 0x000000ffff097224 */ /* 0x000fc400078e0a09 */
[----:B------:R-:W-:-:S04]  /*6930*/  IMAD.HI.U32 R11, R8, R4, RZ ;  /* 0x00000004080b7227 */ /* 0x000fc800078e00ff */
[----:B------:R-:W-:-:S04]  /*6940*/  IMAD.HI.U32 R10, R8, R6, RZ ;  /* 0x00000006080a7227 */ /* 0x000fc800078e00ff */
[----:B------:R-:W-:Y:S02]  /*6950*/  IMAD R2, R0, R9, R2 ;  /* 0x0000000900027224 */ /* 0x000fe400078e0202 */
[----:B------:R-:W-:Y:S02]  /*6960*/  IMAD.MOV R9, RZ, RZ, -R11 ;  /* 0x000000ffff097224 */ /* 0x000fe400078e0a0b */
[----:B------:R-:W-:Y:S01]  /*6970*/  @!P1 IMAD.IADD R27, R27, 0x1, -R0 ;  /* 0x000000011b1b9824 */ /* 0x000fe200078e0a00 */
[----:B------:R-:W-:Y:S01]  /*6980*/  ISETP.GE.AND P1, PT, R14, RZ, PT ;  /* 0x000000ff0e00720c */ /* 0x000fe20003f26270 */
[----:B------:R-:W-:Y:S01]  /*6990*/  IMAD.MOV R10, RZ, RZ, -R10 ;  /* 0x000000ffff0a7224 */ /* 0x000fe200078e0a0a */
[----:B------:R-:W-:Y:S01]  /*69a0*/  LOP3.LUT R14, R7, 0x4, RZ, 0xfc, !PT ;  /* 0x00000004070e7812 */ /* 0x000fe200078efcff */
[----:B------:R-:W-:Y:S01]  /*69b0*/  @!P0 IMAD.IADD R29, R29, 0x1, -R0 ;  /* 0x000000011d1d8824 */ /* 0x000fe200078e0a00 */
[----:B------:R-:W-:Y:S01]  /*69c0*/  ISETP.GE.AND P0, PT, R13, RZ, PT ;  /* 0x000000ff0d00720c */ /* 0x000fe20003f06270 */
[----:B------:R-:W-:Y:S01]  /*69d0*/  IMAD.HI.U32 R12, R8, R5, RZ ;  /* 0x00000005080c7227 */ /* 0x000fe200078e00ff */
[----:B------:R-:W-:-:S02]  /*69e0*/  LOP3.LUT R13, R7, 0x2, RZ, 0xfc, !PT ;  /* 0x00000002070d7812 */ /* 0x000fc400078efcff */
[----:B------:R-:W-:Y:S01]  /*69f0*/  IABS R7, R17 ;  /* 0x0000001100077213 */ /* 0x000fe20000000000 */
[C---:B------:R-:W-:Y:S01]  /*6a00*/  IMAD R4, R0.reuse, R9, R4 ;  /* 0x0000000900047224 */ /* 0x040fe200078e0204 */
[----:B------:R-:W-:Y:S01]  /*6a10*/  IABS R9, R16 ;  /* 0x0000001000097213 */ /* 0x000fe20000000000 */
[----:B------:R-:W-:Y:S01]  /*6a20*/  IMAD R6, R0, R10, R6 ;  /* 0x0000000a00067224 */ /* 0x000fe200078e0206 */
[----:B------:R-:W-:Y:S01]  /*6a30*/  IABS R10, R15 ;  /* 0x0000000f000a7213 */ /* 0x000fe20000000000 */
[----:B------:R-:W-:Y:S01]  /*6a40*/  IMAD.MOV R11, RZ, RZ, -R12 ;  /* 0x000000ffff0b7224 */ /* 0x000fe200078e0a0c */
[----:B------:R-:W-:Y:S01]  /*6a50*/  IABS R12, R13 ;  /* 0x0000000d000c7213 */ /* 0x000fe20000000000 */
[----:B0-----:R-:W-:-:S04]  /*6a60*/  IMAD.HI.U32 R3, R8, R7, RZ ;  /* 0x0000000708037227 */ /* 0x001fc800078e00ff */
[----:B-1----:R-:W-:-:S04]  /*6a70*/  IMAD.HI.U32 R24, R8, R9, RZ ;  /* 0x0000000908187227 */ /* 0x002fc800078e00ff */
[----:B------:R-:W-:-:S04]  /*6a80*/  IMAD.HI.U32 R23, R8, R10, RZ ;  /* 0x0000000a08177227 */ /* 0x000fc800078e00ff */
[C---:B------:R-:W-:Y:S01]  /*6a90*/  IMAD R5, R0.reuse, R11, R5 ;  /* 0x0000000b00057224 */ /* 0x040fe200078e0205 */
[----:B------:R-:W-:Y:S01]  /*6aa0*/  IABS R11, R14 ;  /* 0x0000000e000b7213 */ /* 0x000fe20000000000 */
[----:B------:R-:W-:Y:S02]  /*6ab0*/  IMAD.MOV R3, RZ, RZ, -R3 ;  /* 0x000000ffff037224 */ /* 0x000fe400078e0a03 */
[----:B------:R-:W-:Y:S02]  /*6ac0*/  IMAD.MOV R24, RZ, RZ, -R24 ;  /* 0x000000ffff187224 */ /* 0x000fe400078e0a18 */
[----:B------:R-:W-:Y:S02]  /*6ad0*/  IMAD.MOV R23, RZ, RZ, -R23 ;  /* 0x000000ffff177224 */ /* 0x000fe400078e0a17 */
[----:B------:R-:W-:Y:S02]  /*6ae0*/  IMAD R7, R0, R3, R7 ;  /* 0x0000000300077224 */ /* 0x000fe400078e0207 */
[----:B------:R-:W-:-:S04]  /*6af0*/  IMAD.HI.U32 R20, R8, R11, RZ ;  /* 0x0000000b08147227 */ /* 0x000fc800078e00ff */
[----:B------:R-:W-:-:S04]  /*6b00*/  IMAD.HI.U32 R3, R8, R12, RZ ;  /* 0x0000000c08037227 */ /* 0x000fc800078e00ff */
[C---:B------:R-:W-:Y:S02]  /*6b10*/  IMAD R8, R0.reuse, R24, R9 ;  /* 0x0000001800087224 */ /* 0x040fe400078e0209 */
[----:B------:R-:W2:Y:S01]  /*6b20*/  LDL.LU R24, [R1+0x968] ;  /* 0x0009680001187983 */ /* 0x000ea20000300800 */
[C---:B------:R-:W-:Y:S02]  /*6b30*/  IMAD R9, R0.reuse, R23, R10 ;  /* 0x0000001700097224 */ /* 0x040fe400078e020a */
[----:B------:R-:W-:Y:S01]  /*6b40*/  IMAD.MOV R20, RZ, RZ, -R20 ;  /* 0x000000ffff147224 */ /* 0x000fe200078e0a14 */
[----:B------:R-:W3:Y:S01]  /*6b50*/  LDL.LU R23, [R1+0x964] ;  /* 0x0009640001177983 */ /* 0x000ee20000300800 */
[----:B------:R-:W-:Y:S02]  /*6b60*/  @!P3 IMAD.MOV R21, RZ, RZ, -R21 ;  /* 0x000000ffff15b224 */ /* 0x000fe400078e0a15 */
[----:B------:R-:W-:Y:S01]  /*6b70*/  @!P4 IMAD.IADD R25, R25, 0x1, -R0 ;  /* 0x000000011919c824 */ /* 0x000fe200078e0a00 */
[C---:B------:R-:W-:Y:S01]  /*6b80*/  ISETP.GT.U32.AND P4, PT, R0.reuse, R28, PT ;  /* 0x0000001c0000720c */ /* 0x040fe20003f84070 */
[----:B------:R-:W-:-:S02]  /*6b90*/  IMAD R10, R0, R20, R11 ;  /* 0x00000014000a7224 */ /* 0x000fc400078e020b */
[----:B------:R-:W-:Y:S01]  /*6ba0*/  @!P5 IMAD.MOV R22, RZ, RZ, -R22 ;  /* 0x000000ffff16d224 */ /* 0x000fe200078e0a16 */
[----:B------:R-:W4:Y:S01]  /*6bb0*/  LDL.LU R20, [R1+0x960] ;  /* 0x0009600001147983 */ /* 0x000f220000300800 */
[----:B------:R-:W-:-:S03]  /*6bc0*/  IMAD.MOV R11, RZ, RZ, -R3 ;  /* 0x000000ffff0b7224 */ /* 0x000fc600078e0a03 */
[----:B------:R-:W5:Y:S01]  /*6bd0*/  LDL.LU R3, [R1+0x95c] ;  /* 0x00095c0001037983 */ /* 0x000f620000300800 */
[----:B------:R-:W-:-:S03]  /*6be0*/  @!P1 IMAD.MOV R25, RZ, RZ, -R25 ;  /* 0x000000ffff199224 */ /* 0x000fc600078e0a19 */
[----:B------:R0:W-:Y:S01]  /*6bf0*/  STL [R1+0x900], R21 ;  /* 0x0009001501007387 */ /* 0x0001e20000100800 */
[----:B------:R-:W-:Y:S02]  /*6c00*/  IMAD R11, R0, R11, R12 ;  /* 0x0000000b000b7224 */ /* 0x000fe400078e020c */
[--C-:B------:R-:W-:Y:S01]  /*6c10*/  @!P4 IMAD.IADD R28, R28, 0x1, -R0.reuse ;  /* 0x000000011c1cc824 */ /* 0x100fe200078e0a00 */
[----:B------:R-:W-:Y:S01]  /*6c20*/  ISETP.GT.U32.AND P4, PT, R0, R2, PT ;  /* 0x000000020000720c */ /* 0x000fe20003f84070 */
[----:B0-----:R-:W4:Y:S04]  /*6c30*/  LDL.LU R21, [R1+0x70] ;  /* 0x0000700001157983 */ /* 0x001f280000300800 */
[----:B------:R0:W-:Y:S08]  /*6c40*/  STL [R1+0x904], R22 ;  /* 0x0009041601007387 */ /* 0x0001f00000100800 */
[----:B------:R-:W-:Y:S01]  /*6c50*/  @!P4 IMAD.IADD R2, R2, 0x1, -R0 ;  /* 0x000000010202c824 */ /* 0x000fe200078e0a00 */
[----:B------:R-:W-:Y:S01]  /*6c60*/  ISETP.GT.U32.AND P4, PT, R0, R4, PT ;  /* 0x000000040000720c */ /* 0x000fe20003f84070 */
[----:B0-----:R-:W5:-:S12]  /*6c70*/  LDL.LU R22, [R1+0x74] ;  /* 0x0000740001167983 */ /* 0x001f580000300800 */
[----:B------:R-:W-:Y:S01]  /*6c80*/  @!P4 IMAD.IADD R4, R4, 0x1, -R0 ;  /* 0x000000010404c824 */ /* 0x000fe200078e0a00 */
[----:B------:R-:W-:Y:S01]  /*6c90*/  ISETP.GT.U32.AND P4, PT, R0, R5, PT ;  /* 0x000000050000720c */ /* 0x000fe20003f84070 */
[----:B--2---:R-:W-:Y:S02]  /*6ca0*/  @!P6 IMAD.MOV R24, RZ, RZ, -R24 ;  /* 0x000000ffff18e224 */ /* 0x004fe400078e0a18 */
[----:B---3--:R-:W-:-:S05]  /*6cb0*/  @!P2 IMAD.MOV R23, RZ, RZ, -R23 ;  /* 0x000000ffff17a224 */ /* 0x008fca00078e0a17 */
[----:B------:R-:W-:Y:S04]  /*6cc0*/  STL [R1+0x914], R23 ;  /* 0x0009141701007387 */ /* 0x000fe80000100800 */
[----:B------:R-:W-:Y:S04]  /*6cd0*/  STL [R1+0x918], R24 ;  /* 0x0009181801007387 */ /* 0x000fe80000100800 */
[----:B------:R-:W-:Y:S04]  /*6ce0*/  STL [R1+0x91c], R25 ;  /* 0x00091c1901007387 */ /* 0x000fe80000100800 */
[----:B------:R-:W2:Y:S01]  /*6cf0*/  LDL.LU R12, [R1+0x958] ;  /* 0x00095800010c7983 */ /* 0x000ea20000300800 */
[C---:B------:R-:W-:Y:S01]  /*6d00*/  ISETP.GT.U32.AND P3, PT, R0.reuse, R27, PT ;  /* 0x0000001b0000720c */ /* 0x040fe20003f64070 */
[----:B------:R-:W-:Y:S01]  /*6d10*/  @!P4 IMAD.IADD R5, R5, 0x1, -R0 ;  /* 0x000000010505c824 */ /* 0x000fe200078e0a00 */
[----:B------:R-:W-:-:S02]  /*6d20*/  ISETP.GT.U32.AND P4, PT, R0, R28, PT ;  /* 0x0000001c0000720c */ /* 0x000fc40003f84070 */
[C---:B------:R-:W-:Y:S02]  /*6d30*/  ISETP.GT.U32.AND P2, PT, R0.reuse, R29, PT ;  /* 0x0000001d0000720c */ /* 0x040fe40003f44070 */
[C---:B------:R-:W-:Y:S01]  /*6d40*/  ISETP.GT.U32.AND P5, PT, R0.reuse, R2, PT ;  /* 0x000000020000720c */ /* 0x040fe20003fa4070 */
[----:B------:R-:W-:Y:S01]  /*6d50*/  @!P0 IMAD.MOV R26, RZ, RZ, -R26 ;  /* 0x000000ffff1a8224 */ /* 0x000fe200078e0a1a */
[----:B------:R-:W-:-:S05]  /*6d60*/  ISETP.GT.U32.AND P1, PT, R0, R4, PT ;  /* 0x000000040000720c */ /* 0x000fca0003f24070 */
[--C-:B------:R-:W-:Y:S01]  /*6d70*/  @!P3 IMAD.IADD R27, R27, 0x1, -R0.reuse ;  /* 0x000000011b1bb824 */ /* 0x100fe200078e0a00 */
[----:B------:R-:W-:Y:S01]  /*6d80*/  ISETP.GT.U32.AND P3, PT, R0, R7, PT ;  /* 0x000000070000720c */ /* 0x000fe20003f64070 */
[--C-:B------:R-:W-:Y:S01]  /*6d90*/  @!P4 IMAD.IADD R28, R28, 0x1, -R0.reuse ;  /* 0x000000011c1cc824 */ /* 0x100fe200078e0a00 */
[C---:B------:R-:W-:Y:S01]  /*6da0*/  ISETP.GT.U32.AND P0, PT, R0.reuse, R6, PT ;  /* 0x000000060000720c */ /* 0x040fe20003f04070 */
[--C-:B------:R-:W-:Y:S01]  /*6db0*/  @!P2 IMAD.IADD R29, R29, 0x1, -R0.reuse ;  /* 0x000000011d1da824 */ /* 0x100fe200078e0a00 */
[----:B------:R-:W-:Y:S01]  /*6dc0*/  ISETP.GT.U32.AND P4, PT, R0, R8, PT ;  /* 0x000000080000720c */ /* 0x000fe20003f84070 */
[----:B------:R-:W-:Y:S01]  /*6dd0*/  @!P5 IMAD.IADD R2, R2, 0x1, -R0 ;  /* 0x000000010202d824 */ /* 0x000fe200078e0a00 */
[C---:B------:R-:W-:Y:S02]  /*6de0*/  ISETP.GT.U32.AND P6, PT, R0.reuse, R5, PT ;  /* 0x000000050000720c */ /* 0x040fe40003fc4070 */
[C---:B------:R-:W-:Y:S02]  /*6df0*/  ISETP.GT.U32.AND P2, PT, R0.reuse, R9, PT ;  /* 0x000000090000720c */ /* 0x040fe40003f44070 */
[----:B------:R-:W-:-:S03]  /*6e00*/  ISETP.GT.U32.AND P5, PT, R0, R10, PT ;  /* 0x0000000a0000720c */ /* 0x000fc60003fa4070 */
[--C-:B------:R-:W-:Y:S02]  /*6e10*/  @!P3 IMAD.IADD R7, R7, 0x1, -R0.reuse ;  /* 0x000000010707b824 */ /* 0x100fe400078e0a00 */
[--C-:B------:R-:W-:Y:S01]  /*6e20*/  @!P1 IMAD.IADD R4, R4, 0x1, -R0.reuse ;  /* 0x0000000104049824 */ /* 0x100fe200078e0a00 */
[----:B-----5:R-:W-:Y:S01]  /*6e30*/  ISETP.GE.AND P1, PT, R22, RZ, PT ;  /* 0x000000ff1600720c */ /* 0x020fe20003f26270 */
[--C-:B------:R-:W-:Y:S01]  /*6e40*/  @!P0 IMAD.IADD R6, R6, 0x1, -R0.reuse ;  /* 0x0000000106068824 */ /* 0x100fe200078e0a00 */
[----:B----4-:R-:W-:Y:S01]  /*6e50*/  ISETP.GE.AND P0, PT, R21, RZ, PT ;  /* 0x000000ff1500720c */ /* 0x010fe20003f06270 */
[--C-:B------:R-:W-:Y:S01]  /*6e60*/  @!P4 IMAD.IADD R8, R8, 0x1, -R0.reuse ;  /* 0x000000010808c824 */ /* 0x100fe200078e0a00 */
[----:B------:R-:W-:Y:S01]  /*6e70*/  ISETP.GE.AND P4, PT, R3, RZ, PT ;  /* 0x000000ff0300720c */ /* 0x000fe20003f86270 */
[--C-:B------:R-:W-:Y:S01]  /*6e80*/  @!P6 IMAD.IADD R5, R5, 0x1, -R0.reuse ;  /* 0x000000010505e824 */ /* 0x100fe200078e0a00 */
[----:B------:R-:W-:Y:S01]  /*6e90*/  ISETP.GT.U32.AND P6, PT, R0, R11, PT ;  /* 0x0000000b0000720c */ /* 0x000fe20003fc4070 */
[--C-:B------:R-:W-:Y:S01]  /*6ea0*/  @!P2 IMAD.IADD R9, R9, 0x1, -R0.reuse ;  /* 0x000000010909a824 */ /* 0x100fe200078e0a00 */
[----:B------:R-:W-:Y:S01]  /*6eb0*/  ISETP.GE.AND P2, PT, R20, RZ, PT ;  /* 0x000000ff1400720c */ /* 0x000fe20003f46270 */
[----:B------:R-:W-:Y:S01]  /*6ec0*/  @!P5 IMAD.IADD R10, R10, 0x1, -R0 ;  /* 0x000000010a0ad824 */ /* 0x000fe200078e0a00 */
[----:B------:R-:W-:Y:S01]  /*6ed0*/  ISETP.GE.AND P5, PT, R19, RZ, PT ;  /* 0x000000ff1300720c */ /* 0x000fe20003fa6270 */
[----:B------:R-:W-:Y:S01]  /*6ee0*/  STL [R1+0x920], R26 ;  /* 0x0009201a01007387 */ /* 0x000fe20000100800 */
[----:B------:R-:W0:Y:S01]  /*6ef0*/  LDC R20, c[0x0][0x230] ;  /* 0x00008c00ff147b82 */ /* 0x000e220000000800 */
[----:B------:R-:W-:-:S02]  /*6f00*/  @!P1 IMAD.MOV R27, RZ, RZ, -R27 ;  /* 0x000000ffff1b9224 */ /* 0x000fc400078e0a1b */
[----:B------:R-:W-:Y:S02]  /*6f10*/  @!P0 IMAD.MOV R28, RZ, RZ, -R28 ;  /* 0x000000ffff1c8224 */ /* 0x000fe400078e0a1c */
[----:B------:R-:W-:Y:S01]  /*6f20*/  @!P4 IMAD.MOV R2, RZ, RZ, -R2 ;  /* 0x000000ffff02c224 */ /* 0x000fe200078e0a02 */
[C---:B------:R-:W-:Y:S01]  /*6f30*/  ISETP.GT.U32.AND P4, PT, R0.reuse, R9, PT ;  /* 0x000000090000720c */ /* 0x040fe20003f84070 */
[----:B------:R-:W-:Y:S01]  /*6f40*/  @!P6 IMAD.IADD R11, R11, 0x1, -R0 ;  /* 0x000000010b0be824 */ /* 0x000fe200078e0a00 */
[----:B------:R-:W-:Y:S01]  /*6f50*/  ISETP.GT.U32.AND P6, PT, R0, R10, PT ;  /* 0x0000000a0000720c */ /* 0x000fe20003fc4070 */
[----:B------:R-:W-:Y:S02]  /*6f60*/  @!P2 IMAD.MOV R4, RZ, RZ, -R4 ;  /* 0x000000ffff04a224 */ /* 0x000fe400078e0a04 */
[----:B------:R-:W-:-:S08]  /*6f70*/  @!P5 IMAD.MOV R5, RZ, RZ, -R5 ;  /* 0x000000ffff05d224 */ /* 0x000fd000078e0a05 */
[--C-:B------:R-:W-:Y:S01]  /*6f80*/  @!P4 IMAD.IADD R9, R9, 0x1, -R0.reuse ;  /* 0x000000010909c824 */ /* 0x100fe200078e0a00 */
[----:B------:R-:W-:Y:S01]  /*6f90*/  ISETP.GE.AND P4, PT, R14, RZ, PT ;  /* 0x000000ff0e00720c */ /* 0x000fe20003f86270 */
[--C-:B------:R-:W-:Y:S01]  /*6fa0*/  @!P6 IMAD.IADD R10, R10, 0x1, -R0.reuse ;  /* 0x000000010a0ae824 */ /* 0x100fe200078e0a00 */
[----:B------:R-:W-:Y:S02]  /*6fb0*/  ISETP.GE.AND P6, PT, R13, RZ, PT ;  /* 0x000000ff0d00720c */ /* 0x000fe40003fc6270 */
[----:B--2---:R-:W-:Y:S02]  /*6fc0*/  ISETP.GE.AND P3, PT, R12, RZ, PT ;  /* 0x000000ff0c00720c */ /* 0x004fe40003f66270 */
[----:B------:R-:W2:Y:S04]  /*6fd0*/  LDL.LU R12, [R1+0x954] ;  /* 0x00095400010c7983 */ /* 0x000ea80000300800 */
[----:B------:R-:W3:Y:S07]  /*6fe0*/  LDL.LU R3, [R1+0x950] ;  /* 0x0009500001037983 */ /* 0x000eee0000300800 */
[----:B------:R-:W-:Y:S01]  /*6ff0*/  @!P3 IMAD.MOV R29, RZ, RZ, -R29 ;  /* 0x000000ffff1db224 */ /* 0x000fe200078e0a1d */
[----:B------:R-:W-:Y:S01]  /*7000*/  ISETP.GT.U32.AND P3, PT, R0, R8, PT ;  /* 0x000000080000720c */ /* 0x000fe20003f64070 */
[----:B------:R-:W-:Y:S04]  /*7010*/  STL [R1+0x924], R27 ;  /* 0x0009241b01007387 */ /* 0x000fe80000100800 */
[----:B------:R-:W-:Y:S04]  /*7020*/  STL [R1+0x928], R28 ;  /* 0x0009281c01007387 */ /* 0x000fe80000100800 */
[----:B------:R-:W-:Y:S04]  /*7030*/  STL [R1+0x92c], R29 ;  /* 0x00092c1d01007387 */ /* 0x000fe80000100800 */
[----:B------:R1:W-:Y:S01]  /*7040*/  STL [R1+0x930], R2 ;  /* 0x0009300201007387 */ /* 0x0003e20000100800 */
[----:B------:R-:W-:Y:S01]  /*7050*/  @!P3 IMAD.IADD R8, R8, 0x1, -R0 ;  /* 0x000000010808b824 */ /* 0x000fe200078e0a00 */
[----:B------:R-:W-:-:S02]  /*7060*/  ISETP.GE.AND P3, PT, R15, RZ, PT ;  /* 0x000000ff0f00720c */ /* 0x000fc40003f66270 */
[----:B------:R4:W-:Y:S04]  /*7070*/  STL [R1+0x934], R4 ;  /* 0x0009340401007387 */ /* 0x0009e80000100800 */
[----:B------:R-:W-:Y:S04]  /*7080*/  STL [R1+0x938], R5 ;  /* 0x0009380501007387 */ /* 0x000fe80000100800 */
[----:B------:R-:W5:Y:S04]  /*7090*/  LDL.LU R22, [R1+0x28] ;  /* 0x0000280001167983 */ /* 0x000f680000300800 */
[----:B------:R-:W4:Y:S04]  /*70a0*/  LDL.LU R15, [R1+0x20] ;  /* 0x00002000010f7983 */ /* 0x000f280000300800 */
[----:B------:R-:W5:Y:S04]  /*70b0*/  LDL.LU R14, [R1+0x1c] ;  /* 0x00001c00010e7983 */ /* 0x000f680000300800 */
[----:B------:R-:W5:Y:S01]  /*70c0*/  LDL.LU R13, [R1+0x1cc] ;  /* 0x0001cc00010d7983 */ /* 0x000f620000300800 */
[----:B------:R-:W-:-:S02]  /*70d0*/  ISETP.GT.U32.AND P1, PT, R0, R6, PT ;  /* 0x000000060000720c */ /* 0x000fc40003f24070 */
[----:B------:R-:W-:Y:S01]  /*70e0*/  ISETP.GT.U32.AND P0, PT, R0, R7, PT ;  /* 0x000000070000720c */ /* 0x000fe20003f04070 */
[----:B0-----:R-:W-:Y:S01]  /*70f0*/  VIADD R20, R20, 0x7f ;  /* 0x0000007f14147836 */ /* 0x001fe20000000000 */
[----:B------:R-:W-:Y:S01]  /*7100*/  ISETP.GT.U32.AND P2, PT, R0, R11, PT ;  /* 0x0000000b0000720c */ /* 0x000fe20003f44070 */
[----:B------:R-:W5:Y:S01]  /*7110*/  LDL.LU R21, [R1+0x1d0] ;  /* 0x0001d00001157983 */ /* 0x000f620000300800 */
[----:B------:R-:W-:Y:S02]  /*7120*/  ISETP.GE.AND P5, PT, R18, RZ, PT ;  /* 0x000000ff1200720c */ /* 0x000fe40003fa6270 */
[----:B------:R-:W-:-:S05]  /*7130*/  SHF.R.S32.HI R19, RZ, 0x1f, R20 ;  /* 0x0000001fff137819 */ /* 0x000fca0000011414 */
[--C-:B------:R-:W-:Y:S01]  /*7140*/  @!P1 IMAD.IADD R6, R6, 0x1, -R0.reuse ;  /* 0x0000000106069824 */ /* 0x100fe200078e0a00 */
[----:B------:R-:W-:Y:S01]  /*7150*/  ISETP.GE.AND P1, PT, R17, RZ, PT ;  /* 0x000000ff1100720c */ /* 0x000fe20003f26270 */
[--C-:B------:R-:W-:Y:S01]  /*7160*/  @!P0 IMAD.IADD R7, R7, 0x1, -R0.reuse ;  /* 0x0000000107078824 */ /* 0x100fe200078e0a00 */
[----:B------:R-:W-:Y:S02]  /*7170*/  ISETP.GE.AND P0, PT, R16, RZ, PT ;  /* 0x000000ff1000720c */ /* 0x000fe40003f06270 */
[----:B-1----:R-:W-:Y:S02]  /*7180*/  LEA.HI R2, R19, R20, RZ, 0x7 ;  /* 0x0000001413027211 */ /* 0x002fe400078f38ff */
[----:B------:R-:W5:Y:S01]  /*7190*/  LDL.LU R20, [R1+0x8] ;  /* 0x0000080001147983 */ /* 0x000f620000300800 */
[----:B------:R-:W-:-:S03]  /*71a0*/  @!P2 IMAD.IADD R11, R11, 0x1, -R0 ;  /* 0x000000010b0ba824 */ /* 0x000fc600078e0a00 */
[----:B------:R-:W5:Y:S01]  /*71b0*/  LDL.LU R19, [R1+0x4] ;  /* 0x0000040001137983 */ /* 0x000f620000300800 */
[----:B------:R-:W-:-:S03]  /*71c0*/  @!P5 IMAD.MOV R6, RZ, RZ, -R6 ;  /* 0x000000ffff06d224 */ /* 0x000fc600078e0a06 */
[----:B------:R-:W5:Y:S01]  /*71d0*/  LDL.LU R18, [R1+0x1c4] ;  /* 0x0001c40001127983 */ /* 0x000f620000300800 */
[----:B------:R-:W-:Y:S02]  /*71e0*/  @!P1 IMAD.MOV R7, RZ, RZ, -R7 ;  /* 0x000000ffff079224 */ /* 0x000fe400078e0a07 */
[----:B------:R-:W-:Y:S01]  /*71f0*/  @!P0 IMAD.MOV R8, RZ, RZ, -R8 ;  /* 0x000000ffff088224 */ /* 0x000fe200078e0a08 */
[----:B------:R-:W5:Y:S01]  /*7200*/  LDL.LU R17, [R1+0x7c] ;  /* 0x00007c0001117983 */ /* 0x000f620000300800 */
[----:B------:R-:W-:Y:S02]  /*7210*/  @!P3 IMAD.MOV R9, RZ, RZ, -R9 ;  /* 0x000000ffff09b224 */ /* 0x000fe400078e0a09 */
[----:B------:R-:W-:Y:S01]  /*7220*/  @!P4 IMAD.MOV R10, RZ, RZ, -R10 ;  /* 0x000000ffff0ac224 */ /* 0x000fe200078e0a0a */
[----:B------:R-:W5:Y:S04]  /*7230*/  LDL.LU R16, [R1+0x80] ;  /* 0x0000800001107983 */ /* 0x000f680000300800 */
[----:B------:R-:W-:Y:S04]  /*7240*/  STL [R1+0x93c], R6 ;  /* 0x00093c0601007387 */ /* 0x000fe80000100800 */
[----:B------:R-:W-:Y:S04]  /*7250*/  STL [R1+0x940], R7 ;  /* 0x0009400701007387 */ /* 0x000fe80000100800 */
[----:B------:R-:W-:Y:S04]  /*7260*/  STL [R1+0x944], R8 ;  /* 0x0009440801007387 */ /* 0x000fe80000100800 */
[----:B------:R-:W-:Y:S04]  /*7270*/  STL [R1+0x948], R9 ;  /* 0x0009480901007387 */ /* 0x000fe80000100800 */
[----:B------:R-:W-:Y:S01]  /*7280*/  STL [R1+0x94c], R10 ;  /* 0x00094c0a01007387 */ /* 0x000fe20000100800 */
[----:B---3--:R-:W-:-:S02]  /*7290*/  ISETP.NE.AND P2, PT, R3, RZ, PT ;  /* 0x000000ff0300720c */ /* 0x008fc40003f45270 */
[----:B------:R-:W-:-:S04]  /*72a0*/  LOP3.LUT R3, RZ, R3, RZ, 0x33, !PT ;  /* 0x00000003ff037212 */ /* 0x000fc800078e33ff */
[----:B--2---:R-:W-:-:S05]  /*72b0*/  SEL R2, R3, R12, !P2 ;  /* 0x0000000c03027207 */ /* 0x004fca0005000000 */
[----:B------:R5:W-:Y:S01]  /*72c0*/  STL [R1+0x18], R2 ;  /* 0x0000180201007387 */ /* 0x000be20000100800 */
[----:B----4-:R-:W-:-:S05]  /*72d0*/  SEL R4, R3, R15, !P2 ;  /* 0x0000000f03047207 */ /* 0x010fca0005000000 */
[----:B------:R0:W-:Y:S01]  /*72e0*/  STL [R1+0x14], R4 ;  /* 0x0000140401007387 */ /* 0x0001e20000100800 */
[----:B-----5:R-:W-:-:S03]  /*72f0*/  SEL R2, R3, R13, !P2 ;  /* 0x0000000d03027207 */ /* 0x020fc60005000000 */
[----:B------:R-:W2:Y:S04]  /*7300*/  LDL.LU R10, [R1+0x84] ;  /* 0x00008400010a7983 */ /* 0x000ea80000300800 */
[----:B------:R-:W3:Y:S04]  /*7310*/  LDL.LU R9, [R1+0x88] ;  /* 0x0000880001097983 */ /* 0x000ee80000300800 */
[----:B------:R1:W-:Y:S04]  /*7320*/  STL [R1+0x20], R2 ;  /* 0x0000200201007387 */ /* 0x0003e80000100800 */
[----:B------:R-:W4:Y:S04]  /*7330*/  LDL.LU R8, [R1+0x94] ;  /* 0x0000940001087983 */ /* 0x000f280000300800 */
[----:B------:R-:W5:Y:S04]  /*7340*/  LDL.LU R7, [R1+0x98] ;  /* 0x0000980001077983 */ /* 0x000f680000300800 */
[----:B------:R-:W5:Y:S04]  /*7350*/  LDL.LU R6, [R1+0x9c] ;  /* 0x00009c0001067983 */ /* 0x000f680000300800 */
[----:B------:R-:W5:Y:S04]  /*7360*/  LDL.LU R5, [R1+0x1c0] ;  /* 0x0001c00001057983 */ /* 0x000f680000300800 */
[----:B0-----:R-:W5:Y:S04]  /*7370*/  LDL.LU R4, [R1+0x150] ;  /* 0x0001500001047983 */ /* 0x001f680000300800 */
[----:B-1----:R-:W5:Y:S04]  /*7380*/  LDL.LU R2, [R1+0xa8] ;  /* 0x0000a80001027983 */ /* 0x002f680000300800 */
[----:B------:R-:W5:Y:S04]  /*7390*/  LDL.LU R29, [R1+0xac] ;  /* 0x0000ac00011d7983 */ /* 0x000f680000300800 */
[----:B------:R-:W5:Y:S04]  /*73a0*/  LDL.LU R28, [R1+0xb4] ;  /* 0x0000b400011c7983 */ /* 0x000f680000300800 */
[----:B------:R-:W5:Y:S04]  /*73b0*/  LDL.LU R27, [R1+0xc0] ;  /* 0x0000c000011b7983 */ /* 0x000f680000300800 */
[----:B------:R-:W5:Y:S01]  /*73c0*/  LDL.LU R26, [R1+0x11c] ;  /* 0x00011c00011a7983 */ /* 0x000f620000300800 */
[----:B------:R-:W-:-:S03]  /*73d0*/  SEL R0, R3, R22, !P2 ;  /* 0x0000001603007207 */ /* 0x000fc60005000000 */
[----:B------:R-:W5:Y:S04]  /*73e0*/  LDL.LU R24, [R1+0x120] ;  /* 0x0001200001187983 */ /* 0x000f680000300800 */
[----:B------:R-:W5:Y:S01]  /*73f0*/  LDL.LU R23, [R1+0x12c] ;  /* 0x00012c0001177983 */ /* 0x000f620000300800 */
[----:B------:R-:W-:-:S03]  /*7400*/  SEL R12, R3, R14, !P2 ;  /* 0x0000000e030c7207 */ /* 0x000fc60005000000 */
[----:B------:R-:W5:Y:S04]  /*7410*/  LDL.LU R22, [R1+0x14c] ;  /* 0x00014c0001167983 */ /* 0x000f680000300800 */
[----:B------:R-:W5:Y:S04]  /*7420*/  LDL.LU R15, [R1+0x1b8] ;  /* 0x0001b800010f7983 */ /* 0x000f680000300800 */
[----:B------:R-:W5:Y:S04]  /*7430*/  LDL.LU R14, [R1+0x1bc] ;  /* 0x0001bc00010e7983 */ /* 0x000f680000300800 */
[----:B------:R-:W5:Y:S01]  /*7440*/  LDL.LU R13, [R1+0x1b4] ;  /* 0x0001b400010d7983 */ /* 0x000f620000300800 */
[----:B------:R-:W-:-:S02]  /*7450*/  SEL R21, R3, R21, !P2 ;  /* 0x0000001503157207 */ /* 0x000fc40005000000 */
[C---:B------:R-:W-:Y:S02]  /*7460*/  SEL R20, R3.reuse, R20, !P2 ;  /* 0x0000001403147207 */ /* 0x040fe40005000000 */
[C---:B------:R-:W-:Y:S02]  /*7470*/  SEL R19, R3.reuse, R19, !P2 ;  /* 0x0000001303137207 */ /* 0x040fe40005000000 */
[C---:B------:R-:W-:Y:S01]  /*7480*/  SEL R18, R3.reuse, R18, !P2 ;  /* 0x0000001203127207 */ /* 0x040fe20005000000 */
[----:B------:R0:W-:Y:S01]  /*7490*/  STL [R1+0x38], R21 ;  /* 0x0000381501007387 */ /* 0x0001e20000100800 */
[----:B------:R-:W-:-:S03]  /*74a0*/  SEL R17, R3, R17, !P2 ;  /* 0x0000001103117207 */ /* 0x000fc60005000000 */
[----:B------:R1:W-:Y:S01]  /*74b0*/  STL [R1+0x28], R20 ;  /* 0x0000281401007387 */ /* 0x0003e20000100800 */
[----:B------:R-:W-:-:S03]  /*74c0*/  SEL R16, R3, R16, !P2 ;  /* 0x0000001003107207 */ /* 0x000fc60005000000 */
[----:B------:R1:W-:Y:S04]  /*74d0*/  STL [R1+0x24], R19 ;  /* 0x0000241301007387 */ /* 0x0003e80000100800 */
[----:B------:R1:W-:Y:S04]  /*74e0*/  STL [R1+0x44], R18 ;  /* 0x0000441201007387 */ /* 0x0003e80000100800 */
[----:B------:R-:W5:Y:S04]  /*74f0*/  LDL.LU R25, [R1+0x1b0] ;  /* 0x0001b00001197983 */ /* 0x000f680000300800 */
[----:B------:R1:W-:Y:S04]  /*7500*/  STL [R1+0x48], R17 ;  /* 0x0000481101007387 */ /* 0x0003e80000100800 */
[----:B0-----:R-:W5:Y:S04]  /*7510*/  LDL.LU R21, [R1+0x1ac] ;  /* 0x0001ac0001157983 */ /* 0x001f680000300800 */
[----:B------:R0:W-:Y:S04]  /*7520*/  STL [R1+0x70], R16 ;  /* 0x0000701001007387 */ /* 0x0001e80000100800 */
[----:B-1----:R-:W5:Y:S04]  /*7530*/  LDL.LU R20, [R1+0x1a4] ;  /* 0x0001a40001147983 */ /* 0x002f680000300800 */
[----:B------:R-:W5:Y:S04]  /*7540*/  LDL.LU R19, [R1+0x1a0] ;  /* 0x0001a00001137983 */ /* 0x000f680000300800 */
[----:B------:R-:W5:Y:S04]  /*7550*/  LDL.LU R18, [R1+0x19c] ;  /* 0x00019c0001127983 */ /* 0x000f680000300800 */
[----:B------:R-:W5:Y:S04]  /*7560*/  LDL.LU R17, [R1+0x198] ;  /* 0x0001980001117983 */ /* 0x000f680000300800 */
[----:B0-----:R-:W5:Y:S01]  /*7570*/  LDL.LU R16, [R1+0x194] ;  /* 0x0001940001107983 */ /* 0x001f620000300800 */
[----:B--2---:R-:W-:-:S05]  /*7580*/  SEL R10, R3, R10, !P2 ;  /* 0x0000000a030a7207 */ /* 0x004fca0005000000 */
[----:B------:R3:W-:Y:S02]  /*7590*/  STL [R1+0x74], R10 ;  /* 0x0000740a01007387 */ /* 0x0007e40000100800 */
[C---:B---3--:R-:W-:Y:S02]  /*75a0*/  SEL R10, R3.reuse, R9, !P2 ;  /* 0x00000009030a7207 */ /* 0x048fe40005000000 */
[C---:B----4-:R-:W-:Y:S02]  /*75b0*/  SEL R9, R3.reuse, R8, !P2 ;  /* 0x0000000803097207 */ /* 0x050fe40005000000 */
[C---:B-----5:R-:W-:Y:S02]  /*75c0*/  SEL R8, R3.reuse, R7, !P2 ;  /* 0x0000000703087207 */ /* 0x060fe40005000000 */
[C---:B------:R-:W-:Y:S01]  /*75d0*/  SEL R7, R3.reuse, R6, !P2 ;  /* 0x0000000603077207 */ /* 0x040fe20005000000 */
[----:B------:R-:W-:Y:S01]  /*75e0*/  STL [R1+0x80], R10 ;  /* 0x0000800a01007387 */ /* 0x000fe20000100800 */
[----:B------:R-:W-:-:S03]  /*75f0*/  SEL R6, R3, R5, !P2 ;  /* 0x0000000503067207 */ /* 0x000fc60005000000 */
[----:B------:R-:W-:Y:S01]  /*7600*/  STL [R1+0x84], R9 ;  /* 0x0000840901007387 */ /* 0x000fe20000100800 */
[----:B------:R-:W-:-:S03]  /*7610*/  SEL R5, R3, R4, !P2 ;  /* 0x0000000403057207 */ /* 0x000fc60005000000 */
[----:B------:R-:W-:Y:S01]  /*7620*/  STL [R1+0x88], R8 ;  /* 0x0000880801007387 */ /* 0x000fe20000100800 */
[----:B------:R-:W-:-:S03]  /*7630*/  SEL R4, R3, R2, !P2 ;  /* 0x0000000203047207 */ /* 0x000fc60005000000 */
[----:B------:R-:W-:Y:S01]  /*7640*/  STL [R1+0x94], R7 ;  /* 0x0000940701007387 */ /* 0x000fe20000100800 */
[----:B------:R-:W-:-:S03]  /*7650*/  SEL R2, R3, R29, !P2 ;  /* 0x0000001d03027207 */ /* 0x000fc60005000000 */
[----:B------:R-:W-:Y:S04]  /*7660*/  STL [R1+0x98], R6 ;  /* 0x0000980601007387 */ /* 0x000fe80000100800 */
[----:B------:R0:W-:Y:S04]  /*7670*/  STL [R1+0x9c], R5 ;  /* 0x00009c0501007387 */ /* 0x0001e80000100800 */
[----:B------:R1:W-:Y:S01]  /*7680*/  STL [R1+0xa8], R4 ;  /* 0x0000a80401007387 */ /* 0x0003e20000100800 */
[----:B0-----:R-:W-:-:S03]  /*7690*/  SEL R5, R3, R28, !P2 ;  /* 0x0000001c03057207 */ /* 0x001fc60005000000 */
[----:B------:R0:W-:Y:S01]  /*76a0*/  STL [R1+0xac], R2 ;  /* 0x0000ac0201007387 */ /* 0x0001e20000100800 */
[----:B-1----:R-:W-:-:S03]  /*76b0*/  SEL R4, R3, R27, !P2 ;  /* 0x0000001b03047207 */ /* 0x002fc60005000000 */
        /* <DEDUP_REMOVED lines=12> */
[----:B------:R-:W-:Y:S04]  /*7780*/  STL [R1+0x14c], R5 ;  /* 0x00014c0501007387 */ /* 0x000fe80000100800 */
[----:B------:R-:W2:Y:S01]  /*7790*/  LDL.LU R24, [R1+0x190] ;  /* 0x0001900001187983 */ /* 0x000ea20000300800 */
[----:B0-----:R-:W-:-:S03]  /*77a0*/  SEL R2, R3, R13, !P2 ;  /* 0x0000000d03027207 */ /* 0x001fc60005000000 */
[----:B------:R-:W-:Y:S04]  /*77b0*/  STL [R1+0x1bc], R4 ;  /* 0x0001bc0401007387 */ /* 0x000fe80000100800 */
[----:B------:R-:W3:Y:S04]  /*77c0*/  LDL.LU R23, [R1+0x18c] ;  /* 0x00018c0001177983 */ /* 0x000ee80000300800 */
[----:B------:R0:W-:Y:S04]  /*77d0*/  STL [R1+0x1c0], R2 ;  /* 0x0001c00201007387 */ /* 0x0001e80000100800 */
[----:B------:R-:W4:Y:S04]  /*77e0*/  LDL.LU R22, [R1+0x168] ;  /* 0x0001680001167983 */ /* 0x000f280000300800 */
[----:B------:R-:W5:Y:S04]  /*77f0*/  LDL.LU R15, [R1+0x174] ;  /* 0x00017400010f7983 */ /* 0x000f680000300800 */
[----:B------:R-:W5:Y:S04]  /*7800*/  LDL.LU R14, [R1+0x178] ;  /* 0x00017800010e7983 */ /* 0x000f680000300800 */
[----:B------:R-:W5:Y:S01]  /*7810*/  LDL.LU R13, [R1+0x17c] ;  /* 0x00017c00010d7983 */ /* 0x000f620000300800 */
[----:B0-----:R-:W-:-:S02]  /*7820*/  SEL R2, R3, R25, !P2 ;  /* 0x0000001903027207 */ /* 0x001fc40005000000 */
[C---:B------:R-:W-:Y:S02]  /*7830*/  SEL R5, R3.reuse, R21, !P2 ;  /* 0x0000001503057207 */ /* 0x040fe40005000000 */
[C---:B------:R-:W-:Y:S01]  /*7840*/  SEL R4, R3.reuse, R20, !P2 ;  /* 0x0000001403047207 */ /* 0x040fe20005000000 */
[----:B------:R0:W-:Y:S04]  /*7850*/  STL [R1+0x1b8], R2 ;  /* 0x0001b80201007387 */ /* 0x0001e80000100800 */
[----:B------:R1:W-:Y:S01]  /*7860*/  STL [R1+0x1b4], R5 ;  /* 0x0001b40501007387 */ /* 0x0003e20000100800 */
[----:B0-----:R-:W-:-:S03]  /*7870*/  SEL R2, R3, R19, !P2 ;  /* 0x0000001303027207 */ /* 0x001fc60005000000 */
[----:B------:R0:W-:Y:S01]  /*7880*/  STL [R1+0x1d4], R4 ;  /* 0x0001d40401007387 */ /* 0x0001e20000100800 */
[----:B-1----:R-:W-:-:S03]  /*7890*/  SEL R5, R3, R18, !P2 ;  /* 0x0000001203057207 */ /* 0x002fc60005000000 */
[----:B------:R1:W-:Y:S04]  /*78a0*/  STL [R1+0x1d0], R2 ;  /* 0x0001d00201007387 */ /* 0x0003e80000100800 */
[----:B------:R1:W-:Y:S01]  /*78b0*/  STL [R1+0x1cc], R5 ;  /* 0x0001cc0501007387 */ /* 0x0003e20000100800 */
[----:B0-----:R-:W-:-:S03]  /*78c0*/  SEL R4, R3, R17, !P2 ;  /* 0x0000001103047207 */ /* 0x001fc60005000000 */
[----:B------:R-:W5:Y:S01]  /*78d0*/  LDL.LU R10, [R1+0x180] ;  /* 0x00018000010a7983 */ /* 0x000f620000300800 */
[----:B-1----:R-:W-:-:S03]  /*78e0*/  SEL R2, R3, R16, !P2 ;  /* 0x0000001003027207 */ /* 0x002fc60005000000 */
[----:B------:R0:W-:Y:S04]  /*78f0*/  STL [R1+0x1c4], R4 ;  /* 0x0001c40401007387 */ /* 0x0001e80000100800 */
[----:B------:R-:W5:Y:S04]  /*7900*/  LDL.LU R9, [R1+0x184] ;  /* 0x0001840001097983 */ /* 0x000f680000300800 */
[----:B------:R1:W-:Y:S04]  /*7910*/  STL [R1+0x1b0], R2 ;  /* 0x0001b00201007387 */ /* 0x0003e80000100800 */
[----:B------:R-:W5:Y:S04]  /*7920*/  LDL.LU R8, [R1+0x188] ;  /* 0x0001880001087983 */ /* 0x000f680000300800 */
        /* <DEDUP_REMOVED lines=14> */
[----:B------:R-:W5:Y:S01]  /*7a10*/  LDL.LU R16, [R1+0x13c] ;  /* 0x00013c0001107983 */ /* 0x000f620000300800 */
[----:B--2---:R-:W-:-:S02]  /*7a20*/  SEL R24, R3, R24, !P2 ;  /* 0x0000001803187207 */ /* 0x004fc40005000000 */
[----:B---3--:R-:W-:-:S03]  /*7a30*/  SEL R23, R3, R23, !P2 ;  /* 0x0000001703177207 */ /* 0x008fc60005000000 */
[----:B------:R0:W-:Y:S01]  /*7a40*/  STL [R1+0x1ac], R24 ;  /* 0x0001ac1801007387 */ /* 0x0001e20000100800 */
[----:B----4-:R-:W-:-:S03]  /*7a50*/  SEL R22, R3, R22, !P2 ;  /* 0x0000001603167207 */ /* 0x010fc60005000000 */
[----:B------:R1:W-:Y:S01]  /*7a60*/  STL [R1+0x1a4], R23 ;  /* 0x0001a41701007387 */ /* 0x0003e20000100800 */
[----:B-----5:R-:W-:-:S03]  /*7a70*/  SEL R15, R3, R15, !P2 ;  /* 0x0000000f030f7207 */ /* 0x020fc60005000000 */
[----:B------:R2:W-:Y:S01]  /*7a80*/  STL [R1+0x1a0], R22 ;  /* 0x0001a01601007387 */ /* 0x0005e20000100800 */
[----:B------:R-:W-:-:S03]  /*7a90*/  SEL R14, R3, R14, !P2 ;  /* 0x0000000e030e7207 */ /* 0x000fc60005000000 */
[----:B------:R3:W-:Y:S01]  /*7aa0*/  STL [R1+0x19c], R15 ;  /* 0x00019c0f01007387 */ /* 0x0007e20000100800 */
[----:B------:R-:W-:-:S03]  /*7ab0*/  SEL R13, R3, R13, !P2 ;  /* 0x0000000d030d7207 */ /* 0x000fc60005000000 */
[----:B------:R-:W4:Y:S04]  /*7ac0*/  LDL.LU R25, [R1+0x134] ;  /* 0x0001340001197983 */ /* 0x000f280000300800 */
[----:B------:R5:W-:Y:S04]  /*7ad0*/  STL [R1+0x198], R14 ;  /* 0x0001980e01007387 */ /* 0x000be80000100800 */
[----:B0-----:R-:W4:Y:S04]  /*7ae0*/  LDL.LU R24, [R1+0x128] ;  /* 0x0001280001187983 */ /* 0x001f280000300800 */
[----:B------:R0:W-:Y:S04]  /*7af0*/  STL [R1+0x194], R13 ;  /* 0x0001940d01007387 */ /* 0x0001e80000100800 */
[----:B-1----:R-:W4:Y:S04]  /*7b00*/  LDL.LU R23, [R1+0x124] ;  /* 0x0001240001177983 */ /* 0x002f280000300800 */
[----:B--2---:R-:W2:Y:S04]  /*7b10*/  LDL.LU R22, [R1+0x118] ;  /* 0x0001180001167983 */ /* 0x004ea80000300800 */
[----:B---3--:R-:W3:Y:S04]  /*7b20*/  LDL.LU R15, [R1+0x114] ;  /* 0x00011400010f7983 */ /* 0x008ee80000300800 */
[----:B-----5:R-:W5:Y:S04]  /*7b30*/  LDL.LU R14, [R1+0x110] ;  /* 0x00011000010e7983 */ /* 0x020f680000300800 */
[----:B0-----:R-:W5:Y:S01]  /*7b40*/  LDL.LU R13, [R1+0x10c] ;  /* 0x00010c00010d7983 */ /* 0x001f620000300800 */
[----:B------:R-:W-:-:S05]  /*7b50*/  SEL R10, R3, R10, !P2 ;  /* 0x0000000a030a7207 */ /* 0x000fca0005000000 */
[----:B------:R0:W-:Y:S02]  /*7b60*/  STL [R1+0x190], R10 ;  /* 0x0001900a01007387 */ /* 0x0001e40000100800 */
[C---:B0-----:R-:W-:Y:S02]  /*7b70*/  SEL R10, R3.reuse, R9, !P2 ;  /* 0x00000009030a7207 */ /* 0x041fe40005000000 */
[C---:B------:R-:W-:Y:S02]  /*7b80*/  SEL R9, R3.reuse, R8, !P2 ;  /* 0x0000000803097207 */ /* 0x040fe40005000000 */
[C---:B------:R-:W-:Y:S02]  /*7b90*/  SEL R8, R3.reuse, R7, !P2 ;  /* 0x0000000703087207 */ /* 0x040fe40005000000 */
        /* <DEDUP_REMOVED lines=28> */
[----:B------:R-:W5:Y:S01]  /*7d60*/  LDL.LU R21, [R1+0x108] ;  /* 0x0001080001157983 */ /* 0x000f620000300800 */
[----:B0-----:R-:W-:-:S03]  /*7d70*/  SEL R2, R3, R16, !P2 ;  /* 0x0000001003027207 */ /* 0x001fc60005000000 */
[----:B------:R-:W-:Y:S04]  /*7d80*/  STL [R1+0x148], R4 ;  /* 0x0001480401007387 */ /* 0x000fe80000100800 */
[----:B------:R-:W5:Y:S04]  /*7d90*/  LDL.LU R20, [R1+0x104] ;  /* 0x0001040001147983 */ /* 0x000f680000300800 */
[----:B------:R4:W-:Y:S04]  /*7da0*/  STL [R1+0x144], R2 ;  /* 0x0001440201007387 */ /* 0x0009e80000100800 */
[----:B------:R-:W5:Y:S04]  /*7db0*/  LDL.LU R19, [R1+0x100] ;  /* 0x0001000001137983 */ /* 0x000f680000300800 */
[----:B------:R-:W5:Y:S04]  /*7dc0*/  LDL.LU R18, [R1+0xe4] ;  /* 0x0000e40001127983 */ /* 0x000f680000300800 */
[----:B------:R-:W5:Y:S04]  /*7dd0*/  LDL.LU R17, [R1+0xe8] ;  /* 0x0000e80001117983 */ /* 0x000f680000300800 */
[----:B------:R-:W5:Y:S01]  /*7de0*/  LDL.LU R16, [R1+0xf0] ;  /* 0x0000f00001107983 */ /* 0x000f620000300800 */
[----:B----4-:R-:W-:-:S05]  /*7df0*/  SEL R2, R3, R25, !P2 ;  /* 0x0000001903027207 */ /* 0x010fca0005000000 */
[----:B------:R2:W-:Y:S01]  /*7e00*/  STL [R1+0x140], R2 ;  /* 0x0001400201007387 */ /* 0x0005e20000100800 */
[----:B------:R-:W-:-:S05]  /*7e10*/  SEL R5, R3, R24, !P2 ;  /* 0x0000001803057207 */ /* 0x000fca0005000000 */
[----:B------:R3:W-:Y:S01]  /*7e20*/  STL [R1+0x13c], R5 ;  /* 0x00013c0501007387 */ /* 0x0007e20000100800 */
[C---:B------:R-:W-:Y:S02]  /*7e30*/  SEL R4, R3.reuse, R23, !P2 ;  /* 0x0000001703047207 */ /* 0x040fe40005000000 */
[----:B--2---:R-:W-:-:S03]  /*7e40*/  SEL R2, R3, R22, !P2 ;  /* 0x0000001603027207 */ /* 0x004fc60005000000 */
[----:B------:R5:W-:Y:S01]  /*7e50*/  STL [R1+0x138], R4 ;  /* 0x0001380401007387 */ /* 0x000be20000100800 */
[----:B---3--:R-:W-:-:S03]  /*7e60*/  SEL R5, R3, R15, !P2 ;  /* 0x0000000f03057207 */ /* 0x008fc60005000000 */
[----:B------:R0:W-:Y:S01]  /*7e70*/  STL [R1+0x134], R2 ;  /* 0x0001340201007387 */ /* 0x0001e20000100800 */
[----:B-----5:R-:W-:-:S03]  /*7e80*/  SEL R4, R3, R14, !P2 ;  /* 0x0000000e03047207 */ /* 0x020fc60005000000 */
[----:B------:R1:W-:Y:S01]  /*7e90*/  STL [R1+0x130], R5 ;  /* 0x0001300501007387 */ /* 0x0003e20000100800 */
[----:B0-----:R-:W-:-:S03]  /*7ea0*/  SEL R2, R3, R13, !P2 ;  /* 0x0000000d03027207 */ /* 0x001fc60005000000 */
[----:B------:R-:W2:Y:S04]  /*7eb0*/  LDL.LU R10, [R1+0xf4] ;  /* 0x0000f400010a7983 */ /* 0x000ea80000300800 */
[----:B------:R0:W-:Y:S04]  /*7ec0*/  STL [R1+0x128], R4 ;  /* 0x0001280401007387 */ /* 0x0001e80000100800 */
[----:B------:R-:W3:Y:S04]  /*7ed0*/  LDL.LU R9, [R1+0xfc] ;  /* 0x0000fc0001097983 */ /* 0x000ee80000300800 */
[----:B------:R4:W-:Y:S04]  /*7ee0*/  STL [R1+0x124], R2 ;  /* 0x0001240201007387 */ /* 0x0009e80000100800 */
[----:B------:R-:W5:Y:S04]  /*7ef0*/  LDL.LU R8, [R1+0xf8] ;  /* 0x0000f80001087983 */ /* 0x000f680000300800 */
[----:B------:R-:W5:Y:S04]  /*7f00*/  LDL.LU R7, [R1+0x1c8] ;  /* 0x0001c80001077983 */ /* 0x000f680000300800 */
[----:B------:R-:W5:Y:S04]  /*7f10*/  LDL.LU R6, [R1+0xec] ;  /* 0x0000ec0001067983 */ /* 0x000f680000300800 */
[----:B-1----:R-:W5:Y:S04]  /*7f20*/  LDL.LU R5, [R1+0xe0] ;  /* 0x0000e00001057983 */ /* 0x002f680000300800 */
[----:B0-----:R-:W5:Y:S04]  /*7f30*/  LDL.LU R4, [R1+0xdc] ;  /* 0x0000dc0001047983 */ /* 0x001f680000300800 */
[----:B----4-:R-:W4:Y:S04]  /*7f40*/  LDL.LU R2, [R1+0xd8] ;  /* 0x0000d80001027983 */ /* 0x010f280000300800 */
[----:B------:R-:W4:Y:S04]  /*7f50*/  LDL.LU R29, [R1+0xd4] ;  /* 0x0000d400011d7983 */ /* 0x000f280000300800 */
        /* <DEDUP_REMOVED lines=8> */
[----:B------:R-:W4:Y:S01]  /*7fe0*/  LDL.LU R13, [R1] ;  /* 0x00000000010d7983 */ /* 0x000f220000300800 */
[----:B------:R-:W-:-:S02]  /*7ff0*/  SEL R21, R3, R21, !P2 ;  /* 0x0000001503157207 */ /* 0x000fc40005000000 */
[----:B------:R-:W-:-:S03]  /*8000*/  SEL R20, R3, R20, !P2 ;  /* 0x0000001403147207 */ /* 0x000fc60005000000 */
[----:B------:R0:W-:Y:S01]  /*8010*/  STL [R1+0x118], R21 ;  /* 0x0001181501007387 */ /* 0x0001e20000100800 */
[----:B------:R-:W-:-:S03]  /*8020*/  SEL R19, R3, R19, !P2 ;  /* 0x0000001303137207 */ /* 0x000fc60005000000 */
[----:B------:R1:W-:Y:S01]  /*8030*/  STL [R1+0x114], R20 ;  /* 0x0001141401007387 */ /* 0x0003e20000100800 */
[----:B------:R-:W-:-:S03]  /*8040*/  SEL R18, R3, R18, !P2 ;  /* 0x0000001203127207 */ /* 0x000fc60005000000 */
        /* <DEDUP_REMOVED lines=9> */
[----:B------:R-:W4:Y:S04]  /*80e0*/  LDL.LU R19, [R1+0x54] ;  /* 0x0000540001137983 */ /* 0x000f280000300800 */
[----:B------:R-:W4:Y:S04]  /*80f0*/  LDL.LU R18, [R1+0xa0] ;  /* 0x0000a00001127983 */ /* 0x000f280000300800 */
[----:B------:R-:W4:Y:S04]  /*8100*/  LDL.LU R17, [R1+0x90] ;  /* 0x0000900001117983 */ /* 0x000f280000300800 */
[----:B0-----:R-:W4:Y:S01]  /*8110*/  LDL.LU R16, [R1+0x78] ;  /* 0x0000780001107983 */ /* 0x001f220000300800 */
[----:B--2---:R-:W-:-:S05]  /*8120*/  SEL R10, R3, R10, !P2 ;  /* 0x0000000a030a7207 */ /* 0x004fca0005000000 */
[----:B------:R0:W-:Y:S01]  /*8130*/  STL [R1+0x100], R10 ;  /* 0x0001000a01007387 */ /* 0x0001e20000100800 */
[----:B---3--:R-:W-:-:S03]  /*8140*/  SEL R9, R3, R9, !P2 ;  /* 0x0000000903097207 */ /* 0x008fc60005000000 */
[----:B0-----:R-:W2:Y:S01]  /*8150*/  LDL.LU R10, [R1+0x94c] ;  /* 0x00094c00010a7983 */ /* 0x001ea20000300800 */
[----:B-----5:R-:W-:-:S03]  /*8160*/  SEL R8, R3, R8, !P2 ;  /* 0x0000000803087207 */ /* 0x020fc60005000000 */
[----:B------:R0:W-:Y:S01]  /*8170*/  STL [R1+0xfc], R9 ;  /* 0x0000fc0901007387 */ /* 0x0001e20000100800 */
[C---:B------:R-:W-:Y:S02]  /*8180*/  SEL R7, R3.reuse, R7, !P2 ;  /* 0x0000000703077207 */ /* 0x040fe40005000000 */
[C---:B------:R-:W-:Y:S01]  /*8190*/  SEL R6, R3.reuse, R6, !P2 ;  /* 0x0000000603067207 */ /* 0x040fe20005000000 */
[----:B0-----:R-:W3:Y:S01]  /*81a0*/  LDL.LU R9, [R1+0x948] ;  /* 0x0009480001097983 */ /* 0x001ee20000300800 */
[----:B------:R-:W-:-:S03]  /*81b0*/  SEL R5, R3, R5, !P2 ;  /* 0x0000000503057207 */ /* 0x000fc60005000000 */
[----:B------:R0:W-:Y:S01]  /*81c0*/  STL [R1+0xf8], R8 ;  /* 0x0000f80801007387 */ /* 0x0001e20000100800 */
[C---:B------:R-:W-:Y:S02]  /*81d0*/  SEL R4, R3.reuse, R4, !P2 ;  /* 0x0000000403047207 */ /* 0x040fe40005000000 */
[C---:B----4-:R-:W-:Y:S01]  /*81e0*/  SEL R2, R3.reuse, R2, !P2 ;  /* 0x0000000203027207 */ /* 0x050fe20005000000 */
[----:B0-----:R-:W4:Y:S04]  /*81f0*/  LDL.LU R8, [R1+0x944] ;  /* 0x0009440001087983 */ /* 0x001f280000300800 */
[----:B------:R0:W-:Y:S01]  /*8200*/  STL [R1+0xf4], R7 ;  /* 0x0000f40701007387 */ /* 0x0001e20000100800 */
[C---:B------:R-:W-:Y:S02]  /*8210*/  SEL R29, R3.reuse, R29, !P2 ;  /* 0x0000001d031d7207 */ /* 0x040fe40005000000 */
[C---:B------:R-:W-:Y:S01]  /*8220*/  SEL R28, R3.reuse, R28, !P2 ;  /* 0x0000001c031c7207 */ /* 0x040fe20005000000 */
[----:B0-----:R-:W5:Y:S04]  /*8230*/  LDL.LU R7, [R1+0x940] ;  /* 0x0009400001077983 */ /* 0x001f680000300800 */
[----:B------:R0:W-:Y:S01]  /*8240*/  STL [R1+0xf0], R6 ;  /* 0x0000f00601007387 */ /* 0x0001e20000100800 */
[----:B------:R-:W-:-:S03]  /*8250*/  SEL R27, R3, R27, !P2 ;  /* 0x0000001b031b7207 */ /* 0x000fc60005000000 */
[----:B0-----:R-:W2:Y:S04]  /*8260*/  LDL.LU R6, [R1+0x93c] ;  /* 0x00093c0001067983 */ /* 0x001ea80000300800 */
[----:B------:R0:W-:Y:S01]  /*8270*/  STL [R1+0xec], R5 ;  /* 0x0000ec0501007387 */ /* 0x0001e20000100800 */
[----:B------:R-:W-:-:S03]  /*8280*/  SEL R26, R3, R26, !P2 ;  /* 0x0000001a031a7207 */ /* 0x000fc60005000000 */
[----:B0-----:R-:W3:Y:S04]  /*8290*/  LDL.LU R5, [R1+0x938] ;  /* 0x0009380001057983 */ /* 0x001ee80000300800 */
[----:B------:R0:W-:Y:S01]  /*82a0*/  STL [R1+0xe8], R4 ;  /* 0x0000e80401007387 */ /* 0x0001e20000100800 */
[----:B------:R-:W-:-:S03]  /*82b0*/  SEL R25, R3, R25, !P2 ;  /* 0x0000001903197207 */ /* 0x000fc60005000000 */
[----:B0-----:R-:W4:Y:S04]  /*82c0*/  LDL.LU R4, [R1+0x934] ;  /* 0x0009340001047983 */ /* 0x001f280000300800 */
[----:B------:R0:W-:Y:S01]  /*82d0*/  STL [R1+0xe4], R2 ;  /* 0x0000e40201007387 */ /* 0x0001e20000100800 */
[----:B------:R-:W-:-:S03]  /*82e0*/  SEL R24, R3, R24, !P2 ;  /* 0x0000001803187207 */ /* 0x000fc60005000000 */
        /* <DEDUP_REMOVED lines=13> */
[----:B------:R0:W-:Y:S04]  /*83c0*/  STL [R1+0xd0], R25 ;  /* 0x0000d01901007387 */ /* 0x0001e80000100800 */
[----:B0-----:R-:W2:Y:S04]  /*83d0*/  LDL.LU R25, [R1+0x91c] ;  /* 0x00091c0001197983 */ /* 0x001ea80000300800 */
[----:B------:R0:W-:Y:S04]  /*83e0*/  STL [R1+0xcc], R24 ;  /* 0x0000cc1801007387 */ /* 0x0001e80000100800 */
[----:B0-----:R-:W3:Y:S04]  /*83f0*/  LDL.LU R24, [R1+0x918] ;  /* 0x0009180001187983 */ /* 0x001ee80000300800 */
[----:B------:R0:W-:Y:S04]  /*8400*/  STL [R1+0xc8], R23 ;  /* 0x0000c81701007387 */ /* 0x0001e80000100800 */
[----:B0-----:R-:W4:Y:S04]  /*8410*/  LDL.LU R23, [R1+0x914] ;  /* 0x0009140001177983 */ /* 0x001f280000300800 */
[----:B------:R0:W-:Y:S04]  /*8420*/  STL [R1+0xc4], R15 ;  /* 0x0000c40f01007387 */ /* 0x0001e80000100800 */
[----:B0-----:R-:W5:Y:S04]  /*8430*/  LDL.LU R15, [R1+0x910] ;  /* 0x00091000010f7983 */ /* 0x001f680000300800 */
[----:B------:R0:W-:Y:S04]  /*8440*/  STL [R1+0xbc], R14 ;  /* 0x0000bc0e01007387 */ /* 0x0001e80000100800 */
[----:B0-----:R-:W2:Y:S04]  /*8450*/  LDL.LU R14, [R1+0x90c] ;  /* 0x00090c00010e7983 */ /* 0x001ea80000300800 */
[----:B------:R0:W-:Y:S04]  /*8460*/  STL [R1+0xa4], R13 ;  /* 0x0000a40d01007387 */ /* 0x0001e80000100800 */
[----:B0-----:R-:W3:Y:S01]  /*8470*/  LDL.LU R13, [R1+0x908] ;  /* 0x00090800010d7983 */ /* 0x001ee20000300800 */
[----:B------:R-:W-:-:S02]  /*8480*/  SEL R22, R3, R22, !P2 ;  /* 0x0000001603167207 */ /* 0x000fc40005000000 */
[C---:B------:R-:W-:Y:S02]  /*8490*/  SEL R21, R3.reuse, R21, !P2 ;  /* 0x0000001503157207 */ /* 0x040fe40005000000 */
[C---:B------:R-:W-:Y:S02]  /*84a0*/  SEL R20, R3.reuse, R20, !P2 ;  /* 0x0000001403147207 */ /* 0x040fe40005000000 */
[C---:B------:R-:W-:Y:S02]  /*84b0*/  SEL R19, R3.reuse, R19, !P2 ;  /* 0x0000001303137207 */ /* 0x040fe40005000000 */
[C---:B------:R-:W-:Y:S02]  /*84c0*/  SEL R18, R3.reuse, R18, !P2 ;  /* 0x0000001203127207 */ /* 0x040fe40005000000 */
[C---:B------:R-:W-:Y:S02]  /*84d0*/  SEL R17, R3.reuse, R17, !P2 ;  /* 0x0000001103117207 */ /* 0x040fe40005000000 */
[----:B------:R-:W-:-:S02]  /*84e0*/  SEL R16, R3, R16, !P2 ;  /* 0x0000001003107207 */ /* 0x000fc40005000000 */
[C---:B-----5:R-:W-:Y:S02]  /*84f0*/  SEL R15, R3.reuse, R15, !P2 ;  /* 0x0000000f030f7207 */ /* 0x060fe40005000000 */
[C---:B--2---:R-:W-:Y:S02]  /*8500*/  SEL R14, R3.reuse, R14, !P2 ;  /* 0x0000000e030e7207 */ /* 0x044fe40005000000 */
[----:B---3--:R-:W-:-:S05]  /*8510*/  SEL R13, R3, R13, !P2 ;  /* 0x0000000d030d7207 */ /* 0x008fca0005000000 */
[----:B------:R0:W-:Y:S04]  /*8520*/  STL [R1+0x8c], R13 ;  /* 0x00008c0d01007387 */ /* 0x0001e80000100800 */
[----:B0-----:R-:W2:Y:S04]  /*8530*/  LDL.LU R13, [R1+0x30] ;  /* 0x00003000010d7983 */ /* 0x001ea80000300800 */
[----:B------:R0:W-:Y:S04]  /*8540*/  STL [R1+0x7c], R14 ;  /* 0x00007c0e01007387 */ /* 0x0001e80000100800 */
[----:B0-----:R-:W3:Y:S04]  /*8550*/  LDL.LU R14, [R1+0x3c] ;  /* 0x00003c00010e7983 */ /* 0x001ee80000300800 */
[----:B------:R0:W-:Y:S04]  /*8560*/  STL [R1+0x6c], R15 ;  /* 0x00006c0f01007387 */ /* 0x0001e80000100800 */
[----:B0-----:R-:W5:Y:S04]  /*8570*/  LDL.LU R15, [R1+0x34] ;  /* 0x00003400010f7983 */ /* 0x001f680000300800 */
[----:B------:R0:W-:Y:S04]  /*8580*/  STL [R1+0x68], R22 ;  /* 0x0000681601007387 */ /* 0x0001e80000100800 */
[----:B0-----:R-:W4:Y:S04]  /*8590*/  LDL.LU R22, [R1+0x904] ;  /* 0x0009040001167983 */ /* 0x001f280000300800 */
[----:B------:R0:W-:Y:S04]  /*85a0*/  STL [R1+0x64], R21 ;  /* 0x0000641501007387 */ /* 0x0001e80000100800 */
[----:B0-----:R-:W2:Y:S04]  /*85b0*/  LDL.LU R21, [R1+0x900] ;  /* 0x0009000001157983 */ /* 0x001ea80000300800 */
[----:B------:R0:W-:Y:S04]  /*85c0*/  STL [R1+0x60], R20 ;  /* 0x0000601401007387 */ /* 0x0001e80000100800 */
[----:B0-----:R-:W5:Y:S04]  /*85d0*/  LDL.LU R20, [R1+0x8fc] ;  /* 0x0008fc0001147983 */ /* 0x001f680000300800 */
[----:B------:R0:W-:Y:S04]  /*85e0*/  STL [R1+0x5c], R19 ;  /* 0x00005c1301007387 */ /* 0x0001e80000100800 */
[----:B0-----:R-:W4:Y:S04]  /*85f0*/  LDL.LU R19, [R1+0x8f8] ;  /* 0x0008f80001137983 */ /* 0x001f280000300800 */
[----:B------:R0:W-:Y:S04]  /*8600*/  STL [R1+0x58], R18 ;  /* 0x0000581201007387 */ /* 0x0001e80000100800 */
[----:B0-----:R-:W2:Y:S04]  /*8610*/  LDL.LU R18, [R1+0x8f4] ;  /* 0x0008f40001127983 */ /* 0x001ea80000300800 */
[----:B------:R0:W-:Y:S04]  /*8620*/  STL [R1+0x54], R17 ;  /* 0x0000541101007387 */ /* 0x0001e80000100800 */
[----:B0-----:R-:W3:Y:S04]  /*8630*/  LDL.LU R17, [R1+0x8f0] ;  /* 0x0008f00001117983 */ /* 0x001ee80000300800 */
[----:B------:R0:W-:Y:S04]  /*8640*/  STL [R1+0x50], R16 ;  /* 0x0000501001007387 */ /* 0x0001e80000100800 */
[----:B0-----:R-:W5:Y:S02]  /*8650*/  LDL.LU R16, [R1+0x8ec] ;  /* 0x0008ec0001107983 */ /* 0x001f640000300800 */
[----:B-----5:R-:W-:-:S05]  /*8660*/  SEL R16, R3, R16, !P2 ;  /* 0x0000001003107207 */ /* 0x020fca0005000000 */
[----:B------:R0:W-:Y:S04]  /*8670*/  STL [R1+0x4c], R16 ;  /* 0x00004c1001007387 */ /* 0x0001e80000100800 */
[----:B0-----:R-:W5:Y:S01]  /*8680*/  LDL.LU R16, [R1+0x2c] ;  /* 0x00002c0001107983 */ /* 0x001f620000300800 */
[----:B---3--:R-:W-:-:S05]  /*8690*/  SEL R17, R3, R17, !P2 ;  /* 0x0000001103117207 */ /* 0x008fca0005000000 */
[----:B------:R2:W-:Y:S01]  /*86a0*/  STL [R1+0x40], R17 ;  /* 0x0000401101007387 */ /* 0x0005e20000100800 */
[C---:B------:R-:W-:Y:S02]  /*86b0*/  SEL R14, R3.reuse, R14, !P2 ;  /* 0x0000000e030e7207 */ /* 0x040fe40005000000 */
[C---:B--2---:R-:W-:Y:S02]  /*86c0*/  SEL R17, R3.reuse, R18, !P2 ;  /* 0x0000001203117207 */ /* 0x044fe40005000000 */
[----:B----4-:R-:W-:-:S03]  /*86d0*/  SEL R18, R3, R19, !P2 ;  /* 0x0000001303127207 */ /* 0x010fc60005000000 */
[----:B------:R5:W-:Y:S04]  /*86e0*/  STL [R1+0x1c], R17 ;  /* 0x00001c1101007387 */ /* 0x000be80000100800 */
[----:B------:R-:W-:Y:S01]  /*86f0*/  STL [R1+0x10], R18 ;  /* 0x0000101201007387 */ /* 0x000fe20000100800 */
[C---:B------:R-:W-:Y:S02]  /*8700*/  SEL R20, R3.reuse, R20, !P2 ;  /* 0x0000001403147207 */ /* 0x040fe40005000000 */
[C---:B------:R-:W-:Y:S02]  /*8710*/  SEL R21, R3.reuse, R21, !P2 ;  /* 0x0000001503157207 */ /* 0x040fe40005000000 */
[C---:B------:R-:W-:Y:S02]  /*8720*/  SEL R22, R3.reuse, R22, !P2 ;  /* 0x0000001603167207 */ /* 0x040fe40005000000 */
[----:B------:R-:W-:-:S02]  /*8730*/  SEL R23, R3, R23, !P2 ;  /* 0x0000001703177207 */ /* 0x000fc40005000000 */
[C---:B------:R-:W-:Y:S02]  /*8740*/  SEL R24, R3.reuse, R24, !P2 ;  /* 0x0000001803187207 */ /* 0x040fe40005000000 */
[C---:B------:R-:W-:Y:S02]  /*8750*/  SEL R25, R3.reuse, R25, !P2 ;  /* 0x0000001903197207 */ /* 0x040fe40005000000 */
[C---:B------:R-:W-:Y:S02]  /*8760*/  SEL R26, R3.reuse, R26, !P2 ;  /* 0x0000001a031a7207 */ /* 0x040fe40005000000 */
[C---:B------:R-:W-:Y:S02]  /*8770*/  SEL R27, R3.reuse, R27, !P2 ;  /* 0x0000001b031b7207 */ /* 0x040fe40005000000 */
[C---:B-----5:R-:W-:Y:S02]  /*8780*/  SEL R17, R3.reuse, R16, !P2 ;  /* 0x0000001003117207 */ /* 0x060fe40005000000 */
[----:B------:R-:W-:-:S02]  /*8790*/  SEL R16, R3, R15, !P2 ;  /* 0x0000000f03107207 */ /* 0x000fc40005000000 */
[C---:B------:R-:W-:Y:S01]  /*87a0*/  SEL R15, R3.reuse, R13, !P2 ;  /* 0x0000000d030f7207 */ /* 0x040fe20005000000 */
[----:B------:R-:W-:Y:S04]  /*87b0*/  STL [R1+0xc], R17 ;  /* 0x00000c1101007387 */ /* 0x000fe80000100800 */
[----:B------:R-:W-:Y:S04]  /*87c0*/  STL [R1+0x8], R16 ;  /* 0x0000081001007387 */ /* 0x000fe80000100800 */
[----:B------:R-:W2:Y:S04]  /*87d0*/  LDL.LU R13, [R1+0x20] ;  /* 0x00002000010d7983 */ /* 0x000ea80000300800 */
[----:B------:R0:W-:Y:S04]  /*87e0*/  STL [R1+0x4], R14 ;  /* 0x0000040e01007387 */ /* 0x0001e80000100800 */
[----:B0-----:R-:W3:Y:S04]  /*87f0*/  LDL.LU R14, [R1+0x38] ;  /* 0x00003800010e7983 */ /* 0x001ee80000300800 */
[----:B------:R0:W-:Y:S04]  /*8800*/  STL [R1], R15 ;  /* 0x0000000f01007387 */ /* 0x0001e80000100800 */
[----:B0-----:R-:W4:Y:S04]  /*8810*/  LDL.LU R15, [R1+0x28] ;  /* 0x00002800010f7983 */ /* 0x001f280000300800 */
[----:B------:R-:W5:Y:S04]  /*8820*/  LDL.LU R16, [R1+0x24] ;  /* 0x0000240001107983 */ /* 0x000f680000300800 */
[----:B------:R-:W5:Y:S04]  /*8830*/  LDL.LU R17, [R1+0x44] ;  /* 0x0000440001117983 */ /* 0x000f680000300800 */
[----:B------:R-:W5:Y:S04]  /*8840*/  LDL.LU R18, [R1+0x48] ;  /* 0x0000480001127983 */ /* 0x000f680000300800 */
[----:B------:R-:W5:Y:S04]  /*8850*/  LDL.LU R19, [R1+0x70] ;  /* 0x0000700001137983 */ /* 0x000f680000300800 */
[----:B------:R0:W-:Y:S04]  /*8860*/  STL [R1+0x860], R20 ;  /* 0x0008601401007387 */ /* 0x0001e80000100800 */
[----:B0-----:R-:W5:Y:S04]  /*8870*/  LDL.LU R20, [R1+0x94] ;  /* 0x0000940001147983 */ /* 0x001f680000300800 */
        /* <DEDUP_REMOVED lines=13> */
[----:B0-----:R-:W5:Y:S01]  /*8950*/  LDL.LU R27, [R1+0x18] ;  /* 0x00001800011b7983 */ /* 0x001f620000300800 */
[----:B------:R-:W-:-:S02]  /*8960*/  SEL R28, R3, R28, !P2 ;  /* 0x0000001c031c7207 */ /* 0x000fc40005000000 */
[C---:B------:R-:W-:Y:S02]  /*8970*/  SEL R29, R3.reuse, R29, !P2 ;  /* 0x0000001d031d7207 */ /* 0x040fe40005000000 */
[C---:B------:R-:W-:Y:S02]  /*8980*/  SEL R2, R3.reuse, R2, !P2 ;  /* 0x0000000203027207 */ /* 0x040fe40005000000 */
[C---:B------:R-:W-:Y:S01]  /*8990*/  SEL R4, R3.reuse, R4, !P2 ;  /* 0x0000000403047207 */ /* 0x040fe20005000000 */
[----:B------:R-:W-:Y:S01]  /*89a0*/  @!P6 IMAD.MOV R11, RZ, RZ, -R11 ;  /* 0x000000ffff0be224 */ /* 0x000fe200078e0a0b */
[C---:B------:R-:W-:Y:S01]  /*89b0*/  SEL R5, R3.reuse, R5, !P2 ;  /* 0x0000000503057207 */ /* 0x040fe20005000000 */
[----:B------:R-:W-:Y:S01]  /*89c0*/  STL [R1+0x880], R28 ;  /* 0x0008801c01007387 */ /* 0x000fe20000100800 */
[C---:B------:R-:W-:Y:S02]  /*89d0*/  SEL R6, R3.reuse, R6, !P2 ;  /* 0x0000000603067207 */ /* 0x040fe40005000000 */
[C---:B------:R-:W-:Y:S01]  /*89e0*/  SEL R7, R3.reuse, R7, !P2 ;  /* 0x0000000703077207 */ /* 0x040fe20005000000 */
[----:B------:R-:W-:Y:S01]  /*89f0*/  STL [R1+0x884], R29 ;  /* 0x0008841d01007387 */ /* 0x000fe20000100800 */
[----:B------:R-:W-:-:S02]  /*8a00*/  SEL R8, R3, R8, !P2 ;  /* 0x0000000803087207 */ /* 0x000fc40005000000 */
[C---:B------:R-:W-:Y:S01]  /*8a10*/  SEL R9, R3.reuse, R9, !P2 ;  /* 0x0000000903097207 */ /* 0x040fe20005000000 */
[----:B------:R0:W-:Y:S01]  /*8a20*/  STL [R1+0x888], R2 ;  /* 0x0008880201007387 */ /* 0x0001e20000100800 */
[----:B------:R-:W-:-:S03]  /*8a30*/  SEL R10, R3, R10, !P2 ;  /* 0x0000000a030a7207 */ /* 0x000fc60005000000 */
[----:B------:R-:W-:Y:S01]  /*8a40*/  STL [R1+0x88c], R4 ;  /* 0x00088c0401007387 */ /* 0x000fe20000100800 */
[----:B------:R-:W-:-:S03]  /*8a50*/  SEL R3, R3, R11, !P2 ;  /* 0x0000000b03037207 */ /* 0x000fc60005000000 */
[----:B------:R-:W-:Y:S04]  /*8a60*/  STL [R1+0x890], R5 ;  /* 0x0008900501007387 */ /* 0x000fe80000100800 */
[----:B------:R-:W-:Y:S04]  /*8a70*/  STL [R1+0x894], R6 ;  /* 0x0008940601007387 */ /* 0x000fe80000100800 */
[----:B------:R-:W-:Y:S04]  /*8a80*/  STL [R1+0x898], R7 ;  /* 0x0008980701007387 */ /* 0x000fe80000100800 */
[----:B------:R-:W-:Y:S04]  /*8a90*/  STL [R1+0x89c], R8 ;  /* 0x00089c0801007387 */ /* 0x000fe80000100800 */
[----:B------:R-:W-:Y:S01]  /*8aa0*/  STL [R1+0x8a0], R9 ;  /* 0x0008a00901007387 */ /* 0x000fe20000100800 */
[----:B------:R-:W-:-:S03]  /*8ab0*/  IMAD R0, R0, UR4, RZ ;  /* 0x0000000400007c24 */ /* 0x000fc6000f8e02ff */
[----:B------:R-:W-:Y:S04]  /*8ac0*/  STL [R1+0x8a4], R10 ;  /* 0x0008a40a01007387 */ /* 0x000fe80000100800 */
[----:B------:R1:W-:Y:S01]  /*8ad0*/  STL [R1+0x8a8], R3 ;  /* 0x0008a80301007387 */ /* 0x0003e20000100800 */
[----:B------:R-:W-:Y:S02]  /*8ae0*/  IMAD R12, R12, UR4, RZ ;  /* 0x000000040c0c7c24 */ /* 0x000fe4000f8e02ff */
[----:B--2---:R-:W-:Y:S02]  /*8af0*/  IMAD R13, R13, UR4, RZ ;  /* 0x000000040d0d7c24 */ /* 0x004fe4000f8e02ff */
[----:B---3--:R-:W-:Y:S02]  /*8b00*/  IMAD R14, R14, UR4, RZ ;  /* 0x000000040e0e7c24 */ /* 0x008fe4000f8e02ff */
[----:B----4-:R-:W-:-:S02]  /*8b10*/  IMAD R15, R15, UR4, RZ ;  /* 0x000000040f0f7c24 */ /* 0x010fc4000f8e02ff */
[----:B-----5:R-:W-:Y:S02]  /*8b20*/  IMAD R16, R16, UR4, RZ ;  /* 0x0000000410107c24 */ /* 0x020fe4000f8e02ff */
[----:B------:R-:W-:Y:S02]  /*8b30*/  IMAD R17, R17, UR4, RZ ;  /* 0x0000000411117c24 */ /* 0x000fe4000f8e02ff */
[----:B------:R-:W-:Y:S02]  /*8b40*/  IMAD R18, R18, UR4, RZ ;  /* 0x0000000412127c24 */ /* 0x000fe4000f8e02ff */
[----:B------:R-:W-:Y:S02]  /*8b50*/  IMAD R19, R19, UR4, RZ ;  /* 0x0000000413137c24 */ /* 0x000fe4000f8e02ff */
[----:B------:R-:W-:Y:S02]  /*8b60*/  IMAD R11, R25, UR4, RZ ;  /* 0x00000004190b7c24 */ /* 0x000fe4000f8e02ff */
[----:B0-----:R-:W-:Y:S01]  /*8b70*/  IMAD R2, R26, UR5, RZ ;  /* 0x000000051a027c24 */ /* 0x001fe2000f8e02ff */
[----:B------:R-:W-:Y:S01]  /*8b80*/  ULDC UR5, c[0x0][0x238] ;  /* 0x00008e0000057ab9 */ /* 0x000fe20000000800 */
[----:B-1----:R-:W-:-:S05]  /*8b90*/  IMAD R3, R27, UR4, RZ ;  /* 0x000000041b037c24 */ /* 0x002fca000f8e02ff */
[----:B------:R-:W-:Y:S04]  /*8ba0*/  STL [R1+0x1c8], R3 ;  /* 0x0001c80301007387 */ /* 0x000fe80000100800 */
[----:B------:R0:W-:Y:S04]  /*8bb0*/  STL [R1+0x8ac], R0 ;  /* 0x0008ac0001007387 */ /* 0x0001e80000100800 */
[----:B------:R1:W-:Y:S04]  /*8bc0*/  STL [R1+0x1a8], R2 ;  /* 0x0001a80201007387 */ /* 0x0003e80000100800 */
[----:B------:R-:W-:Y:S04]  /*8bd0*/  STL [R1+0x8b0], R11 ;  /* 0x0008b00b01007387 */ /* 0x000fe80000100800 */
[----:B------:R-:W-:Y:S01]  /*8be0*/  STL [R1+0x8b4], R12 ;  /* 0x0008b40c01007387 */ /* 0x000fe20000100800 */
[----:B0-----:R-:W-:-:S03]  /*8bf0*/  IMAD R0, R23, UR4, RZ ;  /* 0x0000000417007c24 */ /* 0x001fc6000f8e02ff */
[----:B------:R-:W-:Y:S01]  /*8c00*/  STL [R1+0x8b8], R13 ;  /* 0x0008b80d01007387 */ /* 0x000fe20000100800 */
[----:B-1----:R-:W-:-:S03]  /*8c10*/  IMAD R2, R24, UR4, RZ ;  /* 0x0000000418027c24 */ /* 0x002fc6000f8e02ff */
[----:B------:R-:W-:Y:S01]  /*8c20*/  STL [R1+0x8bc], R14 ;  /* 0x0008bc0e01007387 */ /* 0x000fe20000100800 */
[----:B------:R-:W-:-:S03]  /*8c30*/  IMAD R3, R22, UR4, RZ ;  /* 0x0000000416037c24 */ /* 0x000fc6000f8e02ff */
[----:B------:R-:W-:Y:S04]  /*8c40*/  STL [R1+0x8c0], R15 ;  /* 0x0008c00f01007387 */ /* 0x000fe80000100800 */
[----:B------:R-:W-:Y:S04]  /*8c50*/  STL [R1+0x8c4], R16 ;  /* 0x0008c41001007387 */ /* 0x000fe80000100800 */
[----:B------:R-:W-:Y:S04]  /*8c60*/  STL [R1+0x8c8], R17 ;  /* 0x0008c81101007387 */ /* 0x000fe80000100800 */
[----:B------:R-:W-:Y:S04]  /*8c70*/  STL [R1+0x8cc], R18 ;  /* 0x0008cc1201007387 */ /* 0x000fe80000100800 */
[----:B------:R0:W-:Y:S04]  /*8c80*/  STL [R1+0x8d0], R19 ;  /* 0x0008d01301007387 */ /* 0x0001e80000100800 */
[----:B------:R1:W-:Y:S04]  /*8c90*/  STL [R1+0x14], R2 ;  /* 0x0000140201007387 */ /* 0x0003e80000100800 */
[----:B------:R2:W-:Y:S04]  /*8ca0*/  STL [R1+0x18], R0 ;  /* 0x0000180001007387 */ /* 0x0005e80000100800 */
[----:B------:R-:W-:Y:S04]  /*8cb0*/  STL [R1+0x20], R3 ;  /* 0x0000200301007387 */ /* 0x000fe80000100800 */
[----:B0-----:R-:W3:Y:S01]  /*8cc0*/  LDL.LU R19, [R1+0xa8] ;  /* 0x0000a80001137983 */ /* 0x001ee20000300800 */
[----:B-1----:R-:W-:-:S02]  /*8cd0*/  IMAD R2, R21, UR4, RZ ;  /* 0x0000000415027c24 */ /* 0x002fc4000f8e02ff */
[----:B--2---:R-:W-:-:S03]  /*8ce0*/  IMAD R0, R20, UR4, RZ ;  /* 0x0000000414007c24 */ /* 0x004fc6000f8e02ff */
[----:B------:R-:W-:Y:S04]  /*8cf0*/  STL [R1+0x24], R2 ;  /* 0x0000240201007387 */ /* 0x000fe80000100800 */
[----:B---3--:R0:W-:Y:S04]  /*8d00*/  STL [R1+0x8e4], R19 ;  /* 0x0008e41301007387 */ /* 0x0081e80000100800 */
[----:B------:R-:W-:Y:S04]  /*8d10*/  STL [R1+0x28], R0 ;  /* 0x0000280001007387 */ /* 0x000fe80000100800 */
[----:B0-----:R-:W2:Y:S04]  /*8d20*/  LDL.LU R19, [R1+0x9c] ;  /* 0x00009c0001137983 */ /* 0x001ea80000300800 */
[----:B--2---:R0:W-:Y:S04]  /*8d30*/  STL [R1+0x8e8], R19 ;  /* 0x0008e81301007387 */ /* 0x0041e80000100800 */
[----:B0-----:R-:W2:Y:S04]  /*8d40*/  LDL.LU R19, [R1+0x98] ;  /* 0x0000980001137983 */ /* 0x001ea80000300800 */
[----:B------:R-:W3:Y:S04]  /*8d50*/  LDL.LU R18, [R1+0xac] ;  /* 0x0000ac0001127983 */ /* 0x000ee80000300800 */
[----:B------:R-:W4:Y:S04]  /*8d60*/  LDL.LU R17, [R1+0xb4] ;  /* 0x0000b40001117983 */ /* 0x000f280000300800 */
        /* <DEDUP_REMOVED lines=9> */
[----:B------:R-:W3:Y:S04]  /*8e00*/  LDL.LU R9, [R1+0x1b4] ;  /* 0x0001b40001097983 */ /* 0x000ee80000300800 */
[----:B------:R-:W5:Y:S04]  /*8e10*/  LDL.LU R8, [R1+0x1d4] ;  /* 0x0001d40001087983 */ /* 0x000f680000300800 */
[----:B------:R-:W5:Y:S04]  /*8e20*/  LDL.LU R7, [R1+0x1d0] ;  /* 0x0001d00001077983 */ /* 0x000f680000300800 */
        /* <DEDUP_REMOVED lines=14> */
[----:B--2---:R-:W-:-:S05]  /*8f10*/  IMAD R19, R19, UR4, RZ ;  /* 0x0000000413137c24 */ /* 0x004fca000f8e02ff */
[----:B------:R0:W-:Y:S04]  /*8f20*/  STL [R1+0x2c], R19 ;  /* 0x00002c1301007387 */ /* 0x0001e80000100800 */
[----:B0-----:R-:W2:Y:S02]  /*8f30*/  LDL.LU R19, [R1+0x8e8] ;  /* 0x0008e80001137983 */ /* 0x001ea40000300800 */
[----:B--2---:R-:W-:-:S05]  /*8f40*/  IMAD R19, R19, UR4, RZ ;  /* 0x0000000413137c24 */ /* 0x004fca000f8e02ff */
[----:B------:R0:W-:Y:S04]  /*8f50*/  STL [R1+0x30], R19 ;  /* 0x0000301301007387 */ /* 0x0001e80000100800 */
[----:B0-----:R-:W2:Y:S01]  /*8f60*/  LDL.LU R19, [R1+0x8e4] ;  /* 0x0008e40001137983 */ /* 0x001ea20000300800 */
[----:B---3--:R-:W-:Y:S02]  /*8f70*/  IMAD R9, R9, UR4, RZ ;  /* 0x0000000409097c24 */ /* 0x008fe4000f8e02ff */
[----:B----4-:R-:W-:Y:S02]  /*8f80*/  IMAD R6, R6, UR4, RZ ;  /* 0x0000000406067c24 */ /* 0x010fe4000f8e02ff */
[----:B-----5:R-:W-:Y:S02]  /*8f90*/  IMAD R2, R2, UR4, RZ ;  /* 0x0000000402027c24 */ /* 0x020fe4000f8e02ff */
[----:B--2---:R-:W-:-:S05]  /*8fa0*/  IMAD R19, R19, UR4, RZ ;  /* 0x0000000413137c24 */ /* 0x004fca000f8e02ff */
[----:B------:R0:W-:Y:S02]  /*8fb0*/  STL [R1+0x34], R19 ;  /* 0x0000341301007387 */ /* 0x0001e40000100800 */
[----:B0-----:R-:W-:Y:S02]  /*8fc0*/  IMAD R19, R18, UR4, RZ ;  /* 0x0000000412137c24 */ /* 0x001fe4000f8e02ff */
[----:B------:R-:W-:Y:S02]  /*8fd0*/  IMAD R18, R17, UR4, RZ ;  /* 0x0000000411127c24 */ /* 0x000fe4000f8e02ff */
[----:B------:R-:W-:Y:S02]  /*8fe0*/  IMAD R17, R16, UR4, RZ ;  /* 0x0000000410117c24 */ /* 0x000fe4000f8e02ff */
[----:B------:R-:W-:Y:S01]  /*8ff0*/  IMAD R16, R15, UR4, RZ ;  /* 0x000000040f107c24 */ /* 0x000fe2000f8e02ff */
[----:B------:R-:W-:Y:S01]  /*9000*/  STL [R1+0x38], R19 ;  /* 0x0000381301007387 */ /* 0x000fe20000100800 */
[----:B------:R-:W-:-:S02]  /*9010*/  IMAD R15, R14, UR4, RZ ;  /* 0x000000040e0f7c24 */ /* 0x000fc4000f8e02ff */
[----:B------:R-:W-:Y:S01]  /*9020*/  IMAD R14, R13, UR4, RZ ;  /* 0x000000040d0e7c24 */ /* 0x000fe2000f8e02ff */
[----:B------:R-:W-:Y:S01]  /*9030*/  STL [R1+0x3c], R18 ;  /* 0x00003c1201007387 */ /* 0x000fe20000100800 */
[----:B------:R-:W-:Y:S02]  /*9040*/  IMAD R13, R12, UR4, RZ ;  /* 0x000000040c0d7c24 */ /* 0x000fe4000f8e02ff */
[----:B------:R-:W-:Y:S01]  /*9050*/  IMAD R12, R11, UR4, RZ ;  /* 0x000000040b0c7c24 */ /* 0x000fe2000f8e02ff */
[----:B------:R-:W-:Y:S01]  /*9060*/  STL [R1+0x44], R17 ;  /* 0x0000441101007387 */ /* 0x000fe20000100800 */
[----:B------:R-:W-:Y:S02]  /*9070*/  IMAD R11, R0, UR4, RZ ;  /* 0x00000004000b7c24 */ /* 0x000fe4000f8e02ff */
[----:B------:R-:W-:Y:S01]  /*9080*/  IMAD R0, R3, UR4, RZ ;  /* 0x0000000403007c24 */ /* 0x000fe2000f8e02ff */
[----:B------:R-:W-:Y:S01]  /*9090*/  STL [R1+0x48], R16 ;  /* 0x0000481001007387 */ /* 0x000fe20000100800 */
[----:B------:R-:W-:-:S03]  /*90a0*/  IMAD R3, R10, UR4, RZ ;  /* 0x000000040a037c24 */ /* 0x000fc6000f8e02ff */
[----:B------:R-:W-:Y:S04]  /*90b0*/  STL [R1+0x70], R15 ;  /* 0x0000700f01007387 */ /* 0x000fe80000100800 */
[----:B------:R-:W-:Y:S04]  /*90c0*/  STL [R1+0x74], R14 ;  /* 0x0000740e01007387 */ /* 0x000fe80000100800 */
[----:B------:R-:W-:Y:S04]  /*90d0*/  STL [R1+0x78], R13 ;  /* 0x0000780d01007387 */ /* 0x000fe80000100800 */
[----:B------:R-:W-:Y:S04]  /*90e0*/  STL [R1+0x80], R12 ;  /* 0x0000800c01007387 */ /* 0x000fe80000100800 */
[----:B------:R-:W-:Y:S04]  /*90f0*/  STL [R1+0x84], R11 ;  /* 0x0000840b01007387 */ /* 0x000fe80000100800 */
[----:B------:R0:W-:Y:S04]  /*9100*/  STL [R1+0x88], R0 ;  /* 0x0000880001007387 */ /* 0x0001e80000100800 */
[----:B------:R1:W-:Y:S01]  /*9110*/  STL [R1+0x90], R3 ;  /* 0x0000900301007387 */ /* 0x0003e20000100800 */
[----:B0-----:R-:W-:-:S03]  /*9120*/  IMAD R0, R8, UR4, RZ ;  /* 0x0000000408007c24 */ /* 0x001fc6000f8e02ff */
[----:B------:R-:W-:Y:S01]  /*9130*/  STL [R1+0x94], R9 ;  /* 0x0000940901007387 */ /* 0x000fe20000100800 */
[----:B-1----:R-:W-:-:S03]  /*9140*/  IMAD R3, R7, UR4, RZ ;  /* 0x0000000407037c24 */ /* 0x002fc6000f8e02ff */
        /* <DEDUP_REMOVED lines=8> */
[----:B------:R0:W-:Y:S01]  /*91d0*/  STL [R1+0xb0], R2 ;  /* 0x0000b00201007387 */ /* 0x0001e20000100800 */
[----:B-1----:R-:W-:-:S03]  /*91e0*/  IMAD R3, R28, UR4, RZ ;  /* 0x000000041c037c24 */ /* 0x002fc6000f8e02ff */
[----:B------:R1:W-:Y:S04]  /*91f0*/  STL [R1+0xb4], R0 ;  /* 0x0000b40001007387 */ /* 0x0003e80000100800 */
[----:B------:R2:W-:Y:S01]  /*9200*/  STL [R1+0xb8], R3 ;  /* 0x0000b80301007387 */ /* 0x0005e20000100800 */
[----:B0-----:R-:W-:Y:S02]  /*9210*/  IMAD R2, R27, UR4, RZ ;  /* 0x000000041b027c24 */ /* 0x001fe4000f8e02ff */
[----:B-1----:R-:W-:-:S03]  /*9220*/  IMAD R0, R26, UR4, RZ ;  /* 0x000000041a007c24 */ /* 0x002fc6000f8e02ff */
[----:B------:R0:W-:Y:S01]  /*9230*/  STL [R1+0xc0], R2 ;  /* 0x0000c00201007387 */ /* 0x0001e20000100800 */
[----:B--2---:R-:W-:-:S03]  /*9240*/  IMAD R3, R25, UR4, RZ ;  /* 0x0000000419037c24 */ /* 0x004fc6000f8e02ff */
[----:B------:R1:W-:Y:S04]  /*9250*/  STL [R1+0x11c], R0 ;  /* 0x00011c0001007387 */ /* 0x0003e80000100800 */
[----:B------:R2:W-:Y:S01]  /*9260*/  STL [R1+0x120], R3 ;  /* 0x0001200301007387 */ /* 0x0005e20000100800 */
[----:B0-----:R-:W-:Y:S02]  /*9270*/  IMAD R2, R24, UR4, RZ ;  /* 0x0000000418027c24 */ /* 0x001fe4000f8e02ff */
[----:B-1----:R-:W-:-:S03]  /*9280*/  IMAD R0, R23, UR4, RZ ;  /* 0x0000000417007c24 */ /* 0x002fc6000f8e02ff */
[----:B------:R0:W-:Y:S01]  /*9290*/  STL [R1+0x12c], R2 ;  /* 0x00012c0201007387 */ /* 0x0001e20000100800 */
[----:B--2---:R-:W-:-:S03]  /*92a0*/  IMAD R3, R22, UR4, RZ ;  /* 0x0000000416037c24 */ /* 0x004fc6000f8e02ff */
[----:B------:R1:W-:Y:S04]  /*92b0*/  STL [R1+0x14c], R0 ;  /* 0x00014c0001007387 */ /* 0x0003e80000100800 */
[----:B------:R-:W-:Y:S04]  /*92c0*/  STL [R1+0x150], R3 ;  /* 0x0001500301007387 */ /* 0x000fe80000100800 */
[----:B------:R-:W2:Y:S01]  /*92d0*/  LDL.LU R19, [R1+0x174] ;  /* 0x0001740001137983 */ /* 0x000ea20000300800 */
[----:B0-----:R-:W-:Y:S02]  /*92e0*/  IMAD R2, R21, UR4, RZ ;  /* 0x0000000415027c24 */ /* 0x001fe4000f8e02ff */
[----:B-1----:R-:W-:-:S03]  /*92f0*/  IMAD R0, R20, UR4, RZ ;  /* 0x0000000414007c24 */ /* 0x002fc6000f8e02ff */
[----:B------:R-:W-:Y:S04]  /*9300*/  STL [R1+0x184], R2 ;  /* 0x0001840201007387 */ /* 0x000fe80000100800 */
[----:B--2---:R0:W-:Y:S04]  /*9310*/  STL [R1+0x8dc], R19 ;  /* 0x0008dc1301007387 */ /* 0x0041e80000100800 */
        /* <DEDUP_REMOVED lines=128> */
[----:B------:R-:W5:Y:S01]  /*9b20*/  LDL.LU R20, [R1] ;  /* 0x0000000001147983 */ /* 0x000f620000300800 */
        /* <DEDUP_REMOVED lines=9> */
[----:B------:R-:W-:-:S02]  /*9bc0*/  IMAD R15, R15, UR4, RZ ;  /* 0x000000040f0f7c24 */ /* 0x000fc4000f8e02ff */
[----:B------:R-:W-:Y:S02]  /*9bd0*/  IMAD R14, R14, UR4, RZ ;  /* 0x000000040e0e7c24 */ /* 0x000fe4000f8e02ff */
[----:B------:R-:W-:Y:S02]  /*9be0*/  IMAD R13, R13, UR4, RZ ;  /* 0x000000040d0d7c24 */ /* 0x000fe4000f8e02ff */
[----:B------:R-:W-:Y:S02]  /*9bf0*/  IMAD R12, R12, UR4, RZ ;  /* 0x000000040c0c7c24 */ /* 0x000fe4000f8e02ff */
[----:B------:R-:W-:Y:S02]  /*9c00*/  IMAD R11, R11, UR4, RZ ;  /* 0x000000040b0b7c24 */ /* 0x000fe4000f8e02ff */
[----:B------:R-:W-:Y:S02]  /*9c10*/  IMAD R0, R0, UR4, RZ ;  /* 0x0000000400007c24 */ /* 0x000fe4000f8e02ff */
        /* <DEDUP_REMOVED lines=9> */
[----:B--2---:R-:W-:-:S05]  /*9cb0*/  IMAD R19, R19, UR4, RZ ;  /* 0x0000000413137c24 */ /* 0x004fca000f8e02ff */
        /* <DEDUP_REMOVED lines=37> */
[----:B0-----:R-:W4:Y:S01]  /*9f10*/  LDL.LU R2, [R1+0x888] ;  /* 0x0008880001027983 */ /* 0x001f220000300800 */
[----:B------:R-:W-:-:S02]  /*9f20*/  IMAD R29, R29, UR4, RZ ;  /* 0x000000041d1d7c24 */ /* 0x000fc4000f8e02ff */
[----:B------:R-:W-:Y:S02]  /*9f30*/  IMAD R28, R28, UR4, RZ ;  /* 0x000000041c1c7c24 */ /* 0x000fe4000f8e02ff */
[----:B------:R-:W-:Y:S01]  /*9f40*/  IMAD R27, R27, UR4, RZ ;  /* 0x000000041b1b7c24 */ /* 0x000fe2000f8e02ff */
[----:B------:R0:W-:Y:S01]  /*9f50*/  STL [R1+0x54], R29 ;  /* 0x0000541d01007387 */ /* 0x0001e20000100800 */
[----:B------:R-:W-:Y:S02]  /*9f60*/  IMAD R26, R26, UR4, RZ ;  /* 0x000000041a1a7c24 */ /* 0x000fe4000f8e02ff */
[----:B------:R-:W-:Y:S02]  /*9f70*/  IMAD R25, R25, UR4, RZ ;  /* 0x0000000419197c24 */ /* 0x000fe4000f8e02ff */
[----:B------:R-:W-:Y:S01]  /*9f80*/  IMAD R24, R24, UR4, RZ ;  /* 0x0000000418187c24 */ /* 0x000fe2000f8e02ff */
[----:B0-----:R-:W5:Y:S04]  /*9f90*/  LDL.LU R29, [R1+0x884] ;  /* 0x00088400011d7983 */ /* 0x001f680000300800 */
[----:B------:R0:W-:Y:S01]  /*9fa0*/  STL [R1+0x50], R28 ;  /* 0x0000501c01007387 */ /* 0x0001e20000100800 */
[----:B------:R-:W-:-:S02]  /*9fb0*/  IMAD R23, R23, UR4, RZ ;  /* 0x0000000417177c24 */ /* 0x000fc4000f8e02ff */
[----:B------:R-:W-:Y:S01]  /*9fc0*/  IMAD R22, R22, UR4, RZ ;  /* 0x0000000416167c24 */ /* 0x000fe2000f8e02ff */
[----:B0-----:R-:W5:Y:S04]  /*9fd0*/  LDL.LU R28, [R1+0x880] ;  /* 0x00088000011c7983 */ /* 0x001f680000300800 */
[----:B------:R0:W-:Y:S01]  /*9fe0*/  STL [R1+0x4c], R27 ;  /* 0x00004c1b01007387 */ /* 0x0001e20000100800 */
[----:B------:R-:W-:-:S03]  /*9ff0*/  IMAD R21, R21, UR4, RZ ;  /* 0x0000000415157c24 */ /* 0x000fc6000f8e02ff */
[----:B0-----:R-:W5:Y:S04]  /*a000*/  LDL.LU R27, [R1+0x87c] ;  /* 0x00087c00011b7983 */ /* 0x001f680000300800 */
[----:B------:R0:W-:Y:S01]  /*a010*/  STL [R1+0x40], R26 ;  /* 0x0000401a01007387 */ /* 0x0001e20000100800 */
[----:B------:R-:W-:-:S03]  /*a020*/  IMAD R20, R20, UR4, RZ ;  /* 0x0000000414147c24 */ /* 0x000fc6000f8e02ff */
        /* <DEDUP_REMOVED lines=11> */
[----:B------:R0:W-:Y:S04]  /*a0e0*/  STL [R1], R20 ;  /* 0x0000001401007387 */ /* 0x0001e80000100800 */
[----:B0-----:R-:W5:Y:S01]  /*a0f0*/  LDL.LU R20, [R1+0x860] ;  /* 0x0008600001147983 */ /* 0x001f620000300800 */
[----:B---3--:R-:W-:-:S02]  /*a100*/  IMAD R4, R4, UR4, RZ ;  /* 0x0000000404047c24 */ /* 0x008fc4000f8e02ff */
[----:B----4-:R-:W-:-:S05]  /*a110*/  IMAD R2, R2, UR4, RZ ;  /* 0x0000000402027c24 */ /* 0x010fca000f8e02ff */
[----:B------:R2:W-:Y:S04]  /*a120*/  STL [R1+0x188], R2 ;  /* 0x0001880201007387 */ /* 0x0005e80000100800 */
[----:B------:R0:W-:Y:S01]  /*a130*/  STL [R1+0x18c], R4 ;  /* 0x00018c0401007387 */ /* 0x0001e20000100800 */
[----:B--2---:R-:W-:Y:S02]  /*a140*/  IMAD R2, R5, UR4, RZ ;  /* 0x0000000405027c24 */ /* 0x004fe4000f8e02ff */
[----:B-----5:R-:W-:Y:S02]  /*a150*/  IMAD R5, R6, UR4, RZ ;  /* 0x0000000406057c24 */ /* 0x020fe4000f8e02ff */
[----:B0-----:R-:W-:Y:S01]  /*a160*/  IMAD R4, R7, UR4, RZ ;  /* 0x0000000407047c24 */ /* 0x001fe2000f8e02ff */
[----:B------:R0:W-:Y:S04]  /*a170*/  STL [R1+0x190], R2 ;  /* 0x0001900201007387 */ /* 0x0001e80000100800 */
[----:B------:R1:W-:Y:S01]  /*a180*/  STL [R1+0x194], R5 ;  /* 0x0001940501007387 */ /* 0x0003e20000100800 */
[----:B0-----:R-:W-:-:S03]  /*a190*/  IMAD R2, R8, UR4, RZ ;  /* 0x0000000408027c24 */ /* 0x001fc6000f8e02ff */
[----:B------:R0:W-:Y:S01]  /*a1a0*/  STL [R1+0x198], R4 ;  /* 0x0001980401007387 */ /* 0x0001e20000100800 */
[----:B-1----:R-:W-:-:S03]  /*a1b0*/  IMAD R5, R9, UR4, RZ ;  /* 0x0000000409057c24 */ /* 0x002fc6000f8e02ff */
[----:B------:R1:W-:Y:S01]  /*a1c0*/  STL [R1+0x19c], R2 ;  /* 0x00019c0201007387 */ /* 0x0003e20000100800 */
[----:B------:R-:W-:Y:S02]  /*a1d0*/  SHF.R.S32.HI R6, RZ, 0x1f, R0 ;  /* 0x0000001fff067819 */ /* 0x000fe40000011400 */
[----:B------:R-:W-:Y:S01]  /*a1e0*/  IADD3 R0, P4, R0, UR10, RZ ;  /* 0x0000000a00007c10 */ /* 0x000fe2000ff9e0ff */
[----:B0-----:R-:W-:Y:S01]  /*a1f0*/  IMAD R4, R10, UR4, RZ ;  /* 0x000000040a047c24 */ /* 0x001fe2000f8e02ff */
[----:B------:R-:W-:Y:S01]  /*a200*/  STL [R1+0x1a0], R5 ;  /* 0x0001a00501007387 */ /* 0x000fe20000100800 */
[----:B-1----:R-:W-:-:S03]  /*a210*/  IMAD R2, R3, UR4, RZ ;  /* 0x0000000403027c24 */ /* 0x002fc6000f8e02ff */
[----:B------:R-:W-:Y:S04]  /*a220*/  STL [R1+0x1a4], R4 ;  /* 0x0001a40401007387 */ /* 0x000fe80000100800 */
[----:B------:R0:W-:Y:S04]  /*a230*/  STL [R1+0x1ac], R2 ;  /* 0x0001ac0201007387 */ /* 0x0001e80000100800 */
[----:B------:R1:W-:Y:S01]  /*a240*/  STL [R1+0x7a4], R0 ;  /* 0x0007a40001007387 */ /* 0x0003e20000100800 */
[----:B0-----:R-:W-:Y:S02]  /*a250*/  IADD3 R2, P3, R11, UR10, RZ ;  /* 0x0000000a0b027c10 */ /* 0x001fe4000ff7e0ff */
[----:B-1----:R-:W-:-:S03]  /*a260*/  IADD3 R0, P2, R12, UR10, RZ ;  /* 0x0000000a0c007c10 */ /* 0x002fc6000ff5e0ff */
[----:B------:R0:W-:Y:S01]  /*a270*/  STL [R1+0x7a0], R2 ;  /* 0x0007a00201007387 */ /* 0x0001e20000100800 */
[----:B------:R-:W-:-:S03]  /*a280*/  SHF.R.S32.HI R4, RZ, 0x1f, R12 ;  /* 0x0000001fff047819 */ /* 0x000fc6000001140c */
[----:B------:R-:W2:Y:S04]  /*a290*/  LDL.LU R12, [R1+0x20] ;  /* 0x00002000010c7983 */ /* 0x000ea80000300800 */
[----:B------:R1:W-:Y:S01]  /*a2a0*/  STL [R1+0x79c], R0 ;  /* 0x00079c0001007387 */ /* 0x0003e20000100800 */
[----:B------:R-:W-:Y:S02]  /*a2b0*/  SHF.R.S32.HI R3, RZ, 0x1f, R13 ;  /* 0x0000001fff037819 */ /* 0x000fe4000001140d */
[----:B0-----:R-:W-:Y:S02]  /*a2c0*/  SHF.R.S32.HI R2, RZ, 0x1f, R14 ;  /* 0x0000001fff027819 */ /* 0x001fe4000001140e */
[----:B------:R-:W-:Y:S02]  /*a2d0*/  IADD3 R7, P0, R14, UR10, RZ ;  /* 0x0000000a0e077c10 */ /* 0x000fe4000ff1e0ff */
[----:B-1----:R-:W-:-:S02]  /*a2e0*/  IADD3 R0, P1, R13, UR10, RZ ;  /* 0x0000000a0d007c10 */ /* 0x002fc4000ff3e0ff */
[----:B------:R-:W3:Y:S04]  /*a2f0*/  LDL.LU R13, [R1+0x18] ;  /* 0x00001800010d7983 */ /* 0x000ee80000300800 */
[----:B------:R-:W-:Y:S04]  /*a300*/  STL [R1+0x798], R0 ;  /* 0x0007980001007387 */ /* 0x000fe80000100800 */
[----:B------:R-:W4:Y:S01]  /*a310*/  LDL.LU R14, [R1+0x14] ;  /* 0x00001400010e7983 */ /* 0x000f220000300800 */
[----:B------:R-:W-:-:S03]  /*a320*/  IADD3 R9, P5, R16, UR10, RZ ;  /* 0x0000000a10097c10 */ /* 0x000fc6000ffbe0ff */
[----:B------:R0:W-:Y:S01]  /*a330*/  STL [R1+0x794], R7 ;  /* 0x0007940701007387 */ /* 0x0001e20000100800 */
[----:B------:R-:W-:Y:S02]  /*a340*/  SHF.R.S32.HI R5, RZ, 0x1f, R11 ;  /* 0x0000001fff057819 */ /* 0x000fe4000001140b */
[----:B------:R-:W-:Y:S01]  /*a350*/  IADD3.X R6, R6, UR11, RZ, P4, !PT ;  /* 0x0000000b06067c10 */ /* 0x000fe2000a7fe4ff */
[----:B------:R-:W5:Y:S01]  /*a360*/  LDL.LU R11, [R1+0x28] ;  /* 0x00002800010b7983 */ /* 0x000f620000300800 */
[----:B0-----:R-:W-:-:S05]  /*a370*/  IADD3 R7, P6, R15, UR10, RZ ;  /* 0x0000000a0f077c10 */ /* 0x001fca000ffde0ff */
[----:B------:R0:W-:Y:S04]  /*a380*/  STL [R1+0x790], R7 ;  /* 0x0007900701007387 */ /* 0x0001e80000100800 */
[----:B------:R1:W-:Y:S04]  /*a390*/  STL [R1+0x78c], R9 ;  /* 0x00078c0901007387 */ /* 0x0003e80000100800 */
[----:B------:R-:W5:Y:S01]  /*a3a0*/  LDL.LU R10, [R1+0x2c] ;  /* 0x00002c00010a7983 */ /* 0x000f620000300800 */
[----:B0-----:R-:W-:-:S03]  /*a3b0*/  SHF.R.S32.HI R7, RZ, 0x1f, R17 ;  /* 0x0000001fff077819 */ /* 0x001fc60000011411 */
[----:B------:R-:W-:Y:S01]  /*a3c0*/  STL [R1+0x788], R6 ;  /* 0x0007880601007387 */ /* 0x000fe20000100800 */
[----:B-1----:R-:W-:-:S03]  /*a3d0*/  IADD3 R9, P4, R17, UR10, RZ ;  /* 0x0000000a11097c10 */ /* 0x002fc6000ff9e0ff */
[----:B------:R-:W5:Y:S04]  /*a3e0*/  LDL.LU R17, [R1+0x24] ;  /* 0x0000240001117983 */ /* 0x000f680000300800 */
[----:B------:R0:W-:Y:S04]  /*a3f0*/  STL [R1+0x784], R9 ;  /* 0x0007840901007387 */ /* 0x0001e80000100800 */
[----:B0-----:R-:W5:Y:S01]  /*a400*/  LDL.LU R9, [R1+0x30] ;  /* 0x0000300001097983 */ /* 0x001f620000300800 */
[----:B------:R-:W-:Y:S02]  /*a410*/  SHF.R.S32.HI R0, RZ, 0x1f, R15 ;  /* 0x0000001fff007819 */ /* 0x000fe4000001140f */
[----:B------:R-:W-:-:S02]  /*a420*/  IADD3.X R5, R5, UR11, RZ, P3, !PT ;  /* 0x0000000b05057c10 */ /* 0x000fc40009ffe4ff */
[----:B------:R-:W-:Y:S02]  /*a430*/  IADD3 R15, P3, R18, UR10, RZ ;  /* 0x0000000a120f7c10 */ /* 0x000fe4000ff7e0ff */
[----:B------:R-:W-:Y:S01]  /*a440*/  SHF.R.S32.HI R8, RZ, 0x1f, R16 ;  /* 0x0000001fff087819 */ /* 0x000fe20000011410 */
[----:B------:R-:W-:Y:S01]  /*a450*/  STL [R1+0x780], R5 ;  /* 0x0007800501007387 */ /* 0x000fe20000100800 */
[----:B------:R-:W-:-:S03]  /*a460*/  IADD3.X R4, R4, UR11, RZ, P2, !PT ;  /* 0x0000000b04047c10 */ /* 0x000fc600097fe4ff */
[----:B------:R0:W-:Y:S04]  /*a470*/  STL [R1+0x77c], R15 ;  /* 0x00077c0f01007387 */ /* 0x0001e80000100800 */
[----:B------:R-:W5:Y:S01]  /*a480*/  LDL.LU R16, [R1+0x34] ;  /* 0x0000340001107983 */ /* 0x000f620000300800 */
[----:B------:R-:W-:Y:S02]  /*a490*/  IADD3.X R3, R3, UR11, RZ, P1, !PT ;  /* 0x0000000b03037c10 */ /* 0x000fe40008ffe4ff */
[----:B0-----:R-:W-:Y:S01]  /*a4a0*/  IADD3 R15, P2, R19, UR10, RZ ;  /* 0x0000000a130f7c10 */ /* 0x001fe2000ff5e0ff */
[----:B------:R-:W-:Y:S04]  /*a4b0*/  STL [R1+0x778], R4 ;  /* 0x0007780401007387 */ /* 0x000fe80000100800 */
[----:B------:R0:W-:Y:S01]  /*a4c0*/  STL [R1+0x3c4], R15 ;  /* 0x0003c40f01007387 */ /* 0x0001e20000100800 */
[----:B------:R-:W-:-:S03]  /*a4d0*/  IADD3.X R2, R2, UR11, RZ, P0, !PT ;  /* 0x0000000b02027c10 */ /* 0x000fc600087fe4ff */
[----:B0-----:R-:W5:Y:S04]  /*a4e0*/  LDL.LU R15, [R1+0x38] ;  /* 0x00003800010f7983 */ /* 0x001f680000300800 */
[----:B------:R3:W-:Y:S01]  /*a4f0*/  STL [R1+0x3a8], R3 ;  /* 0x0003a80301007387 */ /* 0x0007e20000100800 */
[----:B------:R-:W-:Y:S02]  /*a500*/  SHF.R.S32.HI R6, RZ, 0x1f, R18 ;  /* 0x0000001fff067819 */ /* 0x000fe40000011412 */
[----:B------:R-:W-:Y:S02]  /*a510*/  IADD3.X R0, R0, UR11, RZ, P6, !PT ;  /* 0x0000000b00007c10 */ /* 0x000fe4000b7fe4ff */
[----:B------:R-:W-:Y:S02]  /*a520*/  IADD3.X R8, R8, UR11, RZ, P5, !PT ;  /* 0x0000000b08087c10 */ /* 0x000fe4000affe4ff */
[----:B------:R-:W-:-:S02]  /*a530*/  IADD3.X R7, R7, UR11, RZ, P4, !PT ;  /* 0x0000000b07077c10 */ /* 0x000fc4000a7fe4ff */
[----:B------:R-:W-:Y:S02]  /*a540*/  IADD3.X R6, R6, UR11, RZ, P3, !PT ;  /* 0x0000000b06067c10 */ /* 0x000fe40009ffe4ff */
[----:B------:R-:W-:-:S04]  /*a550*/  SHF.R.S32.HI R5, RZ, 0x1f, R19 ;  /* 0x0000001fff057819 */ /* 0x000fc80000011413 */
[----:B------:R-:W-:Y:S02]  /*a560*/  IADD3.X R5, R5, UR11, RZ, P2, !PT ;  /* 0x0000000b05057c10 */ /* 0x000fe400097fe4ff */
[----:B----4-:R-:W-:Y:S02]  /*a570*/  SHF.R.S32.HI R4, RZ, 0x1f, R14 ;  /* 0x0000001fff047819 */ /* 0x010fe4000001140e */
[----:B------:R-:W-:-:S05]  /*a580*/  IADD3 R14, P1, R14, UR10, RZ ;  /* 0x0000000a0e0e7c10 */ /* 0x000fca000ff3e0ff */
[----:B------:R0:W-:Y:S01]  /*a590*/  STL [R1+0x3cc], R14 ;  /* 0x0003cc0e01007387 */ /* 0x0001e20000100800 */
[----:B---3--:R-:W-:Y:S02]  /*a5a0*/  SHF.R.S32.HI R3, RZ, 0x1f, R13 ;  /* 0x0000001fff037819 */ /* 0x008fe4000001140d */
[----:B------:R-:W-:Y:S01]  /*a5b0*/  IADD3 R18, P0, R13, UR10, RZ ;  /* 0x0000000a0d127c10 */ /* 0x000fe2000ff1e0ff */
[----:B0-----:R-:W3:Y:S04]  /*a5c0*/  LDL.LU R14, [R1+0x3c] ;  /* 0x00003c00010e7983 */ /* 0x001ee80000300800 */
[----:B------:R2:W-:Y:S04]  /*a5d0*/  STL [R1+0x3ac], R2 ;  /* 0x0003ac0201007387 */ /* 0x0005e80000100800 */
[----:B------:R-:W4:Y:S04]  /*a5e0*/  LDL.LU R13, [R1+0x44] ;  /* 0x00004400010d7983 */ /* 0x000f280000300800 */
[----:B------:R0:W-:Y:S01]  /*a5f0*/  STL [R1+0x3d4], R18 ;  /* 0x0003d41201007387 */ /* 0x0001e20000100800 */
[----:B--2---:R-:W-:-:S02]  /*a600*/  SHF.R.S32.HI R2, RZ, 0x1f, R12 ;  /* 0x0000001fff027819 */ /* 0x004fc4000001140c */
[----:B0-----:R-:W-:Y:S02]  /*a610*/  IADD3 R18, P6, R12, UR10, RZ ;  /* 0x0000000a0c127c10 */ /* 0x001fe4000ffde0ff */
[----:B------:R-:W2:Y:S04]  /*a620*/  LDL.LU R12, [R1+0x48] ;  /* 0x00004800010c7983 */ /* 0x000ea80000300800 */
[----:B------:R5:W-:Y:S04]  /*a630*/  STL [R1+0x3b0], R0 ;  /* 0x0003b00001007387 */ /* 0x000be80000100800 */
[----:B------:R0:W-:Y:S01]  /*a640*/  STL [R1+0x3dc], R18 ;  /* 0x0003dc1201007387 */ /* 0x0001e20000100800 */
[----:B-----5:R-:W-:-:S02]  /*a650*/  SHF.R.S32.HI R0, RZ, 0x1f, R17 ;  /* 0x0000001fff007819 */ /* 0x020fc40000011411 */
[----:B0-----:R-:W-:Y:S02]  /*a660*/  IADD3 R18, P5, R17, UR10, RZ ;  /* 0x0000000a11127c10 */ /* 0x001fe4000ffbe0ff */
[----:B------:R-:W5:Y:S04]  /*a670*/  LDL.LU R17, [R1+0x70] ;  /* 0x0000700001117983 */ /* 0x000f680000300800 */
[----:B------:R0:W-:Y:S04]  /*a680*/  STL [R1+0x3b4], R8 ;  /* 0x0003b40801007387 */ /* 0x0001e80000100800 */
[----:B------:R1:W-:Y:S01]  /*a690*/  STL [R1+0x3e4], R18 ;  /* 0x0003e41201007387 */ /* 0x0003e20000100800 */
[----:B0-----:R-:W-:-:S02]  /*a6a0*/  SHF.R.S32.HI R8, RZ, 0x1f, R11 ;  /* 0x0000001fff087819 */ /* 0x001fc4000001140b */
[----:B-1----:R-:W-:Y:S02]  /*a6b0*/  IADD3 R18, P4, R11, UR10, RZ ;  /* 0x0000000a0b127c10 */ /* 0x002fe4000ff9e0ff */
        /* <DEDUP_REMOVED lines=10> */
[----:B------:R-:W5:Y:S01]  /*a760*/  LDL.LU R9, [R1+0x80] ;  /* 0x0000800001097983 */ /* 0x000f620000300800 */
[----:B------:R-:W-:-:S03]  /*a770*/  IADD3.X R4, R4, UR11, RZ, P1, !PT ;  /* 0x0000000b04047c10 */ /* 0x000fc60008ffe4ff */
[----:B------:R0:W-:Y:S04]  /*a780*/  STL [R1+0x3c0], R5 ;  /* 0x0003c00501007387 */ /* 0x0001e80000100800 */
[----:B------:R1:W-:Y:S01]  /*a790*/  STL [R1+0x3fc], R18 ;  /* 0x0003fc1201007387 */ /* 0x0003e20000100800 */
[----:B------:R-:W-:Y:S02]  /*a7a0*/  IADD3.X R3, R3, UR11, RZ, P0, !PT ;  /* 0x0000000b03037c10 */ /* 0x000fe400087fe4ff */
[----:B0-----:R-:W-:Y:S02]  /*a7b0*/  SHF.R.S32.HI R5, RZ, 0x1f, R16 ;  /* 0x0000001fff057819 */ /* 0x001fe40000011410 */
[----:B-1----:R-:W-:Y:S02]  /*a7c0*/  IADD3 R18, P1, R16, UR10, RZ ;  /* 0x0000000a10127c10 */ /* 0x002fe4000ff3e0ff */
[----:B------:R-:W5:Y:S04]  /*a7d0*/  LDL.LU R16, [R1+0x84] ;  /* 0x0000840001107983 */ /* 0x000f680000300800 */
[----:B------:R0:W-:Y:S04]  /*a7e0*/  STL [R1+0x3c8], R4 ;  /* 0x0003c80401007387 */ /* 0x0001e80000100800 */
[----:B------:R1:W-:Y:S01]  /*a7f0*/  STL [R1+0x404], R18 ;  /* 0x0004041201007387 */ /* 0x0003e20000100800 */
[----:B0-----:R-:W-:-:S02]  /*a800*/  SHF.R.S32.HI R4, RZ, 0x1f, R15 ;  /* 0x0000001fff047819 */ /* 0x001fc4000001140f */
[----:B-1----:R-:W-:Y:S02]  /*a810*/  IADD3 R18, P0, R15, UR10, RZ ;  /* 0x0000000a0f127c10 */ /* 0x002fe4000ff1e0ff */
[----:B------:R-:W5:Y:S04]  /*a820*/  LDL.LU R15, [R1+0x88] ;  /* 0x00008800010f7983 */ /* 0x000f680000300800 */
[----:B------:R-:W-:Y:S04]  /*a830*/  STL [R1+0x3d0], R3 ;  /* 0x0003d00301007387 */ /* 0x000fe80000100800 */
[----:B------:R0:W-:Y:S01]  /*a840*/  STL [R1+0x40c], R18 ;  /* 0x00040c1201007387 */ /* 0x0001e20000100800 */
[----:B------:R-:W-:-:S02]  /*a850*/  IADD3.X R0, R0, UR11, RZ, P5, !PT ;  /* 0x0000000b00007c10 */ /* 0x000fc4000affe4ff */
[----:B0-----:R-:W-:-:S05]  /*a860*/  IADD3.X R18, R2, UR11, RZ, P6, !PT ;  /* 0x0000000b02127c10 */ /* 0x001fca000b7fe4ff */
[----:B------:R-:W-:Y:S01]  /*a870*/  STL [R1+0x3d8], R18 ;  /* 0x0003d81201007387 */ /* 0x000fe20000100800 */
[----:B------:R-:W-:Y:S02]  /*a880*/  IADD3.X R8, R8, UR11, RZ, P4, !PT ;  /* 0x0000000b08087c10 */ /* 0x000fe4000a7fe4ff */
[----:B------:R-:W-:Y:S02]  /*a890*/  IADD3.X R7, R7, UR11, RZ, P3, !PT ;  /* 0x0000000b07077c10 */ /* 0x000fe40009ffe4ff */
[----:B------:R-:W-:Y:S02]  /*a8a0*/  IADD3.X R6, R6, UR11, RZ, P2, !PT ;  /* 0x0000000b06067c10 */ /* 0x000fe400097fe4ff */
[----:B------:R-:W-:Y:S02]  /*a8b0*/  IADD3.X R5, R5, UR11, RZ, P1, !PT ;  /* 0x0000000b05057c10 */ /* 0x000fe40008ffe4ff */
[----:B------:R-:W-:Y:S02]  /*a8c0*/  IADD3.X R4, R4, UR11, RZ, P0, !PT ;  /* 0x0000000b04047c10 */ /* 0x000fe400087fe4ff */
[----:B---3--:R-:W-:-:S02]  /*a8d0*/  SHF.R.S32.HI R3, RZ, 0x1f, R14 ;  /* 0x0000001fff037819 */ /* 0x008fc4000001140e */
[----:B------:R-:W-:-:S05]  /*a8e0*/  IADD3 R14, P6, R14, UR10, RZ ;  /* 0x0000000a0e0e7c10 */ /* 0x000fca000ffde0ff */
[----:B------:R0:W-:Y:S01]  /*a8f0*/  STL [R1+0x414], R14 ;  /* 0x0004140e01007387 */ /* 0x0001e20000100800 */
[----:B----4-:R-:W-:Y:S02]  /*a900*/  SHF.R.S32.HI R2, RZ, 0x1f, R13 ;  /* 0x0000001fff027819 */ /* 0x010fe4000001140d */
[----:B------:R-:W-:Y:S01]  /*a910*/  IADD3 R13, P5, R13, UR10, RZ ;  /* 0x0000000a0d0d7c10 */ /* 0x000fe2000ffbe0ff */
[----:B0-----:R-:W3:Y:S04]  /*a920*/  LDL.LU R14, [R1+0x90] ;  /* 0x00009000010e7983 */ /* 0x001ee80000300800 */
[----:B------:R2:W-:Y:S04]  /*a930*/  STL [R1+0x3e0], R0 ;  /* 0x0003e00001007387 */ /* 0x0005e80000100800 */
[----:B------:R0:W-:Y:S01]  /*a940*/  STL [R1+0x41c], R13 ;  /* 0x00041c0d01007387 */ /* 0x0001e20000100800 */
[----:B--2---:R-:W-:-:S02]  /*a950*/  SHF.R.S32.HI R0, RZ, 0x1f, R12 ;  /* 0x0000001fff007819 */ /* 0x004fc4000001140c */
[----:B------:R-:W-:Y:S01]  /*a960*/  IADD3 R12, P4, R12, UR10, RZ ;  /* 0x0000000a0c0c7c10 */ /* 0x000fe2000ff9e0ff */
[----:B0-----:R-:W2:Y:S04]  /*a970*/  LDL.LU R13, [R1+0x94] ;  /* 0x00009400010d7983 */ /* 0x001ea80000300800 */
[----:B------:R5:W-:Y:S04]  /*a980*/  STL [R1+0x3e8], R8 ;  /* 0x0003e80801007387 */ /* 0x000be80000100800 */
[----:B------:R0:W-:Y:S01]  /*a990*/  STL [R1+0x424], R12 ;  /* 0x0004240c01007387 */ /* 0x0001e20000100800 */
[----:B-----5:R-:W-:-:S02]  /*a9a0*/  SHF.R.S32.HI R8, RZ, 0x1f, R17 ;  /* 0x0000001fff087819 */ /* 0x020fc40000011411 */
[----:B------:R-:W-:Y:S01]  /*a9b0*/  IADD3 R17, P3, R17, UR10, RZ ;  /* 0x0000000a11117c10 */ /* 0x000fe2000ff7e0ff */
[----:B0-----:R-:W4:Y:S04]  /*a9c0*/  LDL.LU R12, [R1+0x98] ;  /* 0x00009800010c7983 */ /* 0x001f280000300800 */
[----:B------:R0:W-:Y:S04]  /*a9d0*/  STL [R1+0x3f0], R7 ;  /* 0x0003f00701007387 */ /* 0x0001e80000100800 */
[----:B------:R1:W-:Y:S01]  /*a9e0*/  STL [R1+0x42c], R17 ;  /* 0x00042c1101007387 */ /* 0x0003e20000100800 */
[----:B0-----:R-:W-:-:S03]  /*a9f0*/  SHF.R.S32.HI R7, RZ, 0x1f, R11 ;  /* 0x0000001fff077819 */ /* 0x001fc6000001140b */
[----:B-1----:R-:W5:Y:S01]  /*aa00*/  LDL.LU R17, [R1+0x9c] ;  /* 0x00009c0001117983 */ /* 0x002f620000300800 */
[----:B------:R-:W-:-:S03]  /*aa10*/  IADD3 R11, P2, R11, UR10, RZ ;  /* 0x0000000a0b0b7c10 */ /* 0x000fc6000ff5e0ff */
[----:B------:R0:W-:Y:S04]  /*aa20*/  STL [R1+0x3f8], R6 ;  /* 0x0003f80601007387 */ /* 0x0001e80000100800 */
[----:B------:R1:W-:Y:S01]  /*aa30*/  STL [R1+0x434], R11 ;  /* 0x0004340b01007387 */ /* 0x0003e20000100800 */
[----:B0-----:R-:W-:Y:S02]  /*aa40*/  SHF.R.S32.HI R6, RZ, 0x1f, R10 ;  /* 0x0000001fff067819 */ /* 0x001fe4000001140a */
[----:B------:R-:W-:Y:S01]  /*aa50*/  IADD3 R10, P1, R10, UR10, RZ ;  /* 0x0000000a0a0a7c10 */ /* 0x000fe2000ff3e0ff */
[----:B-1----:R-:W5:Y:S04]  /*aa60*/  LDL.LU R11, [R1+0xa0] ;  /* 0x0000a000010b7983 */ /* 0x002f680000300800 */
[----:B------:R-:W-:Y:S04]  /*aa70*/  STL [R1+0x400], R5 ;  /* 0x0004000501007387 */ /* 0x000fe80000100800 */
[----:B------:R0:W-:Y:S04]  /*aa80*/  STL [R1+0x43c], R10 ;  /* 0x00043c0a01007387 */ /* 0x0001e80000100800 */
[----:B0-----:R-:W5:Y:S01]  /*aa90*/  LDL.LU R10, [R1+0xa8] ;  /* 0x0000a800010a7983 */ /* 0x001f620000300800 */
[----:B------:R-:W-:-:S02]  /*aaa0*/  SHF.R.S32.HI R5, RZ, 0x1f, R9 ;  /* 0x0000001fff057819 */ /* 0x000fc40000011409 */
[----:B------:R-:W-:Y:S01]  /*aab0*/  IADD3 R9, P0, R9, UR10, RZ ;  /* 0x0000000a09097c10 */ /* 0x000fe2000ff1e0ff */
[----:B------:R-:W-:Y:S04]  /*aac0*/  STL [R1+0x408], R4 ;  /* 0x0004080401007387 */ /* 0x000fe80000100800 */
[----:B------:R0:W-:Y:S04]  /*aad0*/  STL [R1+0x444], R9 ;  /* 0x0004440901007387 */ /* 0x0001e80000100800 */
[----:B0-----:R-:W5:Y:S01]  /*aae0*/  LDL.LU R9, [R1+0xac] ;  /* 0x0000ac0001097983 */ /* 0x001f620000300800 */
[----:B------:R-:W-:-:S02]  /*aaf0*/  SHF.R.S32.HI R4, RZ, 0x1f, R16 ;  /* 0x0000001fff047819 */ /* 0x000fc40000011410 */
[----:B------:R-:W-:Y:S02]  /*ab00*/  IADD3.X R3, R3, UR11, RZ, P6, !PT ;  /* 0x0000000b03037c10 */ /* 0x000fe4000b7fe4ff */
[----:B------:R-:W-:-:S03]  /*ab10*/  IADD3 R16, P6, R16, UR10, RZ ;  /* 0x0000000a10107c10 */ /* 0x000fc6000ffde0ff */
[----:B------:R-:W-:Y:S01]  /*ab20*/  STL [R1+0x410], R3 ;  /* 0x0004100301007387 */ /* 0x000fe20000100800 */
[----:B------:R-:W-:-:S03]  /*ab30*/  IADD3.X R2, R2, UR11, RZ, P5, !PT ;  /* 0x0000000b02027c10 */ /* 0x000fc6000affe4ff */
[----:B------:R0:W-:Y:S04]  /*ab40*/  STL [R1+0x44c], R16 ;  /* 0x00044c1001007387 */ /* 0x0001e80000100800 */
[----:B0-----:R-:W5:Y:S01]  /*ab50*/  LDL.LU R16, [R1+0xb0] ;  /* 0x0000b00001107983 */ /* 0x001f620000300800 */
[----:B------:R-:W-:Y:S02]  /*ab60*/  SHF.R.S32.HI R3, RZ, 0x1f, R15 ;  /* 0x0000001fff037819 */ /* 0x000fe4000001140f */
[----:B------:R-:W-:Y:S01]  /*ab70*/  IADD3 R18, P5, R15, UR10, RZ ;  /* 0x0000000a0f127c10 */ /* 0x000fe2000ffbe0ff */
[----:B------:R3:W-:Y:S04]  /*ab80*/  STL [R1+0x418], R2 ;  /* 0x0004180201007387 */ /* 0x0007e80000100800 */
[----:B------:R-:W5:Y:S01]  /*ab90*/  LDL.LU R15, [R1+0xb4] ;  /* 0x0000b400010f7983 */ /* 0x000f620000300800 */
[----:B------:R-:W-:-:S03]  /*aba0*/  IADD3.X R0, R0, UR11, RZ, P4, !PT ;  /* 0x0000000b00007c10 */ /* 0x000fc6000a7fe4ff */
[----:B------:R0:W-:Y:S01]  /*abb0*/  STL [R1+0x454], R18 ;  /* 0x0004541201007387 */ /* 0x0001e20000100800 */
[----:B------:R-:W-:Y:S02]  /*abc0*/  IADD3.X R8, R8, UR11, RZ, P3, !PT ;  /* 0x0000000b08087c10 */ /* 0x000fe40009ffe4ff */
[----:B------:R-:W-:Y:S02]  /*abd0*/  IADD3.X R7, R7, UR11, RZ, P2, !PT ;  /* 0x0000000b07077c10 */ /* 0x000fe400097fe4ff */
[----:B------:R-:W-:Y:S02]  /*abe0*/  IADD3.X R6, R6, UR11, RZ, P1, !PT ;  /* 0x0000000b06067c10 */ /* 0x000fe40008ffe4ff */
[----:B------:R-:W-:Y:S02]  /*abf0*/  IADD3.X R5, R5, UR11, RZ, P0, !PT ;  /* 0x0000000b05057c10 */ /* 0x000fe400087fe4ff */
[----:B------:R-:W-:Y:S02]  /*ac00*/  IADD3.X R4, R4, UR11, RZ, P6, !PT ;  /* 0x0000000b04047c10 */ /* 0x000fe4000b7fe4ff */
[----:B------:R-:W-:-:S02]  /*ac10*/  IADD3.X R3, R3, UR11, RZ, P5, !PT ;  /* 0x0000000b03037c10 */ /* 0x000fc4000affe4ff */
[----:B---3--:R-:W-:Y:S02]  /*ac20*/  SHF.R.S32.HI R2, RZ, 0x1f, R14 ;  /* 0x0000001fff027819 */ /* 0x008fe4000001140e */
[----:B0-----:R-:W-:Y:S02]  /*ac30*/  IADD3 R18, P4, R14, UR10, RZ ;  /* 0x0000000a0e127c10 */ /* 0x001fe4000ff9e0ff */
[----:B------:R-:W3:Y:S04]  /*ac40*/  LDL.LU R14, [R1+0xb8] ;  /* 0x0000b800010e7983 */ /* 0x000ee80000300800 */
[----:B------:R2:W-:Y:S04]  /*ac50*/  STL [R1+0x420], R0 ;  /* 0x0004200001007387 */ /* 0x0005e80000100800 */
[----:B------:R0:W-:Y:S01]  /*ac60*/  STL [R1+0x45c], R18 ;  /* 0x00045c1201007387 */ /* 0x0001e20000100800 */
[----:B--2---:R-:W-:-:S02]  /*ac70*/  SHF.R.S32.HI R0, RZ, 0x1f, R13 ;  /* 0x0000001fff007819 */ /* 0x004fc4000001140d */
[----:B0-----:R-:W-:Y:S02]  /*ac80*/  IADD3 R18, P3, R13, UR10, RZ ;  /* 0x0000000a0d127c10 */ /* 0x001fe4000ff7e0ff */
[----:B------:R-:W2:Y:S04]  /*ac90*/  LDL.LU R13, [R1+0xc0] ;  /* 0x0000c000010d7983 */ /* 0x000ea80000300800 */
[----:B------:R4:W-:Y:S04]  /*aca0*/  STL [R1+0x428], R8 ;  /* 0x0004280801007387 */ /* 0x0009e80000100800 */
[----:B------:R0:W-:Y:S01]  /*acb0*/  STL [R1+0x464], R18 ;  /* 0x0004641201007387 */ /* 0x0001e20000100800 */
[----:B----4-:R-:W-:-:S02]  /*acc0*/  SHF.R.S32.HI R8, RZ, 0x1f, R12 ;  /* 0x0000001fff087819 */ /* 0x010fc4000001140c */
[----:B0-----:R-:W-:Y:S02]  /*acd0*/  IADD3 R18, P2, R12, UR10, RZ ;  /* 0x0000000a0c127c10 */ /* 0x001fe4000ff5e0ff */
[----:B------:R-:W4:Y:S04]  /*ace0*/  LDL.LU R12, [R1+0x11c] ;  /* 0x00011c00010c7983 */ /* 0x000f280000300800 */
        /* <DEDUP_REMOVED lines=23> */
[----:B-1----:R-:W-:Y:S02]  /*ae60*/  IADD3.X R18, R2, UR11, RZ, P4, !PT ;  /* 0x0000000b02127c10 */ /* 0x002fe4000a7fe4ff */
[----:B------:R-:W-:Y:S02]  /*ae70*/  IADD3 R16, P4, R16, UR10, RZ ;  /* 0x0000000a10107c10 */ /* 0x000fe4000ff9e0ff */
[----:B------:R-:W-:Y:S01]  /*ae80*/  SHF.R.S32.HI R2, RZ, 0x1f, R15 ;  /* 0x0000001fff027819 */ /* 0x000fe2000001140f */
[----:B------:R-:W-:Y:S01]  /*ae90*/  STL [R1+0x458], R18 ;  /* 0x0004581201007387 */ /* 0x000fe20000100800 */
[----:B------:R-:W-:Y:S02]  /*aea0*/  IADD3.X R0, R0, UR11, RZ, P3, !PT ;  /* 0x0000000b00007c10 */ /* 0x000fe40009ffe4ff */
[----:B------:R-:W-:Y:S01]  /*aeb0*/  IADD3 R15, P3, R15, UR10, RZ ;  /* 0x0000000a0f0f7c10 */ /* 0x000fe2000ff7e0ff */
[----:B------:R0:W-:Y:S01]  /*aec0*/  STL [R1+0x494], R16 ;  /* 0x0004941001007387 */ /* 0x0001e20000100800 */
[----:B------:R-:W-:-:S03]  /*aed0*/  IADD3.X R8, R8, UR11, RZ, P2, !PT ;  /* 0x0000000b08087c10 */ /* 0x000fc600097fe4ff */
[----:B0-----:R-:W5:Y:S04]  /*aee0*/  LDL.LU R16, [R1+0x184] ;  /* 0x0001840001107983 */ /* 0x001f680000300800 */
[----:B------:R-:W-:Y:S04]  /*aef0*/  STL [R1+0x460], R0 ;  /* 0x0004600001007387 */ /* 0x000fe80000100800 */
[----:B------:R0:W-:Y:S01]  /*af00*/  STL [R1+0x49c], R15 ;  /* 0x00049c0f01007387 */ /* 0x0001e20000100800 */
[----:B------:R-:W-:-:S03]  /*af10*/  IADD3.X R7, R7, UR11, RZ, P1, !PT ;  /* 0x0000000b07077c10 */ /* 0x000fc60008ffe4ff */
[----:B0-----:R-:W5:Y:S04]  /*af20*/  LDL.LU R15, [R1+0x180] ;  /* 0x00018000010f7983 */ /* 0x001f680000300800 */
[----:B------:R-:W-:Y:S01]  /*af30*/  STL [R1+0x468], R8 ;  /* 0x0004680801007387 */ /* 0x000fe20000100800 */
[----:B------:R-:W-:Y:S02]  /*af40*/  IADD3.X R6, R6, UR11, RZ, P0, !PT ;  /* 0x0000000b06067c10 */ /* 0x000fe400087fe4ff */
[----:B------:R-:W-:Y:S02]  /*af50*/  IADD3.X R5, R5, UR11, RZ, P6, !PT ;  /* 0x0000000b05057c10 */ /* 0x000fe4000b7fe4ff */
[----:B------:R-:W-:Y:S02]  /*af60*/  IADD3.X R4, R4, UR11, RZ, P5, !PT ;  /* 0x0000000b04047c10 */ /* 0x000fe4000affe4ff */
[----:B------:R-:W-:-:S02]  /*af70*/  IADD3.X R3, R3, UR11, RZ, P4, !PT ;  /* 0x0000000b03037c10 */ /* 0x000fc4000a7fe4ff */
[----:B------:R-:W-:Y:S02]  /*af80*/  IADD3.X R2, R2, UR11, RZ, P3, !PT ;  /* 0x0000000b02027c10 */ /* 0x000fe40009ffe4ff */
[----:B---3--:R-:W-:Y:S02]  /*af90*/  SHF.R.S32.HI R0, RZ, 0x1f, R14 ;  /* 0x0000001fff007819 */ /* 0x008fe4000001140e */
[----:B------:R-:W-:-:S05]  /*afa0*/  IADD3 R14, P2, R14, UR10, RZ ;  /* 0x0000000a0e0e7c10 */ /* 0x000fca000ff5e0ff */
[----:B------:R0:W-:Y:S04]  /*afb0*/  STL [R1+0x4a4], R14 ;  /* 0x0004a40e01007387 */ /* 0x0001e80000100800 */
[----:B0-----:R-:W3:Y:S01]  /*afc0*/  LDL.LU R14, [R1+0x17c] ;  /* 0x00017c00010e7983 */ /* 0x001ee20000300800 */
[----:B--2---:R-:W-:Y:S02]  /*afd0*/  SHF.R.S32.HI R8, RZ, 0x1f, R13 ;  /* 0x0000001fff087819 */ /* 0x004fe4000001140d */
[----:B------:R-:W-:Y:S01]  /*afe0*/  IADD3 R13, P1, R13, UR10, RZ ;  /* 0x0000000a0d0d7c10 */ /* 0x000fe2000ff3e0ff */
[----:B------:R-:W-:Y:S04]  /*aff0*/  STL [R1+0x470], R7 ;  /* 0x0004700701007387 */ /* 0x000fe80000100800 */
[----:B------:R0:W-:Y:S04]  /*b000*/  STL [R1+0x4ac], R13 ;  /* 0x0004ac0d01007387 */ /* 0x0001e80000100800 */
[----:B0-----:R-:W2:Y:S01]  /*b010*/  LDL.LU R13, [R1+0x178] ;  /* 0x00017800010d7983 */ /* 0x001ea20000300800 */
[----:B----4-:R-:W-:-:S02]  /*b020*/  SHF.R.S32.HI R7, RZ, 0x1f, R12 ;  /* 0x0000001fff077819 */ /* 0x010fc4000001140c */
[----:B------:R-:W-:Y:S01]  /*b030*/  IADD3 R12, P0, R12, UR10, RZ ;  /* 0x0000000a0c0c7c10 */ /* 0x000fe2000ff1e0ff */
[----:B------:R-:W-:Y:S04]  /*b040*/  STL [R1+0x478], R6 ;  /* 0x0004780601007387 */ /* 0x000fe80000100800 */
[----:B------:R0:W-:Y:S04]  /*b050*/  STL [R1+0x4b4], R12 ;  /* 0x0004b40c01007387 */ /* 0x0001e80000100800 */
[----:B0-----:R-:W4:Y:S01]  /*b060*/  LDL.LU R12, [R1+0x174] ;  /* 0x00017400010c7983 */ /* 0x001f220000300800 */
[----:B-----5:R-:W-:-:S02]  /*b070*/  SHF.R.S32.HI R6, RZ, 0x1f, R17 ;  /* 0x0000001fff067819 */ /* 0x020fc40000011411 */
[----:B------:R-:W-:Y:S01]  /*b080*/  IADD3 R17, P6, R17, UR10, RZ ;  /* 0x0000000a11117c10 */ /* 0x000fe2000ffde0ff */
        /* <DEDUP_REMOVED lines=13> */
[----:B------:R-:W-:-:S03]  /*b160*/  SHF.R.S32.HI R3, RZ, 0x1f, R9 ;  /* 0x0000001fff037819 */ /* 0x000fc60000011409 */
[----:B------:R0:W-:Y:S01]  /*b170*/  STL [R1+0x498], R2 ;  /* 0x0004980201007387 */ /* 0x0001e20000100800 */
[----:B------:R-:W-:-:S03]  /*b180*/  IADD3 R18, P3, R9, UR10, RZ ;  /* 0x0000000a09127c10 */ /* 0x000fc6000ff7e0ff */
[----:B------:R-:W5:Y:S01]  /*b190*/  LDL.LU R9, [R1+0x164] ;  /* 0x0001640001097983 */ /* 0x000f620000300800 */
[----:B------:R-:W-:-:S03]  /*b1a0*/  IADD3.X R0, R0, UR11, RZ, P2, !PT ;  /* 0x0000000b00007c10 */ /* 0x000fc600097fe4ff */
[----:B------:R1:W-:Y:S01]  /*b1b0*/  STL [R1+0x4d4], R18 ;  /* 0x0004d41201007387 */ /* 0x0003e20000100800 */
[----:B------:R-:W-:Y:S02]  /*b1c0*/  IADD3.X R8, R8, UR11, RZ, P1, !PT ;  /* 0x0000000b08087c10 */ /* 0x000fe40008ffe4ff */
[----:B------:R-:W-:Y:S02]  /*b1d0*/  IADD3.X R7, R7, UR11, RZ, P0, !PT ;  /* 0x0000000b07077c10 */ /* 0x000fe400087fe4ff */
        /* <DEDUP_REMOVED lines=11> */
[----:B------:R-:W-:-:S02]  /*b290*/  IADD3.X R5, R5, UR11, RZ, P5, !PT ;  /* 0x0000000b05057c10 */ /* 0x000fc4000affe4ff */
[----:B------:R-:W-:Y:S02]  /*b2a0*/  IADD3.X R4, R4, UR11, RZ, P4, !PT ;  /* 0x0000000b04047c10 */ /* 0x000fe4000a7fe4ff */
[----:B------:R-:W-:Y:S02]  /*b2b0*/  IADD3.X R3, R3, UR11, RZ, P3, !PT ;  /* 0x0000000b03037c10 */ /* 0x000fe40009ffe4ff */
[----:B------:R-:W-:Y:S02]  /*b2c0*/  IADD3.X R0, R0, UR11, RZ, P1, !PT ;  /* 0x0000000b00007c10 */ /* 0x000fe40008ffe4ff */
        /* <DEDUP_REMOVED lines=27> */
[----:B------:R-:W-:-:S03]  /*b480*/  IADD3 R10, P2, R10, UR10, RZ ;  /* 0x0000000a0a0a7c10 */ /* 0x000fc6000ff5e0ff */
[----:B------:R-:W-:Y:S01]  /*b490*/  STL [R1+0x4d8], R18 ;  /* 0x0004d81201007387 */ /* 0x000fe20000100800 */
[----:B------:R-:W-:-:S03]  /*b4a0*/  SHF.R.S32.HI R2, RZ, 0x1f, R9 ;  /* 0x0000001fff027819 */ /* 0x000fc60000011409 */
[----:B------:R0:W-:Y:S01]  /*b4b0*/  STL [R1+0x514], R10 ;  /* 0x0005140a01007387 */ /* 0x0001e20000100800 */
[----:B------:R-:W-:-:S03]  /*b4c0*/  IADD3 R9, P1, R9, UR10, RZ ;  /* 0x0000000a09097c10 */ /* 0x000fc6000ff3e0ff */
[----:B0-----:R-:W5:Y:S04]  /*b4d0*/  LDL.LU R10, [R1+0x13c] ;  /* 0x00013c00010a7983 */ /* 0x001f680000300800 */
[----:B------:R-:W-:Y:S04]  /*b4e0*/  STL [R1+0x4e0], R0 ;  /* 0x0004e00001007387 */ /* 0x000fe80000100800 */
[----:B------:R0:W-:Y:S04]  /*b4f0*/  STL [R1+0x51c], R9 ;  /* 0x00051c0901007387 */ /* 0x0001e80000100800 */
[----:B0-----:R-:W5:Y:S01]  /*b500*/  LDL.LU R9, [R1+0x138] ;  /* 0x0001380001097983 */ /* 0x001f620000300800 */
[----:B------:R-:W-:-:S02]  /*b510*/  IADD3.X R8, R8, UR11, RZ, P0, !PT ;  /* 0x0000000b08087c10 */ /* 0x000fc400087fe4ff */
[----:B------:R-:W-:Y:S02]  /*b520*/  SHF.R.S32.HI R0, RZ, 0x1f, R16 ;  /* 0x0000001fff007819 */ /* 0x000fe40000011410 */
[----:B------:R-:W-:Y:S01]  /*b530*/  IADD3 R16, P0, R16, UR10, RZ ;  /* 0x0000000a10107c10 */ /* 0x000fe2000ff1e0ff */
[----:B------:R-:W-:Y:S01]  /*b540*/  STL [R1+0x4e8], R8 ;  /* 0x0004e80801007387 */ /* 0x000fe20000100800 */
[----:B------:R-:W-:-:S03]  /*b550*/  IADD3.X R7, R7, UR11, RZ, P6, !PT ;  /* 0x0000000b07077c10 */ /* 0x000fc6000b7fe4ff */
[----:B------:R0:W-:Y:S01]  /*b560*/  STL [R1+0x524], R16 ;  /* 0x0005241001007387 */ /* 0x0001e20000100800 */
[----:B------:R-:W-:-:S03]  /*b570*/  IADD3.X R6, R6, UR11, RZ, P5, !PT ;  /* 0x0000000b06067c10 */ /* 0x000fc6000affe4ff */
[----:B0-----:R-:W5:Y:S01]  /*b580*/  LDL.LU R16, [R1+0x134] ;  /* 0x0001340001107983 */ /* 0x001f620000300800 */
[----:B------:R-:W-:Y:S02]  /*b590*/  SHF.R.S32.HI R8, RZ, 0x1f, R15 ;  /* 0x0000001fff087819 */ /* 0x000fe4000001140f */
[----:B------:R-:W-:Y:S01]  /*b5a0*/  IADD3 R15, P6, R15, UR10, RZ ;  /* 0x0000000a0f0f7c10 */ /* 0x000fe2000ffde0ff */
        /* <DEDUP_REMOVED lines=29> */
[----:B------:R-:W-:-:S03]  /*b780*/  SHF.R.S32.HI R3, RZ, 0x1f, R11 ;  /* 0x0000001fff037819 */ /* 0x000fc6000001140b */
[----:B------:R0:W-:Y:S01]  /*b790*/  STL [R1+0x518], R2 ;  /* 0x0005180201007387 */ /* 0x0001e20000100800 */
[----:B------:R-:W-:-:S03]  /*b7a0*/  IADD3 R18, P1, R11, UR10, RZ ;  /* 0x0000000a0b127c10 */ /* 0x000fc6000ff3e0ff */
[----:B------:R-:W5:Y:S04]  /*b7b0*/  LDL.LU R11, [R1+0x110] ;  /* 0x00011000010b7983 */ /* 0x000f680000300800 */
[----:B------:R1:W-:Y:S01]  /*b7c0*/  STL [R1+0x554], R18 ;  /* 0x0005541201007387 */ /* 0x0003e20000100800 */
[----:B0-----:R-:W-:Y:S02]  /*b7d0*/  SHF.R.S32.HI R2, RZ, 0x1f, R10 ;  /* 0x0000001fff027819 */ /* 0x001fe4000001140a */
        /* <DEDUP_REMOVED lines=16> */
[----:B------:R-:W-:-:S02]  /*b8e0*/  IADD3.X R5, R5, UR11, RZ, P3, !PT ;  /* 0x0000000b05057c10 */ /* 0x000fc40009ffe4ff */
[----:B0-----:R-:W-:Y:S02]  /*b8f0*/  SHF.R.S32.HI R7, RZ, 0x1f, R15 ;  /* 0x0000001fff077819 */ /* 0x001fe4000001140f */
[----:B-1----:R-:W-:Y:S02]  /*b900*/  IADD3 R18, P4, R15, UR10, RZ ;  /* 0x0000000a0f127c10 */ /* 0x002fe4000ff9e0ff */
[----:B------:R-:W5:Y:S04]  /*b910*/  LDL.LU R15, [R1+0x100] ;  /* 0x00010000010f7983 */ /* 0x000f680000300800 */
[----:B------:R-:W-:Y:S04]  /*b920*/  STL [R1+0x538], R6 ;  /* 0x0005380601007387 */ /* 0x000fe80000100800 */
[----:B------:R3:W-:Y:S01]  /*b930*/  STL [R1+0x574], R18 ;  /* 0x0005741201007387 */ /* 0x0007e20000100800 */
[----:B------:R-:W-:-:S02]  /*b940*/  IADD3.X R4, R4, UR11, RZ, P2, !PT ;  /* 0x0000000b04047c10 */ /* 0x000fc400097fe4ff */
[----:B------:R-:W-:Y:S02]  /*b950*/  IADD3.X R3, R3, UR11, RZ, P1, !PT ;  /* 0x0000000b03037c10 */ /* 0x000fe40008ffe4ff */
[----:B------:R-:W-:Y:S02]  /*b960*/  IADD3.X R0, R0, UR11, RZ, P6, !PT ;  /* 0x0000000b00007c10 */ /* 0x000fe4000b7fe4ff */
[----:B------:R-:W-:Y:S02]  /*b970*/  IADD3.X R8, R8, UR11, RZ, P5, !PT ;  /* 0x0000000b08087c10 */ /* 0x000fe4000affe4ff */
[----:B------:R-:W-:Y:S02]  /*b980*/  IADD3.X R7, R7, UR11, RZ, P4, !PT ;  /* 0x0000000b07077c10 */ /* 0x000fe4000a7fe4ff */
[----:B---3--:R-:W-:Y:S02]  /*b990*/  IADD3 R18, P3, R14, UR10, RZ ;  /* 0x0000000a0e127c10 */ /* 0x008fe4000ff7e0ff */
[----:B------:R-:W-:-:S02]  /*b9a0*/  SHF.R.S32.HI R6, RZ, 0x1f, R14 ;  /* 0x0000001fff067819 */ /* 0x000fc4000001140e */
[----:B------:R-:W3:Y:S04]  /*b9b0*/  LDL.LU R14, [R1+0xfc] ;  /* 0x0000fc00010e7983 */ /* 0x000ee80000300800 */
[----:B------:R2:W-:Y:S04]  /*b9c0*/  STL [R1+0x540], R5 ;  /* 0x0005400501007387 */ /* 0x0005e80000100800 */
[----:B------:R0:W-:Y:S01]  /*b9d0*/  STL [R1+0x57c], R18 ;  /* 0x00057c1201007387 */ /* 0x0001e20000100800 */
[----:B--2---:R-:W-:Y:S02]  /*b9e0*/  SHF.R.S32.HI R5, RZ, 0x1f, R13 ;  /* 0x0000001fff057819 */ /* 0x004fe4000001140d */
[----:B0-----:R-:W-:-:S02]  /*b9f0*/  IADD3 R18, P2, R13, UR10, RZ ;  /* 0x0000000a0d127c10 */ /* 0x001fc4000ff5e0ff */
[----:B------:R-:W2:Y:S04]  /*ba00*/  LDL.LU R13, [R1+0xf8] ;  /* 0x0000f800010d7983 */ /* 0x000ea80000300800 */
[----:B------:R4:W-:Y:S04]  /*ba10*/  STL [R1+0x548], R4 ;  /* 0x0005480401007387 */ /* 0x0009e80000100800 */
[----:B------:R0:W-:Y:S01]  /*ba20*/  STL [R1+0x584], R18 ;  /* 0x0005841201007387 */ /* 0x0001e20000100800 */
[----:B----4-:R-:W-:Y:S02]  /*ba30*/  SHF.R.S32.HI R4, RZ, 0x1f, R12 ;  /* 0x0000001fff047819 */ /* 0x010fe4000001140c */
[----:B0-----:R-:W-:-:S02]  /*ba40*/  IADD3 R18, P1, R12, UR10, RZ ;  /* 0x0000000a0c127c10 */ /* 0x001fc4000ff3e0ff */
[----:B------:R-:W4:Y:S04]  /*ba50*/  LDL.LU R12, [R1+0xf4] ;  /* 0x0000f400010c7983 */ /* 0x000f280000300800 */
[----:B------:R5:W-:Y:S04]  /*ba60*/  STL [R1+0x550], R3 ;  /* 0x0005500301007387 */ /* 0x000be80000100800 */
[----:B------:R0:W-:Y:S01]  /*ba70*/  STL [R1+0x58c], R18 ;  /* 0x00058c1201007387 */ /* 0x0001e20000100800 */
[----:B-----5:R-:W-:Y:S02]  /*ba80*/  SHF.R.S32.HI R3, RZ, 0x1f, R17 ;  /* 0x0000001fff037819 */ /* 0x020fe40000011411 */
[----:B0-----:R-:W-:-:S02]  /*ba90*/  IADD3.X R18, R2, UR11, RZ, P0, !PT ;  /* 0x0000000b02127c10 */ /* 0x001fc400087fe4ff */
        /* <DEDUP_REMOVED lines=48> */
[----:B----4-:R-:W-:-:S03]  /*bda0*/  IADD3 R18, P6, R12, UR10, RZ ;  /* 0x0000000a0c127c10 */ /* 0x010fc6000ffde0ff */
[----:B------:R5:W-:Y:S01]  /*bdb0*/  STL [R1+0x598], R2 ;  /* 0x0005980201007387 */ /* 0x000be20000100800 */
[----:B------:R-:W-:-:S03]  /*bdc0*/  SHF.R.S32.HI R3, RZ, 0x1f, R12 ;  /* 0x0000001fff037819 */ /* 0x000fc6000001140c */
[----:B------:R-:W4:Y:S04]  /*bdd0*/  LDL.LU R12, [R1+0xd0] ;  /* 0x0000d000010c7983 */ /* 0x000f280000300800 */
[----:B------:R0:W-:Y:S01]  /*bde0*/  STL [R1+0x5d4], R18 ;  /* 0x0005d41201007387 */ /* 0x0001e20000100800 */
[----:B-----5:R-:W-:Y:S02]  /*bdf0*/  SHF.R.S32.HI R2, RZ, 0x1f, R17 ;  /* 0x0000001fff027819 */ /* 0x020fe40000011411 */
        /* <DEDUP_REMOVED lines=43> */
[----:B0-----:R-:W-:-:S02]  /*c0b0*/  IADD3.X R18, R2, UR11, RZ, P5, !PT ;  /* 0x0000000b02127c10 */ /* 0x001fc4000affe4ff */
[----:B------:R-:W-:-:S03]  /*c0c0*/  IADD3 R13, P5, R13, UR10, RZ ;  /* 0x0000000a0d0d7c10 */ /* 0x000fc6000ffbe0ff */
[----:B------:R-:W-:Y:S01]  /*c0d0*/  STL [R1+0x5d8], R18 ;  /* 0x0005d81201007387 */ /* 0x000fe20000100800 */
[----:B----4-:R-:W-:Y:S02]  /*c0e0*/  SHF.R.S32.HI R2, RZ, 0x1f, R12 ;  /* 0x0000001fff027819 */ /* 0x010fe4000001140c */
[----:B------:R-:W-:Y:S01]  /*c0f0*/  IADD3 R12, P4, R12, UR10, RZ ;  /* 0x0000000a0c0c7c10 */ /* 0x000fe2000ff9e0ff */
[----:B------:R0:W-:Y:S04]  /*c100*/  STL [R1+0x614], R13 ;  /* 0x0006140d01007387 */ /* 0x0001e80000100800 */
[----:B0-----:R-:W2:Y:S04]  /*c110*/  LDL.LU R13, [R1+0x6c] ;  /* 0x00006c00010d7983 */ /* 0x001ea80000300800 */
[----:B------:R-:W-:Y:S04]  /*c120*/  STL [R1+0x5e0], R0 ;  /* 0x0005e00001007387 */ /* 0x000fe80000100800 */
[----:B------:R0:W-:Y:S04]  /*c130*/  STL [R1+0x61c], R12 ;  /* 0x00061c0c01007387 */ /* 0x0001e80000100800 */
[----:B0-----:R-:W4:Y:S01]  /*c140*/  LDL.LU R12, [R1+0x68] ;  /* 0x00006800010c7983 */ /* 0x001f220000300800 */
[----:B-----5:R-:W-:-:S02]  /*c150*/  SHF.R.S32.HI R0, RZ, 0x1f, R17 ;  /* 0x0000001fff007819 */ /* 0x020fc40000011411 */
[----:B------:R-:W-:Y:S01]  /*c160*/  IADD3 R17, P3, R17, UR10, RZ ;  /* 0x0000000a11117c10 */ /* 0x000fe2000ff7e0ff */
[----:B------:R0:W-:Y:S04]  /*c170*/  STL [R1+0x5e8], R8 ;  /* 0x0005e80801007387 */ /* 0x0001e80000100800 */
        /* <DEDUP_REMOVED lines=15> */
[----:B------:R0:W-:Y:S01]  /*c270*/  STL [R1+0x600], R5 ;  /* 0x0006000501007387 */ /* 0x0001e20000100800 */
[----:B------:R-:W-:-:S03]  /*c280*/  IADD3.X R3, R3, UR11, RZ, P5, !PT ;  /* 0x0000000b03037c10 */ /* 0x000fc6000affe4ff */
[----:B------:R-:W-:Y:S04]  /*c290*/  STL [R1+0x63c], R17 ;  /* 0x00063c1101007387 */ /* 0x000fe80000100800 */
[----:B------:R-:W5:Y:S01]  /*c2a0*/  LDL.LU R19, [R1+0x58] ;  /* 0x0000580001137983 */ /* 0x000f620000300800 */
[----:B0-----:R-:W-:-:S03]  /*c2b0*/  SHF.R.S32.HI R5, RZ, 0x1f, R16 ;  /* 0x0000001fff057819 */ /* 0x001fc60000011410 */
[----:B------:R0:W-:Y:S01]  /*c2c0*/  STL [R1+0x608], R4 ;  /* 0x0006080401007387 */ /* 0x0001e20000100800 */
[----:B------:R-:W-:-:S05]  /*c2d0*/  IADD3 R16, P6, R16, UR10, RZ ;  /* 0x0000000a10107c10 */ /* 0x000fca000ffde0ff */
[----:B------:R1:W-:Y:S01]  /*c2e0*/  STL [R1+0x644], R16 ;  /* 0x0006441001007387 */ /* 0x0003e20000100800 */
[----:B------:R-:W-:-:S03]  /*c2f0*/  IADD3.X R2, R2, UR11, RZ, P4, !PT ;  /* 0x0000000b02027c10 */ /* 0x000fc6000a7fe4ff */
[----:B------:R-:W5:Y:S04]  /*c300*/  LDL.LU R18, [R1+0x54] ;  /* 0x0000540001127983 */ /* 0x000f680000300800 */
[----:B------:R3:W-:Y:S01]  /*c310*/  STL [R1+0x610], R3 ;  /* 0x0006100301007387 */ /* 0x0007e20000100800 */
[----:B0-----:R-:W-:Y:S02]  /*c320*/  SHF.R.S32.HI R4, RZ, 0x1f, R15 ;  /* 0x0000001fff047819 */ /* 0x001fe4000001140f */
[----:B------:R-:W-:-:S05]  /*c330*/  IADD3 R15, P5, R15, UR10, RZ ;  /* 0x0000000a0f0f7c10 */ /* 0x000fca000ffbe0ff */
[----:B------:R0:W-:Y:S04]  /*c340*/  STL [R1+0x64c], R15 ;  /* 0x00064c0f01007387 */ /* 0x0001e80000100800 */
[----:B------:R-:W5:Y:S01]  /*c350*/  LDL.LU R17, [R1+0x50] ;  /* 0x0000500001117983 */ /* 0x000f620000300800 */
[----:B------:R-:W-:-:S03]  /*c360*/  IADD3.X R0, R0, UR11, RZ, P3, !PT ;  /* 0x0000000b00007c10 */ /* 0x000fc60009ffe4ff */
[----:B------:R2:W-:Y:S01]  /*c370*/  STL [R1+0x618], R2 ;  /* 0x0006180201007387 */ /* 0x0005e20000100800 */
[----:B------:R-:W-:-:S03]  /*c380*/  IADD3.X R8, R8, UR11, RZ, P2, !PT ;  /* 0x0000000b08087c10 */ /* 0x000fc600097fe4ff */
[----:B-1----:R-:W5:Y:S01]  /*c390*/  LDL.LU R16, [R1+0x4c] ;  /* 0x00004c0001107983 */ /* 0x002f620000300800 */
[----:B------:R-:W-:Y:S02]  /*c3a0*/  IADD3.X R7, R7, UR11, RZ, P1, !PT ;  /* 0x0000000b07077c10 */ /* 0x000fe40008ffe4ff */
[----:B------:R-:W-:Y:S02]  /*c3b0*/  IADD3.X R6, R6, UR11, RZ, P0, !PT ;  /* 0x0000000b06067c10 */ /* 0x000fe400087fe4ff */
[----:B------:R-:W-:Y:S02]  /*c3c0*/  IADD3.X R5, R5, UR11, RZ, P6, !PT ;  /* 0x0000000b05057c10 */ /* 0x000fe4000b7fe4ff */
[----:B---3--:R-:W-:Y:S02]  /*c3d0*/  SHF.R.S32.HI R3, RZ, 0x1f, R14 ;  /* 0x0000001fff037819 */ /* 0x008fe4000001140e */
[----:B------:R-:W-:-:S05]  /*c3e0*/  IADD3 R14, P4, R14, UR10, RZ ;  /* 0x0000000a0e0e7c10 */ /* 0x000fca000ff9e0ff */
[----:B------:R1:W-:Y:S04]  /*c3f0*/  STL [R1+0x654], R14 ;  /* 0x0006540e01007387 */ /* 0x0003e80000100800 */
[----:B0-----:R-:W3:Y:S04]  /*c400*/  LDL.LU R15, [R1+0x40] ;  /* 0x00004000010f7983 */ /* 0x001ee80000300800 */
[----:B------:R4:W-:Y:S01]  /*c410*/  STL [R1+0x620], R0 ;  /* 0x0006200001007387 */ /* 0x0009e20000100800 */
[----:B--2---:R-:W-:Y:S02]  /*c420*/  SHF.R.S32.HI R2, RZ, 0x1f, R13 ;  /* 0x0000001fff027819 */ /* 0x004fe4000001140d */
[----:B------:R-:W-:-:S05]  /*c430*/  IADD3 R13, P3, R13, UR10, RZ ;  /* 0x0000000a0d0d7c10 */ /* 0x000fca000ff7e0ff */
[----:B------:R0:W-:Y:S04]  /*c440*/  STL [R1+0x65c], R13 ;  /* 0x00065c0d01007387 */ /* 0x0001e80000100800 */
[----:B-1----:R-:W2:Y:S04]  /*c450*/  LDL.LU R14, [R1+0x1c] ;  /* 0x00001c00010e7983 */ /* 0x002ea80000300800 */
[----:B------:R-:W-:Y:S01]  /*c460*/  STL [R1+0x628], R8 ;  /* 0x0006280801007387 */ /* 0x000fe20000100800 */
[----:B----4-:R-:W-:-:S03]  /*c470*/  SHF.R.S32.HI R0, RZ, 0x1f, R12 ;  /* 0x0000001fff007819 */ /* 0x010fc6000001140c */
[----:B0-----:R-:W4:Y:S01]  /*c480*/  LDL.LU R13, [R1+0x10] ;  /* 0x00001000010d7983 */ /* 0x001f220000300800 */
[----:B------:R-:W-:-:S05]  /*c490*/  IADD3 R12, P2, R12, UR10, RZ ;  /* 0x0000000a0c0c7c10 */ /* 0x000fca000ff5e0ff */
[----:B------:R0:W-:Y:S04]  /*c4a0*/  STL [R1+0x664], R12 ;  /* 0x0006640c01007387 */ /* 0x0001e80000100800 */
[----:B0-----:R-:W4:Y:S04]  /*c4b0*/  LDL.LU R12, [R1+0xc] ;  /* 0x00000c00010c7983 */ /* 0x001f280000300800 */
[----:B------:R-:W-:Y:S01]  /*c4c0*/  STL [R1+0x630], R7 ;  /* 0x0006300701007387 */ /* 0x000fe20000100800 */
[----:B-----5:R-:W-:Y:S02]  /*c4d0*/  SHF.R.S32.HI R8, RZ, 0x1f, R11 ;  /* 0x0000001fff087819 */ /* 0x020fe4000001140b */
[----:B------:R-:W-:-:S05]  /*c4e0*/  IADD3 R11, P1, R11, UR10, RZ ;  /* 0x0000000a0b0b7c10 */ /* 0x000fca000ff3e0ff */
[----:B------:R0:W-:Y:S04]  /*c4f0*/  STL [R1+0x66c], R11 ;  /* 0x00066c0b01007387 */ /* 0x0001e80000100800 */
[----:B0-----:R-:W5:Y:S04]  /*c500*/  LDL.LU R11, [R1+0x8] ;  /* 0x00000800010b7983 */ /* 0x001f680000300800 */
[----:B------:R0:W-:Y:S01]  /*c510*/  STL [R1+0x638], R6 ;  /* 0x0006380601007387 */ /* 0x0001e20000100800 */
[----:B------:R-:W-:Y:S02]  /*c520*/  SHF.R.S32.HI R7, RZ, 0x1f, R10 ;  /* 0x0000001fff077819 */ /* 0x000fe4000001140a */
[----:B0-----:R-:W-:-:S02]  /*c530*/  IADD3 R6, P0, R10, UR10, RZ ;  /* 0x0000000a0a067c10 */ /* 0x001fc4000ff1e0ff */
[----:B------:R-:W5:Y:S04]  /*c540*/  LDL.LU R10, [R1+0x4] ;  /* 0x00000400010a7983 */ /* 0x000f680000300800 */
[----:B------:R0:W-:Y:S04]  /*c550*/  STL [R1+0x674], R6 ;  /* 0x0006740601007387 */ /* 0x0001e80000100800 */
[----:B------:R1:W-:Y:S01]  /*c560*/  STL [R1+0x640], R5 ;  /* 0x0006400501007387 */ /* 0x0003e20000100800 */
[----:B0-----:R-:W-:Y:S02]  /*c570*/  SHF.R.S32.HI R6, RZ, 0x1f, R9 ;  /* 0x0000001fff067819 */ /* 0x001fe40000011409 */
[----:B-1----:R-:W-:-:S02]  /*c580*/  IADD3 R5, P6, R9, UR10, RZ ;  /* 0x0000000a09057c10 */ /* 0x002fc4000ffde0ff */
[----:B------:R-:W5:Y:S01]  /*c590*/  LDL.LU R9, [R1] ;  /* 0x0000000001097983 */ /* 0x000f620000300800 */
[----:B------:R-:W-:-:S03]  /*c5a0*/  IADD3.X R4, R4, UR11, RZ, P5, !PT ;  /* 0x0000000b04047c10 */ /* 0x000fc6000affe4ff */
[----:B------:R0:W-:Y:S01]  /*c5b0*/  STL [R1+0x67c], R5 ;  /* 0x00067c0501007387 */ /* 0x0001e20000100800 */
[----:B------:R-:W-:-:S03]  /*c5c0*/  IADD3.X R3, R3, UR11, RZ, P4, !PT ;  /* 0x0000000b03037c10 */ /* 0x000fc6000a7fe4ff */
[----:B------:R1:W-:Y:S01]  /*c5d0*/  STL [R1+0x648], R4 ;  /* 0x0006480401007387 */ /* 0x0003e20000100800 */
[----:B0-----:R-:W-:Y:S02]  /*c5e0*/  SHF.R.S32.HI R5, RZ, 0x1f, R19 ;  /* 0x0000001fff057819 */ /* 0x001fe40000011413 */
[----:B------:R-:W-:Y:S02]  /*c5f0*/  IADD3 R19, P5, R19, UR10, RZ ;  /* 0x0000000a13137c10 */ /* 0x000fe4000ffbe0ff */
[----:B-1----:R-:W-:-:S03]  /*c600*/  SHF.R.S32.HI R4, RZ, 0x1f, R18 ;  /* 0x0000001fff047819 */ /* 0x002fc60000011412 */
[----:B------:R0:W-:Y:S04]  /*c610*/  STL [R1+0x684], R19 ;  /* 0x0006841301007387 */ /* 0x0001e80000100800 */
[----:B------:R1:W-:Y:S01]  /*c620*/  STL [R1+0x650], R3 ;  /* 0x0006500301007387 */ /* 0x0003e20000100800 */
[----:B0-----:R-:W-:Y:S02]  /*c630*/  IADD3 R19, P4, R18, UR10, RZ ;  /* 0x0000000a12137c10 */ /* 0x001fe4000ff9e0ff */
[----:B------:R-:W-:Y:S02]  /*c640*/  IADD3.X R18, R2, UR11, RZ, P3, !PT ;  /* 0x0000000b02127c10 */ /* 0x000fe40009ffe4ff */
[----:B-1----:R-:W-:Y:S02]  /*c650*/  SHF.R.S32.HI R3, RZ, 0x1f, R17 ;  /* 0x0000001fff037819 */ /* 0x002fe40000011411 */
[----:B------:R-:W-:Y:S01]  /*c660*/  IADD3 R17, P3, R17, UR10, RZ ;  /* 0x0000000a11117c10 */ /* 0x000fe2000ff7e0ff */
[----:B------:R-:W-:Y:S04]  /*c670*/  STL [R1+0x68c], R19 ;  /* 0x00068c1301007387 */ /* 0x000fe80000100800 */
[----:B------:R0:W-:Y:S01]  /*c680*/  STL [R1+0x658], R18 ;  /* 0x0006581201007387 */ /* 0x0001e20000100800 */
[----:B------:R-:W-:-:S03]  /*c690*/  SHF.R.S32.HI R2, RZ, 0x1f, R16 ;  /* 0x0000001fff027819 */ /* 0x000fc60000011410 */
[----:B------:R1:W-:Y:S01]  /*c6a0*/  STL [R1+0x694], R17 ;  /* 0x0006941101007387 */ /* 0x0003e20000100800 */
[----:B0-----:R-:W-:Y:S02]  /*c6b0*/  IADD3.X R18, R0, UR11, RZ, P2, !PT ;  /* 0x0000000b00127c10 */ /* 0x001fe400097fe4ff */
[----:B-1----:R-:W-:Y:S02]  /*c6c0*/  IADD3 R17, P2, R16, UR10, RZ ;  /* 0x0000000a10117c10 */ /* 0x002fe4000ff5e0ff */
[----:B------:R-:W-:Y:S01]  /*c6d0*/  IADD3.X R16, R8, UR11, RZ, P1, !PT ;  /* 0x0000000b08107c10 */ /* 0x000fe20008ffe4ff */
[----:B------:R-:W-:Y:S04]  /*c6e0*/  STL [R1+0x660], R18 ;  /* 0x0006601201007387 */ /* 0x000fe80000100800 */
[----:B------:R-:W-:Y:S04]  /*c6f0*/  STL [R1+0x69c], R17 ;  /* 0x00069c1101007387 */ /* 0x000fe80000100800 */
[----:B------:R0:W-:Y:S02]  /*c700*/  STL [R1+0x668], R16 ;  /* 0x0006681001007387 */ /* 0x0001e40000100800 */
[----:B0-----:R-:W-:Y:S01]  /*c710*/  IADD3.X R16, R7, UR11, RZ, P0, !PT ;  /* 0x0000000b07107c10 */ /* 0x001fe200087fe4ff */
        /* <DEDUP_REMOVED lines=8> */
[----:B------:R-:W-:Y:S01]  /*c7a0*/  IMAD R28, R28, UR4, RZ ;  /* 0x000000041c1c7c24 */ /* 0x000fe2000f8e02ff */
[----:B---3--:R-:W-:Y:S02]  /*c7b0*/  SHF.R.S32.HI R0, RZ, 0x1f, R15 ;  /* 0x0000001fff007819 */ /* 0x008fe4000001140f */
[----:B------:R-:W-:-:S05]  /*c7c0*/  IADD3 R15, P1, R15, UR10, RZ ;  /* 0x0000000a0f0f7c10 */ /* 0x000fca000ff3e0ff */
[----:B------:R0:W-:Y:S04]  /*c7d0*/  STL [R1+0x6a4], R15 ;  /* 0x0006a40f01007387 */ /* 0x0001e80000100800 */
[----:B------:R-:W-:Y:S01]  /*c7e0*/  STL [R1+0x670], R16 ;  /* 0x0006701001007387 */ /* 0x000fe20000100800 */
[----:B--2---:R-:W-:Y:S02]  /*c7f0*/  SHF.R.S32.HI R8, RZ, 0x1f, R14 ;  /* 0x0000001fff087819 */ /* 0x004fe4000001140e */
[----:B0-----:R-:W-:Y:S02]  /*c800*/  IADD3 R15, P0, R14, UR10, RZ ;  /* 0x0000000a0e0f7c10 */ /* 0x001fe4000ff1e0ff */
[----:B------:R-:W-:Y:S02]  /*c810*/  IADD3.X R14, R6, UR11, RZ, P6, !PT ;  /* 0x0000000b060e7c10 */ /* 0x000fe4000b7fe4ff */
[----:B----4-:R-:W-:-:S02]  /*c820*/  SHF.R.S32.HI R7, RZ, 0x1f, R13 ;  /* 0x0000001fff077819 */ /* 0x010fc4000001140d */
[----:B------:R-:W-:Y:S01]  /*c830*/  IADD3 R13, P6, R13, UR10, RZ ;  /* 0x0000000a0d0d7c10 */ /* 0x000fe2000ffde0ff */
[----:B------:R-:W-:Y:S04]  /*c840*/  STL [R1+0x6ac], R15 ;  /* 0x0006ac0f01007387 */ /* 0x000fe80000100800 */
[----:B------:R0:W-:Y:S04]  /*c850*/  STL [R1+0x678], R14 ;  /* 0x0006780e01007387 */ /* 0x0001e80000100800 */
[----:B------:R1:W-:Y:S01]  /*c860*/  STL [R1+0x6b4], R13 ;  /* 0x0006b40d01007387 */ /* 0x0003e20000100800 */
[----:B------:R-:W-:-:S02]  /*c870*/  SHF.R.S32.HI R6, RZ, 0x1f, R12 ;  /* 0x0000001fff067819 */ /* 0x000fc4000001140c */
[----:B0-----:R-:W-:Y:S02]  /*c880*/  IADD3.X R14, R5, UR11, RZ, P5, !PT ;  /* 0x0000000b050e7c10 */ /* 0x001fe4000affe4ff */
[----:B-1----:R-:W-:Y:S02]  /*c890*/  IADD3 R13, P5, R12, UR10, RZ ;  /* 0x0000000a0c0d7c10 */ /* 0x002fe4000ffbe0ff */
[----:B------:R-:W-:Y:S01]  /*c8a0*/  IADD3.X R12, R4, UR11, RZ, P4, !PT ;  /* 0x0000000b040c7c10 */ /* 0x000fe2000a7fe4ff */
[----:B------:R-:W-:Y:S04]  /*c8b0*/  STL [R1+0x680], R14 ;  /* 0x0006800e01007387 */ /* 0x000fe80000100800 */
[----:B------:R-:W-:Y:S04]  /*c8c0*/  STL [R1+0x6bc], R13 ;  /* 0x0006bc0d01007387 */ /* 0x000fe80000100800 */
[----:B------:R0:W-:Y:S01]  /*c8d0*/  STL [R1+0x688], R12 ;  /* 0x0006880c01007387 */ /* 0x0001e20000100800 */
[----:B-----5:R-:W-:-:S02]  /*c8e0*/  SHF.R.S32.HI R5, RZ, 0x1f, R11 ;  /* 0x0000001fff057819 */ /* 0x020fc4000001140b */
[----:B------:R-:W-:Y:S02]  /*c8f0*/  IADD3 R11, P4, R11, UR10, RZ ;  /* 0x0000000a0b0b7c10 */ /* 0x000fe4000ff9e0ff */
[----:B0-----:R-:W-:-:S03]  /*c900*/  IADD3.X R12, R3, UR11, RZ, P3, !PT ;  /* 0x0000000b030c7c10 */ /* 0x001fc60009ffe4ff */
[----:B------:R0:W-:Y:S04]  /*c910*/  STL [R1+0x6c4], R11 ;  /* 0x0006c40b01007387 */ /* 0x0001e80000100800 */
[----:B------:R-:W-:Y:S01]  /*c920*/  STL [R1+0x690], R12 ;  /* 0x0006900c01007387 */ /* 0x000fe20000100800 */
[----:B------:R-:W-:Y:S02]  /*c930*/  SHF.R.S32.HI R4, RZ, 0x1f, R10 ;  /* 0x0000001fff047819 */ /* 0x000fe4000001140a */
[----:B0-----:R-:W-:Y:S02]  /*c940*/  IADD3 R11, P3, R10, UR10, RZ ;  /* 0x0000000a0a0b7c10 */ /* 0x001fe4000ff7e0ff */
[----:B------:R-:W-:-:S03]  /*c950*/  IADD3.X R10, R2, UR11, RZ, P2, !PT ;  /* 0x0000000b020a7c10 */ /* 0x000fc600097fe4ff */
[----:B------:R-:W-:Y:S04]  /*c960*/  STL [R1+0x6cc], R11 ;  /* 0x0006cc0b01007387 */ /* 0x000fe80000100800 */
[----:B------:R0:W-:Y:S01]  /*c970*/  STL [R1+0x698], R10 ;  /* 0x0006980a01007387 */ /* 0x0001e20000100800 */
[----:B------:R-:W-:Y:S02]  /*c980*/  SHF.R.S32.HI R3, RZ, 0x1f, R9 ;  /* 0x0000001fff037819 */ /* 0x000fe40000011409 */
[----:B------:R-:W-:Y:S02]  /*c990*/  IADD3 R9, P2, R9, UR10, RZ ;  /* 0x0000000a09097c10 */ /* 0x000fe4000ff5e0ff */
[----:B0-----:R-:W-:-:S03]  /*c9a0*/  IADD3.X R10, R0, UR11, RZ, P1, !PT ;  /* 0x0000000b000a7c10 */ /* 0x001fc60008ffe4ff */
[----:B------:R0:W-:Y:S04]  /*c9b0*/  STL [R1+0x6d4], R9 ;  /* 0x0006d40901007387 */ /* 0x0001e80000100800 */
[----:B------:R1:W-:Y:S01]  /*c9c0*/  STL [R1+0x6a0], R10 ;  /* 0x0006a00a01007387 */ /* 0x0003e20000100800 */
[----:B0-----:R-:W-:Y:S02]  /*c9d0*/  IADD3 R9, P1, R20, UR10, RZ ;  /* 0x0000000a14097c10 */ /* 0x001fe4000ff3e0ff */
[----:B-1----:R-:W-:-:S03]  /*c9e0*/  IADD3.X R10, R8, UR11, RZ, P0, !PT ;  /* 0x0000000b080a7c10 */ /* 0x002fc600087fe4ff */
[----:B------:R0:W-:Y:S01]  /*c9f0*/  STL [R1+0x6dc], R9 ;  /* 0x0006dc0901007387 */ /* 0x0001e20000100800 */
[----:B------:R-:W-:-:S03]  /*ca00*/  IADD3.X R7, R7, UR11, RZ, P6, !PT ;  /* 0x0000000b07077c10 */ /* 0x000fc6000b7fe4ff */
[----:B------:R-:W-:Y:S01]  /*ca10*/  STL [R1+0x6a8], R10 ;  /* 0x0006a80a01007387 */ /* 0x000fe20000100800 */
[----:B0-----:R-:W-:-:S05]  /*ca20*/  IADD3 R9, P0, R21, UR10, RZ ;  /* 0x0000000a15097c10 */ /* 0x001fca000ff1e0ff */
[----:B------:R0:W-:Y:S01]  /*ca30*/  STL [R1+0x6e4], R9 ;  /* 0x0006e40901007387 */ /* 0x0001e20000100800 */
[----:B------:R-:W-:-:S03]  /*ca40*/  IADD3.X R6, R6, UR11, RZ, P5, !PT ;  /* 0x0000000b06067c10 */ /* 0x000fc6000affe4ff */
[----:B------:R-:W2:Y:S01]  /*ca50*/  LDL.LU R19, [R1+0x188] ;  /* 0x0001880001137983 */ /* 0x000ea20000300800 */
[----:B0-----:R-:W-:-:S03]  /*ca60*/  IADD3 R9, P6, R22, UR10, RZ ;  /* 0x0000000a16097c10 */ /* 0x001fc6000ffde0ff */
[----:B------:R-:W-:Y:S04]  /*ca70*/  STL [R1+0x6b0], R7 ;  /* 0x0006b00701007387 */ /* 0x000fe80000100800 */
[----:B------:R0:W-:Y:S04]  /*ca80*/  STL [R1+0x6ec], R9 ;  /* 0x0006ec0901007387 */ /* 0x0001e80000100800 */
[----:B------:R-:W3:Y:S01]  /*ca90*/  LDL.LU R18, [R1+0x18c] ;  /* 0x00018c0001127983 */ /* 0x000ee20000300800 */
[----:B0-----:R-:W-:-:S03]  /*caa0*/  IADD3 R9, P5, R23, UR10, RZ ;  /* 0x0000000a17097c10 */ /* 0x001fc6000ffbe0ff */
[----:B------:R-:W-:Y:S01]  /*cab0*/  STL [R1+0x6b8], R6 ;  /* 0x0006b80601007387 */ /* 0x000fe20000100800 */
[----:B------:R-:W-:-:S03]  /*cac0*/  IADD3.X R5, R5, UR11, RZ, P4, !PT ;  /* 0x0000000b05057c10 */ /* 0x000fc6000a7fe4ff */
[----:B------:R0:W-:Y:S04]  /*cad0*/  STL [R1+0x6f4], R9 ;  /* 0x0006f40901007387 */ /* 0x0001e80000100800 */
[----:B------:R-:W4:Y:S01]  /*cae0*/  LDL.LU R17, [R1+0x190] ;  /* 0x0001900001117983 */ /* 0x000f220000300800 */
[----:B------:R-:W-:Y:S02]  /*caf0*/  IADD3.X R4, R4, UR11, RZ, P3, !PT ;  /* 0x0000000b04047c10 */ /* 0x000fe40009ffe4ff */
[----:B0-----:R-:W-:Y:S01]  /*cb00*/  IADD3 R9, P4, R24, UR10, RZ ;  /* 0x0000000a18097c10 */ /* 0x001fe2000ff9e0ff */
[----:B------:R-:W-:Y:S01]  /*cb10*/  STL [R1+0x6c0], R5 ;  /* 0x0006c00501007387 */ /* 0x000fe20000100800 */
[----:B------:R-:W-:-:S03]  /*cb20*/  IADD3 R11, P3, R25, UR10, RZ ;  /* 0x0000000a190b7c10 */ /* 0x000fc6000ff7e0ff */
[----:B------:R-:W5:Y:S01]  /*cb30*/  LDL.LU R10, [R1+0x194] ;  /* 0x00019400010a7983 */ /* 0x000f620000300800 */
[----:B------:R-:W-:-:S03]  /*cb40*/  IADD3.X R3, R3, UR11, RZ, P2, !PT ;  /* 0x0000000b03037c10 */ /* 0x000fc600097fe4ff */
[----:B------:R0:W-:Y:S01]  /*cb50*/  STL [R1+0x6fc], R9 ;  /* 0x0006fc0901007387 */ /* 0x0001e20000100800 */
[----:B------:R-:W-:-:S03]  /*cb60*/  SHF.R.S32.HI R2, RZ, 0x1f, R20 ;  /* 0x0000001fff027819 */ /* 0x000fc60000011414 */
[----:B0-----:R-:W5:Y:S04]  /*cb70*/  LDL.LU R9, [R1+0x198] ;  /* 0x0001980001097983 */ /* 0x001f680000300800 */
[----:B------:R-:W-:Y:S04]  /*cb80*/  STL [R1+0x6c8], R4 ;  /* 0x0006c80401007387 */ /* 0x000fe80000100800 */
[----:B------:R0:W-:Y:S01]  /*cb90*/  STL [R1+0x704], R11 ;  /* 0x0007040b01007387 */ /* 0x0001e20000100800 */
[----:B------:R-:W-:-:S03]  /*cba0*/  IADD3.X R2, R2, UR11, RZ, P1, !PT ;  /* 0x0000000b02027c10 */ /* 0x000fc60008ffe4ff */
[----:B------:R-:W5:Y:S01]  /*cbb0*/  LDL.LU R16, [R1+0x19c] ;  /* 0x00019c0001107983 */ /* 0x000f620000300800 */
[----:B0-----:R-:W-:-:S03]  /*cbc0*/  IADD3 R11, P2, R26, UR10, RZ ;  /* 0x0000000a1a0b7c10 */ /* 0x001fc6000ff5e0ff */
[----:B------:R-:W-:Y:S04]  /*cbd0*/  STL [R1+0x6d0], R3 ;  /* 0x0006d00301007387 */ /* 0x000fe80000100800 */
[----:B------:R-:W5:Y:S01]  /*cbe0*/  LDL.LU R15, [R1+0x1a0] ;  /* 0x0001a000010f7983 */ /* 0x000f620000300800 */
[----:B------:R-:W-:-:S03]  /*cbf0*/  SHF.R.S32.HI R0, RZ, 0x1f, R21 ;  /* 0x0000001fff007819 */ /* 0x000fc60000011415 */
[----:B------:R0:W-:Y:S01]  /*cc00*/  STL [R1+0x70c], R11 ;  /* 0x00070c0b01007387 */ /* 0x0001e20000100800 */
[----:B------:R-:W-:-:S03]  /*cc10*/  IADD3.X R0, R0, UR11, RZ, P0, !PT ;  /* 0x0000000b00007c10 */ /* 0x000fc600087fe4ff */
[----:B------:R-:W5:Y:S01]  /*cc20*/  LDL.LU R14, [R1+0x1a4] ;  /* 0x0001a400010e7983 */ /* 0x000f620000300800 */
[----:B0-----:R-:W-:-:S03]  /*cc30*/  IADD3 R11, P1, R27, UR10, RZ ;  /* 0x0000000a1b0b7c10 */ /* 0x001fc6000ff3e0ff */
[----:B------:R-:W-:Y:S04]  /*cc40*/  STL [R1+0x6d8], R2 ;  /* 0x0006d80201007387 */ /* 0x000fe80000100800 */
[----:B------:R0:W-:Y:S04]  /*cc50*/  STL [R1+0x714], R11 ;  /* 0x0007140b01007387 */ /* 0x0001e80000100800 */
[----:B------:R-:W5:Y:S01]  /*cc60*/  LDL.LU R13, [R1+0x1ac] ;  /* 0x0001ac00010d7983 */ /* 0x000f620000300800 */
[----:B0-----:R-:W-:-:S03]  /*cc70*/  IADD3 R11, P0, R28, UR10, RZ ;  /* 0x0000000a1c0b7c10 */ /* 0x001fc6000ff1e0ff */
[----:B------:R-:W-:Y:S04]  /*cc80*/  STL [R1+0x6e0], R0 ;  /* 0x0006e00001007387 */ /* 0x000fe80000100800 */
[----:B------:R-:W5:Y:S04]  /*cc90*/  LDL.LU R12, [R1+0x1c8] ;  /* 0x0001c800010c7983 */ /* 0x000f680000300800 */
[----:B------:R0:W-:Y:S04]  /*cca0*/  STL [R1+0x71c], R11 ;  /* 0x00071c0b01007387 */ /* 0x0001e80000100800 */
[----:B0-----:R-:W5:Y:S01]  /*ccb0*/  LDL.LU R11, [R1+0x1a8] ;  /* 0x0001a800010b7983 */ /* 0x001f620000300800 */
[----:B------:R-:W-:Y:S01]  /*ccc0*/  IMAD R29, R29, UR4, RZ ;  /* 0x000000041d1d7c24 */ /* 0x000fe2000f8e02ff */
[----:B------:R-:W-:Y:S01]  /*ccd0*/  SHF.R.S32.HI R8, RZ, 0x1f, R22 ;  /* 0x0000001fff087819 */ /* 0x000fe20000011416 */
[----:B------:R-:W-:-:S03]  /*cce0*/  ULDC UR4, c[0x0][0x23c] ;  /* 0x00008f0000047ab9 */ /* 0x000fc60000000800 */
[----:B------:R-:W-:Y:S02]  /*ccf0*/  IADD3.X R8, R8, UR11, RZ, P6, !PT ;  /* 0x0000000b08087c10 */ /* 0x000fe4000b7fe4ff */
[----:B------:R-:W-:Y:S02]  /*cd00*/  IADD3 R20, P6, R29, UR10, RZ ;  /* 0x0000000a1d147c10 */ /* 0x000fe4000ffde0ff */
[----:B------:R-:W-:Y:S01]  /*cd10*/  SHF.R.S32.HI R7, RZ, 0x1f, R23 ;  /* 0x0000001fff077819 */ /* 0x000fe20000011417 */
[----:B------:R-:W-:Y:S01]  /*cd20*/  STL [R1+0x6e8], R8 ;  /* 0x0006e80801007387 */ /* 0x000fe20000100800 */
[----:B------:R-:W-:-:S03]  /*cd30*/  SHF.R.S32.HI R6, RZ, 0x1f, R24 ;  /* 0x0000001fff067819 */ /* 0x000fc60000011418 */
[----:B------:R0:W-:Y:S01]  /*cd40*/  STL [R1+0x724], R20 ;  /* 0x0007241401007387 */ /* 0x0001e20000100800 */
[----:B------:R-:W-:Y:S02]  /*cd50*/  SHF.R.S32.HI R5, RZ, 0x1f, R25 ;  /* 0x0000001fff057819 */ /* 0x000fe40000011419 */
[----:B------:R-:W-:Y:S02]  /*cd60*/  SHF.R.S32.HI R4, RZ, 0x1f, R26 ;  /* 0x0000001fff047819 */ /* 0x000fe4000001141a */
[----:B0-----:R-:W-:-:S05]  /*cd70*/  IADD3.X R20, R7, UR11, RZ, P5, !PT ;  /* 0x0000000b07147c10 */ /* 0x001fca000affe4ff */
[----:B------:R0:W-:Y:S01]  /*cd80*/  STL [R1+0x6f0], R20 ;  /* 0x0006f01401007387 */ /* 0x0001e20000100800 */
[----:B------:R-:W-:Y:S02]  /*cd90*/  IADD3.X R4, R4, UR11, RZ, P2, !PT ;  /* 0x0000000b04047c10 */ /* 0x000fe400097fe4ff */
[----:B------:R-:W-:Y:S02]  /*cda0*/  SHF.R.S32.HI R3, RZ, 0x1f, R27 ;  /* 0x0000001fff037819 */ /* 0x000fe4000001141b */
[----:B0-----:R-:W-:Y:S02]  /*cdb0*/  IADD3.X R20, R6, UR11, RZ, P4, !PT ;  /* 0x0000000b06147c10 */ /* 0x001fe4000a7fe4ff */
[----:B------:R-:W-:Y:S02]  /*cdc0*/  SHF.R.S32.HI R2, RZ, 0x1f, R28 ;  /* 0x0000001fff027819 */ /* 0x000fe4000001141c */
[----:B------:R-:W-:Y:S02]  /*cdd0*/  SHF.R.S32.HI R0, RZ, 0x1f, R29 ;  /* 0x0000001fff007819 */ /* 0x000fe4000001141d */
[----:B------:R-:W-:-:S02]  /*cde0*/  IADD3.X R2, R2, UR11, RZ, P0, !PT ;  /* 0x0000000b02027c10 */ /* 0x000fc400087fe4ff */
[----:B--2---:R-:W-:Y:S02]  /*cdf0*/  SHF.R.S32.HI R8, RZ, 0x1f, R19 ;  /* 0x0000001fff087819 */ /* 0x004fe40000011413 */
[----:B------:R-:W-:-:S05]  /*ce00*/  IADD3 R19, P5, R19, UR10, RZ ;  /* 0x0000000a13137c10 */ /* 0x000fca000ffbe0ff */
[----:B------:R0:W-:Y:S04]  /*ce10*/  STL [R1+0x72c], R19 ;  /* 0x00072c1301007387 */ /* 0x0001e80000100800 */
[----:B------:R-:W-:Y:S01]  /*ce20*/  STL [R1+0x6f8], R20 ;  /* 0x0006f81401007387 */ /* 0x000fe20000100800 */
[----:B---3--:R-:W-:Y:S02]  /*ce30*/  SHF.R.S32.HI R7, RZ, 0x1f, R18 ;  /* 0x0000001fff077819 */ /* 0x008fe40000011412 */
[----:B0-----:R-:W-:Y:S02]  /*ce40*/  IADD3 R19, P4, R18, UR10, RZ ;  /* 0x0000000a12137c10 */ /* 0x001fe4000ff9e0ff */
[----:B------:R-:W-:-:S03]  /*ce50*/  IADD3.X R18, R5, UR11, RZ, P3, !PT ;  /* 0x0000000b05127c10 */ /* 0x000fc60009ffe4ff */
[----:B------:R-:W-:Y:S01]  /*ce60*/  STL [R1+0x734], R19 ;  /* 0x0007341301007387 */ /* 0x000fe20000100800 */
[----:B----4-:R-:W-:Y:S02]  /*ce70*/  SHF.R.S32.HI R6, RZ, 0x1f, R17 ;  /* 0x0000001fff067819 */ /* 0x010fe40000011411 */
[----:B------:R-:W-:Y:S01]  /*ce80*/  IADD3 R17, P3, R17, UR10, RZ ;  /* 0x0000000a11117c10 */ /* 0x000fe2000ff7e0ff */
[----:B------:R-:W-:Y:S04]  /*ce90*/  STL [R1+0x700], R18 ;  /* 0x0007001201007387 */ /* 0x000fe80000100800 */
[----:B------:R5:W-:Y:S04]  /*cea0*/  STL [R1+0x73c], R17 ;  /* 0x00073c1101007387 */ /* 0x000be80000100800 */
[----:B------:R0:W-:Y:S01]  /*ceb0*/  STL [R1+0x708], R4 ;  /* 0x0007080401007387 */ /* 0x0001e20000100800 */
[----:B-----5:R-:W-:-:S02]  /*cec0*/  IADD3 R17, P2, R10, UR10, RZ ;  /* 0x0000000a0a117c10 */ /* 0x020fc4000ff5e0ff */
[----:B0-----:R-:W-:-:S03]  /*ced0*/  IADD3.X R4, R3, UR11, RZ, P1, !PT ;  /* 0x0000000b03047c10 */ /* 0x001fc60008ffe4ff */
[----:B------:R-:W-:Y:S01]  /*cee0*/  STL [R1+0x744], R17 ;  /* 0x0007441101007387 */ /* 0x000fe20000100800 */
[----:B------:R-:W-:-:S03]  /*cef0*/  IADD3 R3, P1, R9, UR10, RZ ;  /* 0x0000000a09037c10 */ /* 0x000fc6000ff3e0ff */
[----:B------:R-:W-:Y:S04]  /*cf00*/  STL [R1+0x710], R4 ;  /* 0x0007100401007387 */ /* 0x000fe80000100800 */
[----:B------:R0:W-:Y:S01]  /*cf10*/  STL [R1+0x74c], R3 ;  /* 0x00074c0301007387 */ /* 0x0001e20000100800 */
[----:B------:R-:W-:-:S03]  /*cf20*/  IADD3.X R8, R8, UR11, RZ, P5, !PT ;  /* 0x0000000b08087c10 */ /* 0x000fc6000affe4ff */
[----:B------:R1:W-:Y:S01]  /*cf30*/  STL [R1+0x718], R2 ;  /* 0x0007180201007387 */ /* 0x0003e20000100800 */
[----:B0-----:R-:W-:Y:S02]  /*cf40*/  IADD3 R3, P0, R16, UR10, RZ ;  /* 0x0000000a10037c10 */ /* 0x001fe4000ff1e0ff */
[----:B-1----:R-:W-:-:S03]  /*cf50*/  IADD3.X R2, R0, UR11, RZ, P6, !PT ;  /* 0x0000000b00027c10 */ /* 0x002fc6000b7fe4ff */
[----:B------:R-:W-:Y:S01]  /*cf60*/  STL [R1+0x754], R3 ;  /* 0x0007540301007387 */ /* 0x000fe20000100800 */
[----:B------:R-:W-:-:S03]  /*cf70*/  IADD3 R0, P6, R15, UR10, RZ ;  /* 0x0000000a0f007c10 */ /* 0x000fc6000ffde0ff */
[----:B------:R-:W-:Y:S04]  /*cf80*/  STL [R1+0x720], R2 ;  /* 0x0007200201007387 */ /* 0x000fe80000100800 */
[----:B------:R0:W-:Y:S04]  /*cf90*/  STL [R1+0x75c], R0 ;  /* 0x00075c0001007387 */ /* 0x0001e80000100800 */
[----:B------:R1:W-:Y:S01]  /*cfa0*/  STL [R1+0x728], R8 ;  /* 0x0007280801007387 */ /* 0x0003e20000100800 */
[----:B------:R-:W-:Y:S02]  /*cfb0*/  SHF.R.S32.HI R5, RZ, 0x1f, R10 ;  /* 0x0000001fff057819 */ /* 0x000fe4000001140a */
[----:B0-----:R-:W-:-:S02]  /*cfc0*/  IADD3 R0, P5, R14, UR10, RZ ;  /* 0x0000000a0e007c10 */ /* 0x001fc4000ffbe0ff */
[----:B-1----:R-:W-:-:S03]  /*cfd0*/  IADD3.X R8, R7, UR11, RZ, P4, !PT ;  /* 0x0000000b07087c10 */ /* 0x002fc6000a7fe4ff */
[----:B------:R-:W-:Y:S01]  /*cfe0*/  STL [R1+0x764], R0 ;  /* 0x0007640001007387 */ /* 0x000fe20000100800 */
[----:B------:R-:W-:-:S03]  /*cff0*/  IADD3 R7, P4, R13, UR10, RZ ;  /* 0x0000000a0d077c10 */ /* 0x000fc6000ff9e0ff */
[----:B------:R0:W-:Y:S04]  /*d000*/  STL [R1+0x730], R8 ;  /* 0x0007300801007387 */ /* 0x0001e80000100800 */
[----:B------:R1:W-:Y:S01]  /*d010*/  STL [R1+0x76c], R7 ;  /* 0x00076c0701007387 */ /* 0x0003e20000100800 */
[----:B------:R-:W-:Y:S02]  /*d020*/  SHF.R.S32.HI R4, RZ, 0x1f, R15 ;  /* 0x0000001fff047819 */ /* 0x000fe4000001140f */
[----:B0-----:R-:W-:Y:S02]  /*d030*/  IADD3.X R8, R6, UR11, RZ, P3, !PT ;  /* 0x0000000b06087c10 */ /* 0x001fe40009ffe4ff */
[----:B------:R-:W-:Y:S02]  /*d040*/  IADD3.X R6, R5, UR11, RZ, P2, !PT ;  /* 0x0000000b05067c10 */ /* 0x000fe400097fe4ff */
[----:B-1----:R-:W-:Y:S01]  /*d050*/  IADD3 R7, P3, R12, UR10, RZ ;  /* 0x0000000a0c077c10 */ /* 0x002fe2000ff7e0ff */
[----:B------:R-:W-:Y:S01]  /*d060*/  STL [R1+0x738], R8 ;  /* 0x0007380801007387 */ /* 0x000fe20000100800 */
[----:B------:R-:W-:-:S02]  /*d070*/  SHF.R.S32.HI R3, RZ, 0x1f, R14 ;  /* 0x0000001fff037819 */ /* 0x000fc4000001140e */
[----:B------:R-:W-:Y:S01]  /*d080*/  SHF.R.S32.HI R2, RZ, 0x1f, R13 ;  /* 0x0000001fff027819 */ /* 0x000fe2000001140d */
[----:B------:R-:W-:Y:S01]  /*d090*/  STL [R1+0x774], R7 ;  /* 0x0007740701007387 */ /* 0x000fe20000100800 */
[----:B------:R-:W-:Y:S01]  /*d0a0*/  SHF.R.S32.HI R0, RZ, 0x1f, R12 ;  /* 0x0000001fff007819 */ /* 0x000fe2000001140c */
[----:B------:R-:W0:Y:S01]  /*d0b0*/  LDC R13, c[0x0][0x230] ;  /* 0x00008c00ff0d7b82 */ /* 0x000e220000000800 */
[----:B------:R-:W-:Y:S01]  /*d0c0*/  IADD3 R5, P2, R11, UR6, RZ ;  /* 0x000000060b057c10 */ /* 0x000fe2000ff5e0ff */
[----:B------:R-:W-:Y:S01]  /*d0d0*/  STL [R1+0x740], R6 ;  /* 0x0007400601007387 */ /* 0x000fe20000100800 */
[----:B------:R-:W-:Y:S01]  /*d0e0*/  SHF.R.S32.HI R10, RZ, 0x1f, R9 ;  /* 0x0000001fff0a7819 */ /* 0x000fe20000011409 */
[----:B------:R-:W-:Y:S02]  /*d0f0*/  ULDC UR6, c[0x0][0x238] ;  /* 0x00008e0000067ab9 */ /* 0x000fe40000000800 */
[----:B------:R1:W-:Y:S02]  /*d100*/  STL [R1+0xc4], R5 ;  /* 0x0000c40501007387 */ /* 0x0003e40000100800 */
[----:B-1----:R-:W-:-:S02]  /*d110*/  IADD3.X R5, R4, UR11, RZ, P6, !PT ;  /* 0x0000000b04057c10 */ /* 0x002fc4000b7fe4ff */
[----:B------:R-:W-:Y:S02]  /*d120*/  IADD3.X R4, R3, UR11, RZ, P5, !PT ;  /* 0x0000000b03047c10 */ /* 0x000fe4000affe4ff */
[----:B------:R-:W-:Y:S02]  /*d130*/  IADD3.X R3, R2, UR11, RZ, P4, !PT ;  /* 0x0000000b02037c10 */ /* 0x000fe4000a7fe4ff */
[----:B------:R-:W-:Y:S02]  /*d140*/  IADD3.X R2, R0, UR11, RZ, P3, !PT ;  /* 0x0000000b00027c10 */ /* 0x000fe40009ffe4ff */
[----:B------:R-:W-:Y:S01]  /*d150*/  LEA.HI.X.SX32 R0, R11, UR7, 0x1, P2 ;  /* 0x000000070b007c11 */ /* 0x000fe200090f0eff */
[----:B0-----:R-:W-:Y:S01]  /*d160*/  VIADD R13, R13, 0x7f ;  /* 0x0000007f0d0d7836 */ /* 0x001fe20000000000 */
[----:B------:R-:W0:Y:S01]  /*d170*/  S2R R11, SR_TID.X ;  /* 0x00000000000b7919 */ /* 0x000e220000002100 */
[----:B------:R-:W-:Y:S01]  /*d180*/  SHF.R.S32.HI R9, RZ, 0x1f, R16 ;  /* 0x0000001fff097819 */ /* 0x000fe20000011410 */
[----:B------:R-:W-:Y:S01]  /*d190*/  ULDC UR7, c[0x0][0x238] ;  /* 0x00008e0000077ab9 */ /* 0x000fe20000000800 */
[----:B------:R-:W-:-:S02]  /*d1a0*/  IADD3.X R7, R10, UR11, RZ, P1, !PT ;  /* 0x0000000b0a077c10 */ /* 0x000fc40008ffe4ff */
[----:B------:R-:W-:Y:S01]  /*d1b0*/  IADD3.X R6, R9, UR11, RZ, P0, !PT ;  /* 0x0000000b09067c10 */ /* 0x000fe200087fe4ff */
[----:B------:R-:W-:Y:S02]  /*d1c0*/  ULDC UR11, c[0x0][0x238] ;  /* 0x00008e00000b7ab9 */ /* 0x000fe40000000800 */
[----:B------:R-:W-:Y:S04]  /*d1d0*/  STL [R1+0x748], R7 ;  /* 0x0007480701007387 */ /* 0x000fe80000100800 */
[----:B------:R-:W-:Y:S04]  /*d1e0*/  STL [R1+0x750], R6 ;  /* 0x0007500601007387 */ /* 0x000fe80000100800 */
[----:B------:R-:W-:Y:S04]  /*d1f0*/  STL [R1+0x758], R5 ;  /* 0x0007580501007387 */ /* 0x000fe80000100800 */
[----:B------:R-:W-:Y:S04]  /*d200*/  STL [R1+0x760], R4 ;  /* 0x0007600401007387 */ /* 0x000fe80000100800 */
[----:B------:R1:W-:Y:S01]  /*d210*/  STL [R1+0x768], R3 ;  /* 0x0007680301007387 */ /* 0x0003e20000100800 */
[----:B0-----:R-:W-:-:S03]  /*d220*/  SHF.R.U32.HI R12, RZ, 0x5, R11 ;  /* 0x00000005ff0c7819 */ /* 0x001fc6000001160b */
[----:B------:R-:W-:Y:S01]  /*d230*/  STL [R1+0x770], R2 ;  /* 0x0007700201007387 */ /* 0x000fe20000100800 */
[----:B------:R-:W-:-:S03]  /*d240*/  SGXT.U32 R12, R12, 0x3 ;  /* 0x000000030c0c781a */ /* 0x000fc60000000000 */
[----:B------:R0:W-:Y:S01]  /*d250*/  STL [R1+0xc0], R0 ;  /* 0x0000c00001007387 */ /* 0x0001e20000100800 */
[C---:B-1----:R-:W-:Y:S02]  /*d260*/  LOP3.LUT R3, R12.reuse, 0x18, RZ, 0xfc, !PT ;  /* 0x000000180c037812 */ /* 0x042fe400078efcff */
[C---:B------:R-:W-:Y:S02]  /*d270*/  LOP3.LUT R4, R12.reuse, 0x20, RZ, 0xfc, !PT ;  /* 0x000000200c047812 */ /* 0x040fe400078efcff */
[C---:B0-----:R-:W-:Y:S02]  /*d280*/  LOP3.LUT R0, R12.reuse, 0x8, RZ, 0xfc, !PT ;  /* 0x000000080c007812 */ /* 0x041fe400078efcff */
[C---:B------:R-:W-:Y:S02]  /*d290*/  LOP3.LUT R2, R12.reuse, 0x10, RZ, 0xfc, !PT ;  /* 0x000000100c027812 */ /* 0x040fe400078efcff */
[C---:B------:R-:W-:Y:S02]  /*d2a0*/  LOP3.LUT R5, R12.reuse, 0x28, RZ, 0xfc, !PT ;  /* 0x000000280c057812 */ /* 0x040fe400078efcff */
[----:B------:R-:W-:-:S02]  /*d2b0*/  LOP3.LUT R6, R12, 0x30, RZ, 0xfc, !PT ;  /* 0x000000300c067812 */ /* 0x000fc400078efcff */
[C---:B------:R-:W-:Y:S02]  /*d2c0*/  LOP3.LUT R7, R12.reuse, 0x38, RZ, 0xfc, !PT ;  /* 0x000000380c077812 */ /* 0x040fe400078efcff */
[C---:B------:R-:W-:Y:S02]  /*d2d0*/  LOP3.LUT R8, R12.reuse, 0x40, RZ, 0xfc, !PT ;  /* 0x000000400c087812 */ /* 0x040fe400078efcff */
[C---:B------:R-:W-:Y:S02]  /*d2e0*/  LOP3.LUT R9, R12.reuse, 0x48, RZ, 0xfc, !PT ;  /* 0x000000480c097812 */ /* 0x040fe400078efcff */
[C---:B------:R-:W-:Y:S02]  /*d2f0*/  LOP3.LUT R11, R12.reuse, 0x50, RZ, 0xfc, !PT ;  /* 0x000000500c0b7812 */ /* 0x040fe400078efcff */
[----:B------:R-:W-:Y:S01]  /*d300*/  LOP3.LUT R10, R12, 0x58, RZ, 0xfc, !PT ;  /* 0x000000580c0a7812 */ /* 0x000fe200078efcff */
[----:B------:R-:W-:Y:S01]  /*d310*/  IMAD R12, R0, UR18, RZ ;  /* 0x00000012000c7c24 */ /* 0x000fe2000f8e02ff */
[----:B------:R-:W-:Y:S01]  /*d320*/  SHF.R.S32.HI R12, RZ, 0x1f, R13 ;  /* 0x0000001fff0c7819 */ /* 0x000fe2000001140d */
[----:B------:R0:W-:Y:S01]  /*d330*/  STL [R1+0x120], RZ ;  /* 0x000120ff01007387 */ /* 0x0001e20000100800 */
[----:B------:R-:W-:-:S02]  /*d340*/  IMAD R0, R2, UR17, RZ ;  /* 0x0000001102007c24 */ /* 0x000fc4000f8e02ff */
[----:B------:R-:W-:Y:S01]  /*d350*/  LEA.HI R12, R12, R13, RZ, 0x7 ;  /* 0x0000000d0c0c7211 */ /* 0x000fe200078f38ff */
[----:B------:R0:W-:Y:S01]  /*d360*/  STL [R1+0x124], RZ ;  /* 0x000124ff01007387 */ /* 0x0001e20000100800 */
[----:B------:R-:W-:Y:S02]  /*d370*/  IMAD R0, R5, UR14, RZ ;  /* 0x0000000e05007c24 */ /* 0x000fe4000f8e02ff */
[----:B------:R-:W-:Y:S01]  /*d380*/  IMAD R0, R7, UR12, RZ ;  /* 0x0000000c07007c24 */ /* 0x000fe2000f8e02ff */
[----:B------:R0:W-:Y:S01]  /*d390*/  STL [R1+0x128], RZ ;  /* 0x000128ff01007387 */ /* 0x0001e20000100800 */
[----:B------:R-:W-:Y:S01]  /*d3a0*/  IMAD R0, R9, UR7, RZ ;  /* 0x0000000709007c24 */ /* 0x000fe2000f8e02ff */
[----:B------:R-:W-:Y:S01]  /*d3b0*/  SHF.R.S32.HI R0, RZ, 0x7, R12 ;  /* 0x00000007ff007819 */ /* 0x000fe2000001140c */
[----:B------:R-:W-:Y:S01]  /*d3c0*/  IMAD R3, R3, UR16, RZ ;  /* 0x0000001003037c24 */ /* 0x000fe2000f8e02ff */
[----:B------:R0:W-:Y:S01]  /*d3d0*/  STL [R1+0x12c], RZ ;  /* 0x00012cff01007387 */ /* 0x0001e20000100800 */
[----:B------:R-:W-:Y:S01]  /*d3e0*/  IMAD R2, R4, UR15, RZ ;  /* 0x0000000f04027c24 */ /* 0x000fe2000f8e02ff */
[----:B------:R-:W-:-:S02]  /*d3f0*/  CS2R R20, SRZ ;  /* 0x0000000000147805 */ /* 0x000fc4000001ff00 */
[----:B------:R-:W-:Y:S01]  /*d400*/  CS2R R22, SRZ ;  /* 0x0000000000167805 */ /* 0x000fe2000001ff00 */
[----:B------:R0:W-:Y:S01]  /*d410*/  STL [R1+0xf0], RZ ;  /* 0x0000f0ff01007387 */ /* 0x0001e20000100800 */
[----:B------:R-:W-:Y:S01]  /*d420*/  ULDC UR10, c[0x0][0x230] ;  /* 0x00008c00000a7ab9 */ /* 0x000fe20000000800 */
[----:B------:R-:W-:Y:S02]  /*d430*/  USHF.L.U32 UR4, UR4, 0x7, URZ ;  /* 0x0000000704047899 */ /* 0x000fe4000800063f */
[----:B------:R0:W-:Y:S01]  /*d440*/  STL [R1+0xf4], RZ ;  /* 0x0000f4ff01007387 */ /* 0x0001e20000100800 */
[----:B------:R-:W-:-:S03]  /*d450*/  ULDC UR12, c[0x0][0x23c] ;  /* 0x00008f00000c7ab9 */ /* 0x000fc60000000800 */
[----:B------:R0:W-:Y:S04]  /*d460*/  STL [R1+0xf8], RZ ;  /* 0x0000f8ff01007387 */ /* 0x0001e80000100800 */
[----:B------:R0:W-:Y:S04]  /*d470*/  STL [R1+0xfc], RZ ;  /* 0x0000fcff01007387 */ /* 0x0001e80000100800 */
[----:B------:R0:W-:Y:S04]  /*d480*/  STL [R1+0xe0], RZ ;  /* 0x0000e0ff01007387 */ /* 0x0001e80000100800 */
[----:B------:R0:W-:Y:S04]  /*d490*/  STL [R1+0xe4], RZ ;  /* 0x0000e4ff01007387 */ /* 0x0001e80000100800 */
[----:B------:R0:W-:Y:S04]  /*d4a0*/  STL [R1+0x3a4], R0 ;  /* 0x0003a40001007387 */ /* 0x0001e80000100800 */
        /* <DEDUP_REMOVED lines=17> */
[----:B------:R0:W-:Y:S01]  /*d5c0*/  STL [R1+0x10c], RZ ;  /* 0x00010cff01007387 */ /* 0x0001e20000100800 */
[----:B------:R-:W-:-:S02]  /*d5d0*/  IMAD R3, R6, UR13, RZ ;  /* 0x0000000d06037c24 */ /* 0x000fc4000f8e02ff */
[----:B------:R-:W-:Y:S02]  /*d5e0*/  IMAD R2, R8, UR11, RZ ;  /* 0x0000000b08027c24 */ /* 0x000fe4000f8e02ff */
[----:B------:R-:W-:Y:S02]  /*d5f0*/  IMAD R3, R10, UR5, RZ ;  /* 0x000000050a037c24 */ /* 0x000fe4000f8e02ff */
[----:B------:R-:W-:-:S07]  /*d600*/  IMAD R2, R11, UR6, RZ ;  /* 0x000000060b027c24 */ /* 0x000fce000f8e02ff */
.L_x_1:
[----:B------:R-:W-:Y:S01]  /*d610*/  STL [R1+0xc60], R27 ;  /* 0x000c601b01007387 */ /* 0x000fe20000100800 */
[----:B------:R-:W-:Y:S01]  /*d620*/  ULDC UR6, c[0x0][0x238] ;  /* 0x00008e0000067ab9 */ /* 0x000fe20000000800 */
[----:B------:R-:W-:Y:S01]  /*d630*/  ULDC UR5, c[0x0][0x238] ;  /* 0x00008e0000057ab9 */ /* 0x000fe20000000800 */
[----:B-1----:R-:W1:Y:S01]  /*d640*/  S2R R4, SR_TID.X ;  /* 0x0000000000047919 */ /* 0x002e620000002100 */
[----:B------:R-:W-:Y:S01]  /*d650*/  PRMT R7, RZ, 0x7610, R7 ;  /* 0x00007610ff077816 */ /* 0x000fe20000000007 */
[----:B------:R-:W-:Y:S01]  /*d660*/  ULDC UR7, c[0x0][0x238] ;  /* 0x00008e0000077ab9 */ /* 0x000fe20000000800 */
[----:B------:R-:W-:Y:S04]  /*d670*/  STL [R1+0xc64], R27 ;  /* 0x000c641b01007387 */ /* 0x000fe80000100800 */
        /* <DEDUP_REMOVED lines=32> */
[----:B------:R2:W-:Y:S04]  /*d880*/  STL [R1+0xdd8], R27 ;  /* 0x000dd81b01007387 */ /* 0x0005e80000100800 */
[----:B--2---:R-:W2:Y:S04]  /*d890*/  LDL R27, [R1+0xc4] ;  /* 0x0000c400011b7983 */ /* 0x004ea80000100800 */
        /* <DEDUP_REMOVED lines=62> */
[----:B-----5:R-:W-:Y:S04]  /*dc80*/  STL [R1+0xc54], R20 ;  /* 0x000c541401007387 */ /* 0x020fe80000100800 */
[----:B------:R-:W-:Y:S04]  /*dc90*/  STL [R1+0xc50], R21 ;  /* 0x000c501501007387 */ /* 0x000fe80000100800 */
[----:B------:R3:W-:Y:S04]  /*dca0*/  STL [R1+0xb74], R22 ;  /* 0x000b741601007387 */ /* 0x0007e80000100800 */
[----:B------:R4:W-:Y:S01]  /*dcb0*/  STL [R1+0xb70], R23 ;  /* 0x000b701701007387 */ /* 0x0009e20000100800 */
[----:B-1----:R-:W-:Y:S01]  /*dcc0*/  SHF.R.U32.HI R8, RZ, 0x5, R4 ;  /* 0x00000005ff087819 */ /* 0x002fe20000011604 */
[----:B---3--:R-:W1:Y:S02]  /*dcd0*/  S2R R22, SR_TID.X ;  /* 0x0000000000167919 */ /* 0x008e640000002100 */
[----:B----4-:R-:W3:Y:S01]  /*dce0*/  LDL R23, [R1+0xc0] ;  /* 0x0000c00001177983 */ /* 0x010ee20000100800 */
[----:B------:R-:W-:-:S04]  /*dcf0*/  SGXT.U32 R8, R8, 0x3 ;  /* 0x000000030808781a */ /* 0x000fc80000000000 */
[C---:B------:R-:W-:Y:S02]  /*dd00*/  LOP3.LUT R6, R8.reuse, 0x8, RZ, 0xfc, !PT ;  /* 0x0000000808067812 */ /* 0x040fe400078efcff */
[----:B------:R-:W-:-:S03]  /*dd10*/  LOP3.LUT R8, R8, 0x10, RZ, 0xfc, !PT ;  /* 0x0000001008087812 */ /* 0x000fc600078efcff */
[----:B------:R-:W-:Y:S01]  /*dd20*/  IMAD R6, R6, UR6, RZ ;  /* 0x0000000606067c24 */ /* 0x000fe2000f8e02ff */
[----:B------:R-:W-:Y:S01]  /*dd30*/  ULDC UR6, c[0x0][0x238] ;  /* 0x00008e0000067ab9 */ /* 0x000fe20000000800 */
[----:B------:R-:W-:Y:S01]  /*dd40*/  IMAD R8, R8, UR5, RZ ;  /* 0x0000000508087c24 */ /* 0x000fe2000f8e02ff */
[----:B------:R-:W-:Y:S02]  /*dd50*/  ULDC UR5, c[0x0][0x238] ;  /* 0x00008e0000057ab9 */ /* 0x000fe40000000800 */
[----:B--2---:R-:W-:Y:S02]  /*dd60*/  IADD3 R4, P1, R6, R27, RZ ;  /* 0x0000001b06047210 */ /* 0x004fe40007f3e0ff */
[----:B-1----:R-:W-:-:S04]  /*dd70*/  SHF.R.U32.HI R14, RZ, 0x5, R22 ;  /* 0x00000005ff0e7819 */ /* 0x002fc80000011616 */
[----:B------:R-:W-:-:S04]  /*dd80*/  SGXT.U32 R14, R14, 0x3 ;  /* 0x000000030e0e781a */ /* 0x000fc80000000000 */
[C---:B------:R-:W-:Y:S02]  /*dd90*/  LOP3.LUT R2, R14.reuse, 0x8, RZ, 0xfc, !PT ;  /* 0x000000080e027812 */ /* 0x040fe400078efcff */
[----:B------:R-:W-:Y:S02]  /*dda0*/  LOP3.LUT R3, R14, 0x10, RZ, 0xfc, !PT ;  /* 0x000000100e037812 */ /* 0x000fe400078efcff */
[----:B------:R-:W-:Y:S02]  /*ddb0*/  ISETP.GE.AND P2, PT, R2, UR10, PT ;  /* 0x0000000a02007c0c */ /* 0x000fe4000bf46270 */
[----:B------:R-:W-:Y:S02]  /*ddc0*/  LOP3.LUT R2, R14, 0x20, RZ, 0xfc, !PT ;  /* 0x000000200e027812 */ /* 0x000fe400078efcff */
[----:B------:R-:W-:Y:S02]  /*ddd0*/  ISETP.GE.AND P3, PT, R3, UR10, PT ;  /* 0x0000000a03007c0c */ /* 0x000fe4000bf66270 */
[----:B------:R-:W-:-:S02]  /*dde0*/  ISETP.GE.AND P6, PT, R2, UR10, PT ;  /* 0x0000000a02007c0c */ /* 0x000fc4000bfc6270 */
[C---:B------:R-:W-:Y:S02]  /*ddf0*/  LOP3.LUT R2, R14.reuse, 0x30, RZ, 0xfc, !PT ;  /* 0x000000300e027812 */ /* 0x040fe400078efcff */
[----:B0-----:R-:W-:-:S04]  /*de00*/  LOP3.LUT R0, R14, 0x18, RZ, 0xfc, !PT ;  /* 0x000000180e007812 */ /* 0x001fc800078efcff */
[----:B------:R-:W-:Y:S02]  /*de10*/  ISETP.GE.AND P4, PT, R0, UR10, PT ;  /* 0x0000000a00007c0c */ /* 0x000fe4000bf86270 */
[----:B------:R-:W-:-:S04]  /*de20*/  LOP3.LUT R0, R14, 0x28, RZ, 0xfc, !PT ;  /* 0x000000280e007812 */ /* 0x000fc800078efcff */
[----:B------:R-:W-:Y:S02]  /*de30*/  ISETP.GE.AND P0, PT, R0, UR10, PT ;  /* 0x0000000a00007c0c */ /* 0x000fe4000bf06270 */
[----:B------:R-:W-:Y:S02]  /*de40*/  PRMT R0, RZ, 0x7610, R0 ;  /* 0x00007610ff007816 */ /* 0x000fe40000000000 */
[----:B------:R-:W-:Y:S02]  /*de50*/  PRMT R18, RZ, 0x7610, R18 ;  /* 0x00007610ff127816 */ /* 0x000fe40000000012 */
[----:B------:R-:W-:Y:S02]  /*de60*/  PRMT R17, RZ, 0x7610, R17 ;  /* 0x00007610ff117816 */ /* 0x000fe40000000011 */
[----:B------:R-:W-:Y:S02]  /*de70*/  PRMT R16, RZ, 0x7610, R16 ;  /* 0x00007610ff107816 */ /* 0x000fe40000000010 */
[----:B------:R-:W-:-:S02]  /*de80*/  PRMT R19, RZ, 0x7610, R19 ;  /* 0x00007610ff137816 */ /* 0x000fc40000000013 */
[----:B---3--:R-:W-:Y:S02]  /*de90*/  LEA.HI.X.SX32 R5, R6, R23, 0x1, P1 ;  /* 0x0000001706057211 */ /* 0x008fe400008f0eff */
[----:B------:R-:W0:Y:S01]  /*dea0*/  S2R R6, SR_TID.X ;  /* 0x0000000000067919 */ /* 0x000e220000002100 */
[----:B------:R-:W-:Y:S02]  /*deb0*/  ISETP.GE.AND P1, PT, R2, UR10, PT ;  /* 0x0000000a02007c0c */ /* 0x000fe4000bf26270 */
[C---:B------:R-:W-:Y:S01]  /*dec0*/  IADD3 R2, P5, R8.reuse, R27, RZ ;  /* 0x0000001b08027210 */ /* 0x040fe20007fbe0ff */
[----:B------:R1:W2:Y:S03]  /*ded0*/  @!P2 LDG.E.U8 R0, desc[UR8][R4.64] ;  /* 0x000000080400a981 */ /* 0x0002a6000c1e1100 */
[----:B------:R-:W-:-:S05]  /*dee0*/  LEA.HI.X.SX32 R3, R8, R23, 0x1, P5 ;  /* 0x0000001708037211 */ /* 0x000fca00028f0eff */
[----:B------:R3:W4:Y:S01]  /*def0*/  @!P3 LDG.E.U8 R7, desc[UR8][R2.64] ;  /* 0x000000080207b981 */ /* 0x000722000c1e1100 */
[----:B0-----:R-:W-:Y:S02]  /*df00*/  SHF.R.U32.HI R11, RZ, 0x5, R6 ;  /* 0x00000005ff0b7819 */ /* 0x001fe40000011606 */
[----:B-1----:R-:W-:Y:S02]  /*df10*/  PRMT R5, RZ, 0x7610, R5 ;  /* 0x00007610ff057816 */ /* 0x002fe40000000005 */
[----:B------:R-:W-:Y:S02]  /*df20*/  SGXT.U32 R11, R11, 0x3 ;  /* 0x000000030b0b781a */ /* 0x000fe40000000000 */
[C---:B------:R-:W-:Y:S02]  /*df30*/  LOP3.LUT R4, R14.reuse, 0x40, RZ, 0xfc, !PT ;  /* 0x000000400e047812 */ /* 0x040fe400078efcff */
[----:B------:R-:W-:Y:S02]  /*df40*/  LOP3.LUT R10, R11, 0x18, RZ, 0xfc, !PT ;  /* 0x000000180b0a7812 */ /* 0x000fe400078efcff */
[----:B------:R-:W-:-:S03]  /*df50*/  LOP3.LUT R6, R14, 0x38, RZ, 0xfc, !PT ;  /* 0x000000380e067812 */ /* 0x000fc600078efcff */
[----:B------:R-:W-:Y:S01]  /*df60*/  IMAD R10, R10, UR6, RZ ;  /* 0x000000060a0a7c24 */ /* 0x000fe2000f8e02ff */
[----:B------:R-:W-:Y:S01]  /*df70*/  LOP3.LUT R11, R11, 0x20, RZ, 0xfc, !PT ;  /* 0x000000200b0b7812 */ /* 0x000fe200078efcff */
[----:B------:R-:W-:-:S03]  /*df80*/  ULDC UR6, c[0x0][0x238] ;  /* 0x00008e0000067ab9 */ /* 0x000fc60000000800 */
[----:B------:R-:W-:-:S04]  /*df90*/  IADD3 R8, P5, R10, R27, RZ ;  /* 0x0000001b0a087210 */ /* 0x000fc80007fbe0ff */
[----:B------:R-:W-:Y:S02]  /*dfa0*/  LEA.HI.X.SX32 R9, R10, R23, 0x1, P5 ;  /* 0x000000170a097211 */ /* 0x000fe400028f0eff */
[----:B------:R-:W0:Y:S01]  /*dfb0*/  S2R R10, SR_TID.X ;  /* 0x00000000000a7919 */ /* 0x000e220000002100 */
[----:B------:R-:W-:Y:S01]  /*dfc0*/  IMAD R11, R11, UR5, RZ ;  /* 0x000000050b0b7c24 */ /* 0x000fe2000f8e02ff */
[----:B------:R-:W-:Y:S01]  /*dfd0*/  ULDC UR5, c[0x0][0x238] ;  /* 0x00008e0000057ab9 */ /* 0x000fe20000000800 */
[----:B------:R1:W2:Y:S03]  /*dfe0*/  @!P4 LDG.E.U8 R5, desc[UR8][R8.64] ;  /* 0x000000080805c981 */ /* 0x0002a6000c1e1100 */
[----:B---3--:R-:W-:-:S04]  /*dff0*/  IADD3 R2, P5, R11, R27, RZ ;  /* 0x0000001b0b027210 */ /* 0x008fc80007fbe0ff */
[----:B------:R-:W-:-:S05]  /*e000*/  LEA.HI.X.SX32 R3, R11, R23, 0x1, P5 ;  /* 0x000000170b037211 */ /* 0x000fca00028f0eff */
[----:B------:R3:W2:Y:S01]  /*e010*/  @!P6 LDG.E.U8 R18, desc[UR8][R2.64] ;  /* 0x000000080212e981 */ /* 0x0006a2000c1e1100 */
[----:B0-----:R-:W-:-:S04]  /*e020*/  SHF.R.U32.HI R10, RZ, 0x5, R10 ;  /* 0x00000005ff0a7819 */ /* 0x001fc8000001160a */
[----:B------:R-:W-:-:S04]  /*e030*/  SGXT.U32 R10, R10, 0x3 ;  /* 0x000000030a0a781a */ /* 0x000fc80000000000 */
[C---:B------:R-:W-:Y:S02]  /*e040*/  LOP3.LUT R11, R10.reuse, 0x28, RZ, 0xfc, !PT ;  /* 0x000000280a0b7812 */ /* 0x040fe400078efcff */
[----:B------:R-:W-:-:S03]  /*e050*/  LOP3.LUT R10, R10, 0x30, RZ, 0xfc, !PT ;  /* 0x000000300a0a7812 */ /* 0x000fc600078efcff */
[----:B------:R-:W-:Y:S01]  /*e060*/  IMAD R11, R11, UR6, RZ ;  /* 0x000000060b0b7c24 */ /* 0x000fe2000f8e02ff */
[----:B------:R-:W-:Y:S01]  /*e070*/  ISETP.GE.AND P3, PT, R4, UR10, PT ;  /* 0x0000000a04007c0c */ /* 0x000fe2000bf66270 */
[----:B------:R-:W-:Y:S01]  /*e080*/  IMAD R10, R10, UR5, RZ ;  /* 0x000000050a0a7c24 */ /* 0x000fe2000f8e02ff */
[----:B------:R-:W-:Y:S01]  /*e090*/  ISETP.GE.AND P2, PT, R6, UR10, PT ;  /* 0x0000000a06007c0c */ /* 0x000fe2000bf46270 */
[----:B------:R-:W-:Y:S01]  /*e0a0*/  ULDC UR5, c[0x0][0x238] ;  /* 0x00008e0000057ab9 */ /* 0x000fe20000000800 */
[----:B-1----:R-:W-:Y:S01]  /*e0b0*/  IADD3 R8, P5, R11, R27, RZ ;  /* 0x0000001b0b087210 */ /* 0x002fe20007fbe0ff */
[----:B------:R-:W-:-:S03]  /*e0c0*/  ULDC UR6, c[0x0][0x238] ;  /* 0x00008e0000067ab9 */ /* 0x000fc60000000800 */
[----:B------:R-:W-:Y:S02]  /*e0d0*/  LEA.HI.X.SX32 R9, R11, R23, 0x1, P5 ;  /* 0x000000170b097211 */ /* 0x000fe400028f0eff */
[C---:B---3--:R-:W-:Y:S01]  /*e0e0*/  IADD3 R2, P5, R10.reuse, R27, RZ ;  /* 0x0000001b0a027210 */ /* 0x048fe20007fbe0ff */
[----:B------:R-:W0:Y:S03]  /*e0f0*/  S2R R11, SR_TID.X ;  /* 0x00000000000b7919 */ /* 0x000e260000002100 */
[----:B------:R-:W-:Y:S02]  /*e100*/  LEA.HI.X.SX32 R3, R10, R23, 0x1, P5 ;  /* 0x000000170a037211 */ /* 0x000fe400028f0eff */
[----:B------:R-:W1:Y:S01]  /*e110*/  S2R R10, SR_TID.X ;  /* 0x00000000000a7919 */ /* 0x000e620000002100 */
[C---:B------:R-:W-:Y:S02]  /*e120*/  LOP3.LUT R4, R14.reuse, 0x48, RZ, 0xfc, !PT ;  /* 0x000000480e047812 */ /* 0x040fe400078efcff */
[----:B------:R-:W-:Y:S01]  /*e130*/  LOP3.LUT R6, R14, 0x58, RZ, 0xfc, !PT ;  /* 0x000000580e067812 */ /* 0x000fe200078efcff */
[----:B------:R-:W3:Y:S01]  /*e140*/  @!P1 LDG.E.U8 R17, desc[UR8][R2.64] ;  /* 0x0000000802119981 */ /* 0x000ee2000c1e1100 */
[----:B------:R-:W-:-:S02]  /*e150*/  ISETP.GE.AND P4, PT, R4, UR10, PT ;  /* 0x0000000a04007c0c */ /* 0x000fc4000bf86270 */
[----:B------:R-:W-:-:S04]  /*e160*/  LOP3.LUT R4, R14, 0x50, RZ, 0xfc, !PT ;  /* 0x000000500e047812 */ /* 0x000fc800078efcff */
[----:B------:R-:W-:Y:S02]  /*e170*/  ISETP.GE.AND P6, PT, R4, UR10, PT ;  /* 0x0000000a04007c0c */ /* 0x000fe4000bfc6270 */
[----:B------:R-:W-:-:S06]  /*e180*/  PRMT R4, RZ, 0x7610, R4 ;  /* 0x00007610ff047816 */ /* 0x000fcc0000000004 */
[----:B------:R1:W3:Y:S01]  /*e190*/  @!P0 LDG.E.U8 R4, desc[UR8][R8.64] ;  /* 0x0000000808048981 */ /* 0x0002e2000c1e1100 */
[----:B0-----:R-:W-:-:S04]  /*e1a0*/  SHF.R.U32.HI R11, RZ, 0x5, R11 ;  /* 0x00000005ff0b7819 */ /* 0x001fc8000001160b */
[----:B------:R-:W-:Y:S02]  /*e1b0*/  SGXT.U32 R11, R11, 0x3 ;  /* 0x000000030b0b781a */ /* 0x000fe40000000000 */
[----:B-1----:R-:W-:Y:S02]  /*e1c0*/  SHF.R.U32.HI R15, RZ, 0x5, R10 ;  /* 0x00000005ff0f7819 */ /* 0x002fe4000001160a */
[----:B------:R-:W-:Y:S02]  /*e1d0*/  LOP3.LUT R9, R11, 0x38, RZ, 0xfc, !PT ;  /* 0x000000380b097812 */ /* 0x000fe400078efcff */
[----:B------:R-:W-:Y:S02]  /*e1e0*/  ISETP.GE.AND P0, PT, R6, UR10, PT ;  /* 0x0000000a06007c0c */ /* 0x000fe4000bf06270 */
[----:B------:R-:W-:Y:S02]  /*e1f0*/  SGXT.U32 R15, R15, 0x3 ;  /* 0x000000030f0f781a */ /* 0x000fe40000000000 */
[----:B------:R-:W-:Y:S01]  /*e200*/  LOP3.LUT R6, R11, 0x40, RZ, 0xfc, !PT ;  /* 0x000000400b067812 */ /* 0x000fe200078efcff */
[----:B------:R-:W-:Y:S01]  /*e210*/  IMAD R9, R9, UR7, RZ ;  /* 0x0000000709097c24 */ /* 0x000fe2000f8e02ff */
[----:B------:R-:W-:-:S03]  /*e220*/  LOP3.LUT R26, R15, 0x48, RZ, 0xfc, !PT ;  /* 0x000000480f1a7812 */ /* 0x000fc600078efcff */
[----:B------:R-:W-:Y:S01]  /*e230*/  IMAD R6, R6, UR5, RZ ;  /* 0x0000000506067c24 */ /* 0x000fe2000f8e02ff */
[-C--:B------:R-:W-:Y:S01]  /*e240*/  IADD3 R12, P5, R9, R27.reuse, RZ ;  /* 0x0000001b090c7210 */ /* 0x080fe20007fbe0ff */
[----:B------:R-:W-:Y:S01]  /*e250*/  IMAD R26, R26, UR6, RZ ;  /* 0x000000061a1a7c24 */ /* 0x000fe2000f8e02ff */
[----:B------:R-:W-:Y:S01]  /*e260*/  LOP3.LUT R15, R15, 0x50, RZ, 0xfc, !PT ;  /* 0x000000500f0f7812 */ /* 0x000fe200078efcff */
[----:B------:R-:W-:Y:S01]  /*e270*/  ULDC UR5, c[0x0][0x238] ;  /* 0x00008e0000057ab9 */ /* 0x000fe20000000800 */
[----:B------:R-:W-:Y:S02]  /*e280*/  IADD3 R10, P1, R6, R27, RZ ;  /* 0x0000001b060a7210 */ /* 0x000fe40007f3e0ff */
[----:B------:R-:W-:Y:S02]  /*e290*/  LEA.HI.X.SX32 R13, R9, R23, 0x1, P5 ;  /* 0x00000017090d7211 */ /* 0x000fe400028f0eff */
[----:B------:R-:W-:Y:S01]  /*e2a0*/  IADD3 R8, P5, R26, R27, RZ ;  /* 0x0000001b1a087210 */ /* 0x000fe20007fbe0ff */
[----:B------:R-:W-:Y:S01]  /*e2b0*/  IMAD R15, R15, UR5, RZ ;  /* 0x000000050f0f7c24 */ /* 0x000fe2000f8e02ff */
[----:B------:R-:W-:Y:S01]  /*e2c0*/  LEA.HI.X.SX32 R11, R6, R23, 0x1, P1 ;  /* 0x00000017060b7211 */ /* 0x000fe200008f0eff */
[----:B------:R-:W-:Y:S01]  /*e2d0*/  ULDC UR5, c[0x0][0x238] ;  /* 0x00008e0000057ab9 */ /* 0x000fe20000000800 */
[----:B------:R-:W-:-:S02]  /*e2e0*/  PRMT R2, RZ, 0x7610, R2 ;  /* 0x00007610ff027816 */ /* 0x000fc40000000002 */
[----:B------:R-:W-:Y:S01]  /*e2f0*/  LEA.HI.X.SX32 R9, R26, R23, 0x1, P5 ;  /* 0x000000171a097211 */ /* 0x000fe200028f0eff */
[----:B------:R0:W3:Y:S01]  /*e300*/  @!P3 LDG.E.U8 R16, desc[UR8][R10.64] ;  /* 0x000000080a10b981 */ /* 0x0000e2000c1e1100 */
[----:B------:R-:W-:-:S03]  /*e310*/  PRMT R3, RZ, 0x7610, R3 ;  /* 0x00007610ff037816 */ /* 0x000fc60000000003 */
[----:B------:R1:W3:Y:S01]  /*e320*/  @!P4 LDG.E.U8 R2, desc[UR8][R8.64] ;  /* 0x000000080802c981 */ /* 0x0002e2000c1e1100 */
[----:B0-----:R-:W-:-:S03]  /*e330*/  IADD3 R10, P1, R15, R27, RZ ;  /* 0x0000001b0f0a7210 */ /* 0x001fc60007f3e0ff */
[----:B------:R0:W3:Y:S01]  /*e340*/  @!P2 LDG.E.U8 R3, desc[UR8][R12.64] ;  /* 0x000000080c03a981 */ /* 0x0000e2000c1e1100 */
[----:B-1----:R-:W-:Y:S02]  /*e350*/  PRMT R9, RZ, 0x7610, R9 ;  /* 0x00007610ff097816 */ /* 0x002fe40000000009 */
[----:B------:R-:W-:Y:S02]  /*e360*/  LEA.HI.X.SX32 R11, R15, R23, 0x1, P1 ;  /* 0x000000170f0b7211 */ /* 0x000fe400008f0eff */
[C---:B------:R-:W-:Y:S01]  /*e370*/  ISETP.GE.AND P3, PT, R14.reuse, UR10, PT ;  /* 0x0000000a0e007c0c */ /* 0x040fe2000bf66270 */
[C---:B0-----:R-:W-:Y:S01]  /*e380*/  IMAD R13, R14.reuse, UR19, RZ ;  /* 0x000000130e0d7c24 */ /* 0x041fe2000f8e02ff */
[----:B------:R-:W-:Y:S01]  /*e390*/  LOP3.LUT R6, R14, 0x60, RZ, 0xfc, !PT ;  /* 0x000000600e067812 */ /* 0x000fe200078efcff */
[----:B------:R0:W3:Y:S03]  /*e3a0*/  @!P6 LDG.E.U8 R9, desc[UR8][R10.64] ;  /* 0x000000080a09e981 */ /* 0x0000e6000c1e1100 */
[----:B------:R-:W-:-:S02]  /*e3b0*/  IADD3 R12, P2, R13, R27, RZ ;  /* 0x0000001b0d0c7210 */ /* 0x000fc40007f5e0ff */
[C---:B------:R-:W-:Y:S01]  /*e3c0*/  ISETP.GE.AND P1, PT, R6.reuse, UR10, PT ;  /* 0x0000000a06007c0c */ /* 0x040fe2000bf26270 */
[----:B------:R-:W-:Y:S01]  /*e3d0*/  IMAD R6, R6, UR19, RZ ;  /* 0x0000001306067c24 */ /* 0x000fe2000f8e02ff */
[----:B------:R-:W-:Y:S02]  /*e3e0*/  PRMT R8, RZ, 0x7610, R8 ;  /* 0x00007610ff087816 */ /* 0x000fe40000000008 */
[----:B0-----:R-:W-:Y:S02]  /*e3f0*/  LOP3.LUT R11, R14, 0x70, RZ, 0xfc, !PT ;  /* 0x000000700e0b7812 */ /* 0x001fe400078efcff */
[----:B------:R-:W-:Y:S02]  /*e400*/  LEA.HI.X.SX32 R13, R13, R23, 0x1, P2 ;  /* 0x000000170d0d7211 */ /* 0x000fe400010f0eff */
[C---:B------:R-:W-:Y:S01]  /*e410*/  ISETP.GE.AND P2, PT, R11.reuse, UR10, PT ;  /* 0x0000000a0b007c0c */ /* 0x040fe2000bf46270 */
[----:B------:R-:W-:Y:S01]  /*e420*/  IMAD R15, R11, UR19, RZ ;  /* 0x000000130b0f7c24 */ /* 0x000fe2000f8e02ff */
[C---:B------:R-:W-:Y:S01]  /*e430*/  IADD3 R10, P4, R6.reuse, R27, RZ ;  /* 0x0000001b060a7210 */ /* 0x040fe20007f9e0ff */
[----:B------:R0:W3:Y:S03]  /*e440*/  @!P3 LDG.E.U8 R8, desc[UR8][R12.64] ;  /* 0x000000080c08b981 */ /* 0x0000e6000c1e1100 */
[----:B------:R-:W-:-:S02]  /*e450*/  LEA.HI.X.SX32 R11, R6, R23, 0x1, P4 ;  /* 0x00000017060b7211 */ /* 0x000fc400020f0eff */
[----:B------:R-:W-:Y:S02]  /*e460*/  PRMT R6, RZ, 0x7610, R6 ;  /* 0x00007610ff067816 */ /* 0x000fe40000000006 */
[----:B0-----:R-:W-:-:S04]  /*e470*/  IADD3 R12, P3, R15, R27, RZ ;  /* 0x0000001b0f0c7210 */ /* 0x001fc80007f7e0ff */
[----:B------:R0:W3:Y:S01]  /*e480*/  @!P1 LDG.E.U8 R6, desc[UR8][R10.64] ;  /* 0x000000080a069981 */ /* 0x0000e2000c1e1100 */
[----:B------:R-:W-:-:S05]  /*e490*/  LEA.HI.X.SX32 R13, R15, R23, 0x1, P3 ;  /* 0x000000170f0d7211 */ /* 0x000fca00018f0eff */
[----:B------:R1:W3:Y:S01]  /*e4a0*/  @!P2 LDG.E.U8 R19, desc[UR8][R12.64] ;  /* 0x000000080c13a981 */ /* 0x0002e2000c1e1100 */
[----:B------:R-:W0:Y:S02]  /*e4b0*/  S2R R26, SR_TID.X ;  /* 0x00000000001a7919 */ /* 0x000e240000002100 */
[----:B0-----:R-:W-:-:S04]  /*e4c0*/  SHF.R.U32.HI R26, RZ, 0x5, R26 ;  /* 0x00000005ff1a7819 */ /* 0x001fc8000001161a */
[----:B------:R-:W-:-:S04]  /*e4d0*/  SGXT.U32 R26, R26, 0x3 ;  /* 0x000000031a1a781a */ /* 0x000fc80000000000 */
[----:B------:R-:W-:-:S05]  /*e4e0*/  LOP3.LUT R26, R26, 0x58, RZ, 0xfc, !PT ;  /* 0x000000581a1a7812 */ /* 0x000fca00078efcff */
[----:B------:R-:W-:Y:S01]  /*e4f0*/  IMAD R26, R26, UR5, RZ ;  /* 0x000000051a1a7c24 */ /* 0x000fe2000f8e02ff */
[----:B------:R-:W-:Y:S01]  /*e500*/  LOP3.LUT R11, R14, 0x68, RZ, 0xfc, !PT ;  /* 0x000000680e0b7812 */ /* 0x000fe200078efcff */
[----:B------:R-:W-:-:S03]  /*e510*/  ULDC UR5, c[0x0][0x238] ;  /* 0x00008e0000057ab9 */ /* 0x000fc60000000800 */
[-C--:B------:R-:W-:Y:S02]  /*e520*/  IADD3 R10, P1, R26, R27.reuse, RZ ;  /* 0x0000001b1a0a7210 */ /* 0x080fe40007f3e0ff */
[----:B------:R-:W0:Y:S01]  /*e530*/  S2R R26, SR_TID.X ;  /* 0x00000000001a7919 */ /* 0x000e220000002100 */
[C---:B------:R-:W-:Y:S01]  /*e540*/  ISETP.GE.AND P3, PT, R11.reuse, UR10, PT ;  /* 0x0000000a0b007c0c */ /* 0x040fe2000bf66270 */
[----:B------:R-:W-:Y:S01]  /*e550*/  IMAD R15, R11, UR19, RZ ;  /* 0x000000130b0f7c24 */ /* 0x000fe2000f8e02ff */
[----:B------:R-:W-:Y:S02]  /*e560*/  LOP3.LUT R14, R14, 0x78, RZ, 0xfc, !PT ;  /* 0x000000780e0e7812 */ /* 0x000fe400078efcff */
[----:B------:R-:W-:Y:S02]  /*e570*/  PRMT R24, RZ, 0x7610, R24 ;  /* 0x00007610ff187816 */ /* 0x000fe40000000018 */
[----:B------:R-:W-:Y:S02]  /*e580*/  ISETP.GE.AND P4, PT, R14, UR10, PT ;  /* 0x0000000a0e007c0c */ /* 0x000fe4000bf86270 */
[----:B-1----:R-:W-:Y:S01]  /*e590*/  IADD3 R12, P2, R15, R27, RZ ;  /* 0x0000001b0f0c7210 */ /* 0x002fe20007f5e0ff */
[----:B------:R-:W1:Y:S01]  /*e5a0*/  S2UR UR6, SR_CgaCtaId ;  /* 0x00000000000679c3 */ /* 0x000e620000008800 */
[----:B0-----:R-:W-:-:S04]  /*e5b0*/  SHF.R.U32.HI R26, RZ, 0x5, R26 ;  /* 0x00000005ff1a7819 */ /* 0x001fc8000001161a */
[----:B------:R-:W-:-:S04]  /*e5c0*/  SGXT.U32 R26, R26, 0x3 ;  /* 0x000000031a1a781a */ /* 0x000fc80000000000 */
[----:B------:R-:W-:Y:S01]  /*e5d0*/  LOP3.LUT R11, R26, 0x58, RZ, 0xfc, !PT ;  /* 0x000000581a0b7812 */ /* 0x000fe200078efcff */
[----:B------:R-:W-:-:S04]  /*e5e0*/  IMAD R26, R14, UR19, RZ ;  /* 0x000000130e1a7c24 */ /* 0x000fc8000f8e02ff */
[----:B------:R-:W-:-:S05]  /*e5f0*/  IMAD R11, R11, UR5, RZ ;  /* 0x000000050b0b7c24 */ /* 0x000fca000f8e02ff */
[----:B------:R-:W-:Y:S02]  /*e600*/  LEA.HI.X.SX32 R11, R11, R23, 0x1, P1 ;  /* 0x000000170b0b7211 */ /* 0x000fe400008f0eff */
[C---:B------:R-:W-:Y:S02]  /*e610*/  IADD3 R14, P1, R26.reuse, R27, RZ ;  /* 0x0000001b1a0e7210 */ /* 0x040fe40007f3e0ff */
[----:B------:R-:W-:Y:S01]  /*e620*/  PRMT R25, RZ, 0x7610, R25 ;  /* 0x00007610ff197816 */ /* 0x000fe20000000019 */
[----:B------:R0:W3:Y:S01]  /*e630*/  @!P0 LDG.E.U8 R24, desc[UR8][R10.64] ;  /* 0x000000080a188981 */ /* 0x0000e2000c1e1100 */
[-C--:B------:R-:W-:Y:S02]  /*e640*/  LEA.HI.X.SX32 R13, R15, R23.reuse, 0x1, P2 ;  /* 0x000000170f0d7211 */ /* 0x080fe400010f0eff */
[----:B------:R-:W-:Y:S01]  /*e650*/  LEA.HI.X.SX32 R15, R26, R23, 0x1, P1 ;  /* 0x000000171a0f7211 */ /* 0x000fe200008f0eff */
[----:B------:R-:W-:Y:S01]  /*e660*/  UMOV UR5, 0x400 ;  /* 0x0000040000057882 */ /* 0x000fe20000000000 */
[----:B------:R-:W3:Y:S04]  /*e670*/  LDL.LU R27, [R1+0xdd8] ;  /* 0x000dd800011b7983 */ /* 0x000ee80000300800 */
[----:B------:R-:W3:Y:S01]  /*e680*/  @!P3 LDG.E.U8 R25, desc[UR8][R12.64] ;  /* 0x000000080c19b981 */ /* 0x000ee2000c1e1100 */
[----:B0-----:R-:W-:-:S06]  /*e690*/  PRMT R10, RZ, 0x7610, R10 ;  /* 0x00007610ff0a7816 */ /* 0x001fcc000000000a */
[----:B------:R-:W3:Y:S01]  /*e6a0*/  @!P4 LDG.E.U8 R10, desc[UR8][R14.64] ;  /* 0x000000080e0ac981 */ /* 0x000ee2000c1e1100 */
[----:B------:R-:W-:-:S04]  /*e6b0*/  SHF.R.S32.HI R11, RZ, 0x7, R22 ;  /* 0x00000007ff0b7819 */ /* 0x000fc80000011416 */
[----:B------:R-:W-:Y:S01]  /*e6c0*/  SGXT R23, R11, 0x1 ;  /* 0x000000010b17781a */ /* 0x000fe20000000200 */
[----:B-1----:R-:W-:-:S03]  /*e6d0*/  ULEA UR5, UR6, UR5, 0x18 ;  /* 0x0000000506057291 */ /* 0x002fc6000f8ec03f */
[----:B------:R-:W-:-:S04]  /*e6e0*/  LOP3.LUT R11, R23, 0x88, RZ, 0xc0, !PT ;  /* 0x00000088170b7812 */ /* 0x000fc800078ec0ff */
[----:B------:R-:W-:Y:S01]  /*e6f0*/  LOP3.LUT R11, R11, 0x7f, R22, 0x78, !PT ;  /* 0x0000007f0b0b7812 */ /* 0x000fe200078e7816 */
[----:B------:R-:W-:Y:S06]  /*e700*/  BAR.SYNC.DEFER_BLOCKING 0x0 ;  /* 0x0000000000007b1d */ /* 0x000fec0000010000 */
[----:B----4-:R0:W-:Y:S04]  /*e710*/  STS.U8 [R11+UR5+0x200], R7 ;  /* 0x000200070b007988 */ /* 0x0101e80008000005 */
[----:B--2---:R-:W-:Y:S01]  /*e720*/  STS.U8 [R11+UR5+0x400], R18 ;  /* 0x000400120b007988 */ /* 0x004fe20008000005 */
[----:B0-----:R-:W-:-:S03]  /*e730*/  LOP3.LUT R7, R11, 0x10, RZ, 0x3c, !PT ;  /* 0x000000100b077812 */ /* 0x001fc600078e3cff */
[----:B---3--:R-:W-:Y:S04]  /*e740*/  STS.U8 [R11+UR5+0x600], R17 ;  /* 0x000600110b007988 */ /* 0x008fe80008000005 */
[----:B------:R-:W-:Y:S04]  /*e750*/  STS.U8 [R11+UR5+0x800], R16 ;  /* 0x000800100b007988 */ /* 0x000fe80008000005 */
[----:B------:R-:W-:Y:S04]  /*e760*/  STS.U8 [R11+UR5+0xa00], R9 ;  /* 0x000a00090b007988 */ /* 0x000fe80008000005 */
[----:B------:R0:W-:Y:S04]  /*e770*/  STS.U8 [R11+UR5], R8 ;  /* 0x000000080b007988 */ /* 0x0001e80008000005 */
[----:B------:R-:W-:Y:S04]  /*e780*/  STS.U8 [R11+UR5+0xc00], R6 ;  /* 0x000c00060b007988 */ /* 0x000fe80008000005 */
[----:B0-----:R-:W2:Y:S04]  /*e790*/  LDL R8, [R1+0x774] ;  /* 0x0007740001087983 */ /* 0x001ea80000100800 */
[----:B------:R-:W-:Y:S04]  /*e7a0*/  STS.U8 [R11+UR5+0xe00], R19 ;  /* 0x000e00130b007988 */ /* 0x000fe80008000005 */
[----:B------:R0:W-:Y:S04]  /*e7b0*/  STS.U8 [R7+UR5+0x700], R3 ;  /* 0x0007000307007988 */ /* 0x0001e80008000005 */
[----:B------:R1:W-:Y:S01]  /*e7c0*/  STS.U8 [R7+UR5+0x300], R5 ;  /* 0x0003000507007988 */ /* 0x0003e20008000005 */
[----:B------:R-:W-:-:S02]  /*e7d0*/  LOP3.LUT R16, R22, 0x7f, RZ, 0xc0, !PT ;  /* 0x0000007f16107812 */ /* 0x000fc400078ec0ff */
[----:B------:R-:W-:Y:S01]  /*e7e0*/  PRMT R28, RZ, 0x7610, R28 ;  /* 0x00007610ff1c7816 */ /* 0x000fe2000000001c */
[----:B------:R-:W3:Y:S04]  /*e7f0*/  LDL R9, [R1+0x798] ;  /* 0x0007980001097983 */ /* 0x000ee80000100800 */
[----:B0-----:R-:W4:Y:S04]  /*e800*/  LDL R3, [R1+0x770] ;  /* 0x0007700001037983 */ /* 0x001f280000100800 */
[----:B-1----:R-:W3:Y:S04]  /*e810*/  LDL R5, [R1+0x7a0] ;  /* 0x0007a00001057983 */ /* 0x002ee80000100800 */
[----:B------:R-:W-:Y:S04]  /*e820*/  STS.U8 [R7+UR5+0x100], R0 ;  /* 0x0001000007007988 */ /* 0x000fe80008000005 */
[----:B------:R-:W-:Y:S04]  /*e830*/  STS.U8 [R7+UR5+0x500], R4 ;  /* 0x0005000407007988 */ /* 0x000fe80008000005 */
[----:B------:R2:W-:Y:S01]  /*e840*/  STS.U8 [R7+UR5+0x900], R2 ;  /* 0x0009000207007988 */ /* 0x0005e20008000005 */
[C---:B------:R-:W-:Y:S01]  /*e850*/  ISETP.GE.AND P0, PT, R16.reuse, UR10, PT ;  /* 0x0000000a10007c0c */ /* 0x040fe2000bf06270 */
[----:B------:R-:W-:-:S05]  /*e860*/  IMAD R16, R16, UR12, RZ ;  /* 0x0000000c10107c24 */ /* 0x000fca000f8e02ff */
[----:B------:R-:W-:Y:S01]  /*e870*/  SHF.R.S32.HI R6, RZ, 0x1f, R16 ;  /* 0x0000001fff067819 */ /* 0x000fe20000011410 */
[----:B------:R-:W-:Y:S04]  /*e880*/  STS.U8 [R7+UR5+0xb00], R24 ;  /* 0x000b001807007988 */ /* 0x000fe80008000005 */
[----:B------:R-:W-:Y:S04]  /*e890*/  STS.U8 [R7+UR5+0xd00], R25 ;  /* 0x000d001907007988 */ /* 0x000fe80008000005 */
[----:B------:R-:W-:Y:S01]  /*e8a0*/  STS.U8 [R7+UR5+0xf00], R10 ;  /* 0x000f000a07007988 */ /* 0x000fe20008000005 */
[----:B--2---:R-:W-:-:S02]  /*e8b0*/  IADD3 R2, P2, R16, R8, RZ ;  /* 0x0000000810027210 */ /* 0x004fc40007f5e0ff */
[----:B------:R-:W-:Y:S01]  /*e8c0*/  PRMT R27, RZ, 0x7610, R27 ;  /* 0x00007610ff1b7816 */ /* 0x000fe2000000001b */
[----:B------:R-:W2:Y:S02]  /*e8d0*/  LDL R8, [R1+0x794] ;  /* 0x0007940001087983 */ /* 0x000ea40000100800 */
[----:B----4-:R-:W-:Y:S01]  /*e8e0*/  IMAD.X R3, R6, 0x1, R3, P2 ;  /* 0x0000000106037824 */ /* 0x010fe200010e0603 */
[----:B------:R-:W-:Y:S01]  /*e8f0*/  BAR.SYNC.DEFER_BLOCKING 0x0 ;  /* 0x0000000000007b1d */ /* 0x000fe20000010000 */
[----:B---3--:R-:W-:-:S05]  /*e900*/  IADD3 R4, P1, R16, R5, RZ ;  /* 0x0000000510047210 */ /* 0x008fca0007f3e0ff */
[----:B------:R-:W3:Y:S04]  /*e910*/  LDL R5, [R1+0x780] ;  /* 0x0007800001057983 */ /* 0x000ee80000100800 */
[----:B------:R-:W4:Y:S01]  /*e920*/  @!P0 LDG.E.U8 R28, desc[UR8][R2.64] ;  /* 0x00000008021c8981 */ /* 0x000f22000c1e1100 */
[----:B---3--:R-:W-:-:S05]  /*e930*/  IMAD.X R5, R6, 0x1, R5, P1 ;  /* 0x0000000106057824 */ /* 0x008fca00008e0605 */
[----:B------:R0:W3:Y:S04]  /*e940*/  @!P0 LDG.E.U8 R27, desc[UR8][R4.64] ;  /* 0x00000008041b8981 */ /* 0x0000e8000c1e1100 */
[----:B----4-:R1:W-:Y:S04]  /*e950*/  STL [R1+0x298], R28 ;  /* 0x0002981c01007387 */ /* 0x0103e80000100800 */
[----:B-1----:R-:W4:Y:S04]  /*e960*/  LDL.LU R28, [R1+0xdd4] ;  /* 0x000dd400011c7983 */ /* 0x002f280000300800 */
[----:B------:R-:W2:Y:S01]  /*e970*/  LDL R3, [R1+0x79c] ;  /* 0x00079c0001037983 */ /* 0x000ea20000100800 */
[----:B0-----:R-:W-:-:S02]  /*e980*/  IADD3 R4, P2, R16, R9, RZ ;  /* 0x0000000910047210 */ /* 0x001fc40007f5e0ff */
[C---:B--2---:R-:W-:Y:S02]  /*e990*/  IADD3 R2, P1, R16.reuse, R3, RZ ;  /* 0x0000000310027210 */ /* 0x044fe40007f3e0ff */
[----:B------:R-:W2:Y:S04]  /*e9a0*/  LDL R3, [R1+0x778] ;  /* 0x0007780001037983 */ /* 0x000ea80000100800 */
[----:B---3--:R0:W-:Y:S04]  /*e9b0*/  STL [R1+0x2a0], R27 ;  /* 0x0002a01b01007387 */ /* 0x0081e80000100800 */
[----:B0-----:R-:W3:Y:S04]  /*e9c0*/  LDL.LU R27, [R1+0xdd0] ;  /* 0x000dd000011b7983 */ /* 0x001ee80000300800 */
[----:B------:R-:W3:Y:S04]  /*e9d0*/  LDL R5, [R1+0x3a8] ;  /* 0x0003a80001057983 */ /* 0x000ee80000100800 */
[----:B------:R-:W3:Y:S01]  /*e9e0*/  LDL R9, [R1+0x3ac] ;  /* 0x0003ac0001097983 */ /* 0x000ee20000100800 */
[----:B------:R-:W-:-:S02]  /*e9f0*/  IADD3 R8, P3, R16, R8, RZ ;  /* 0x0000000810087210 */ /* 0x000fc40007f7e0ff */
[----:B------:R-:W-:Y:S02]  /*ea00*/  PRMT R29, RZ, 0x7610, R29 ;  /* 0x00007610ff1d7816 */ /* 0x000fe4000000001d */
[----:B----4-:R-:W-:Y:S01]  /*ea10*/  PRMT R28, RZ, 0x7610, R28 ;  /* 0x00007610ff1c7816 */ /* 0x010fe2000000001c */
[C---:B--2---:R-:W-:Y:S01]  /*ea20*/  IMAD.X R3, R6.reuse, 0x1, R3, P1 ;  /* 0x0000000106037824 */ /* 0x044fe200008e0603 */
[----:B---3--:R-:W-:Y:S01]  /*ea30*/  PRMT R27, RZ, 0x7610, R27 ;  /* 0x00007610ff1b7816 */ /* 0x008fe2000000001b */
[----:B------:R-:W-:-:S05]  /*ea40*/  IMAD.X R5, R6, 0x1, R5, P2 ;  /* 0x0000000106057824 */ /* 0x000fca00010e0605 */
[----:B------:R-:W2:Y:S01]  /*ea50*/  @!P0 LDG.E.U8 R27, desc[UR8][R2.64] ;  /* 0x00000008021b8981 */ /* 0x000ea2000c1e1100 */
[----:B------:R-:W-:-:S03]  /*ea60*/  IMAD.X R9, R6, 0x1, R9, P3 ;  /* 0x0000000106097824 */ /* 0x000fc600018e0609 */
[----:B------:R-:W3:Y:S04]  /*ea70*/  @!P0 LDG.E.U8 R29, desc[UR8][R4.64] ;  /* 0x00000008041d8981 */ /* 0x000ee8000c1e1100 */
[----:B------:R-:W4:Y:S04]  /*ea80*/  @!P0 LDG.E.U8 R28, desc[UR8][R8.64] ;  /* 0x00000008081c8981 */ /* 0x000f28000c1e1100 */
[----:B--2---:R0:W-:Y:S04]  /*ea90*/  STL [R1+0x294], R27 ;  /* 0x0002941b01007387 */ /* 0x0041e80000100800 */
[----:B0-----:R-:W2:Y:S04]  /*eaa0*/  LDL.LU R27, [R1+0xdcc] ;  /* 0x000dcc00011b7983 */ /* 0x001ea80000300800 */
[----:B------:R-:W2:Y:S04]  /*eab0*/  LDL R3, [R1+0x790] ;  /* 0x0007900001037983 */ /* 0x000ea80000100800 */
[----:B---3--:R0:W-:Y:S04]  /*eac0*/  STL [R1+0x290], R29 ;  /* 0x0002901d01007387 */ /* 0x0081e80000100800 */
[----:B0-----:R-:W3:Y:S04]  /*ead0*/  LDL.LU R29, [R1+0xdc8] ;  /* 0x000dc800011d7983 */ /* 0x001ee80000300800 */
[----:B------:R-:W3:Y:S04]  /*eae0*/  LDL R5, [R1+0x78c] ;  /* 0x00078c0001057983 */ /* 0x000ee80000100800 */
[----:B----4-:R0:W-:Y:S04]  /*eaf0*/  STL [R1+0x29c], R28 ;  /* 0x00029c1c01007387 */ /* 0x0101e80000100800 */
[----:B0-----:R-:W4:Y:S04]  /*eb00*/  LDL.LU R28, [R1+0xdc4] ;  /* 0x000dc400011c7983 */ /* 0x001f280000300800 */
[----:B------:R-:W4:Y:S01]  /*eb10*/  LDL R9, [R1+0x784] ;  /* 0x0007840001097983 */ /* 0x000f220000100800 */
[----:B--2---:R-:W-:-:S03]  /*eb20*/  IADD3 R2, P1, R16, R3, RZ ;  /* 0x0000000310027210 */ /* 0x004fc60007f3e0ff */
[----:B------:R-:W2:Y:S01]  /*eb30*/  LDL R3, [R1+0x3b0] ;  /* 0x0003b00001037983 */ /* 0x000ea20000100800 */
[----:B---3--:R-:W-:-:S03]  /*eb40*/  IADD3 R4, P2, R16, R5, RZ ;  /* 0x0000000510047210 */ /* 0x008fc60007f5e0ff */
[----:B------:R-:W3:Y:S01]  /*eb50*/  LDL R5, [R1+0x3b4] ;  /* 0x0003b40001057983 */ /* 0x000ee20000100800 */
[----:B----4-:R-:W-:-:S03]  /*eb60*/  IADD3 R8, P3, R16, R9, RZ ;  /* 0x0000000910087210 */ /* 0x010fc60007f7e0ff */
[----:B------:R-:W4:Y:S01]  /*eb70*/  LDL R9, [R1+0x3b8] ;  /* 0x0003b80001097983 */ /* 0x000f220000100800 */
[----:B------:R-:W-:Y:S02]  /*eb80*/  PRMT R27, RZ, 0x7610, R27 ;  /* 0x00007610ff1b7816 */ /* 0x000fe4000000001b */
[----:B------:R-:W-:Y:S02]  /*eb90*/  PRMT R29, RZ, 0x7610, R29 ;  /* 0x00007610ff1d7816 */ /* 0x000fe4000000001d */
[----:B------:R-:W-:Y:S01]  /*eba0*/  PRMT R28, RZ, 0x7610, R28 ;  /* 0x00007610ff1c7816 */ /* 0x000fe2000000001c */
[----:B--2---:R-:W-:-:S05]  /*ebb0*/  IMAD.X R3, R6, 0x1, R3, P1 ;  /* 0x0000000106037824 */ /* 0x004fca00008e0603 */
[----:B------:R-:W2:Y:S01]  /*ebc0*/  @!P0 LDG.E.U8 R27, desc[UR8][R2.64] ;  /* 0x00000008021b8981 */ /* 0x000ea2000c1e1100 */
[----:B---3--:R-:W-:-:S05]  /*ebd0*/  IMAD.X R5, R6, 0x1, R5, P2 ;  /* 0x0000000106057824 */ /* 0x008fca00010e0605 */
[----:B------:R-:W3:Y:S01]  /*ebe0*/  @!P0 LDG.E.U8 R29, desc[UR8][R4.64] ;  /* 0x00000008041d8981 */ /* 0x000ee2000c1e1100 */
[----:B----4-:R-:W-:-:S05]  /*ebf0*/  IMAD.X R9, R6, 0x1, R9, P3 ;  /* 0x0000000106097824 */ /* 0x010fca00018e0609 */
        /* <DEDUP_REMOVED lines=508> */
[----:B------:R-:W2:Y:S04]  /*10bc0*/  LDL R5, [R1+0x5e4] ;  /* 0x0005e40001057983 */ /* 0x000ea80000100800 */
[----:B---3--:R0:W-:Y:S04]  /*10bd0*/  STL [R1+0x14c], R10 ;  /* 0x00014c0a01007387 */ /* 0x0081e80000100800 */
[----:B0-----:R-:W3:Y:S04]  /*10be0*/  LDL R10, [R1+0x5f4] ;  /* 0x0005f400010a7983 */ /* 0x001ee80000100800 */
[----:B----4-:R0:W-:Y:S04]  /*10bf0*/  STL [R1+0x148], R29 ;  /* 0x0001481d01007387 */ /* 0x0101e80000100800 */
[----:B0-----:R-:W4:Y:S04]  /*10c00*/  LDL.LU R29, [R1+0xcc0] ;  /* 0x000cc000011d7983 */ /* 0x001f280000300800 */
[----:B------:R-:W3:Y:S01]  /*10c10*/  LDL R9, [R1+0x5ec] ;  /* 0x0005ec0001097983 */ /* 0x000ee20000100800 */
[----:B--2---:R-:W-:-:S03]  /*10c20*/  IADD3 R2, P1, R16, R3, RZ ;  /* 0x0000000310027210 */ /* 0x004fc60007f3e0ff */
[----:B------:R-:W2:Y:S01]  /*10c30*/  LDL R3, [R1+0x5d8] ;  /* 0x0005d80001037983 */ /* 0x000ea20000100800 */
[----:B------:R-:W-:-:S03]  /*10c40*/  IADD3 R4, P2, R16, R5, RZ ;  /* 0x0000000510047210 */ /* 0x000fc60007f5e0ff */
[----:B------:R-:W4:Y:S01]  /*10c50*/  LDL R5, [R1+0x5e0] ;  /* 0x0005e00001057983 */ /* 0x000f220000100800 */
[----:B---3--:R-:W-:-:S03]  /*10c60*/  IADD3 R8, P3, R16, R9, RZ ;  /* 0x0000000910087210 */ /* 0x008fc60007f7e0ff */
[----:B------:R-:W3:Y:S01]  /*10c70*/  LDL R9, [R1+0x5e8] ;  /* 0x0005e80001097983 */ /* 0x000ee20000100800 */
[----:B------:R-:W-:Y:S02]  /*10c80*/  PRMT R27, RZ, 0x7610, R27 ;  /* 0x00007610ff1b7816 */ /* 0x000fe4000000001b */
[----:B------:R-:W-:Y:S02]  /*10c90*/  PRMT R28, RZ, 0x7610, R28 ;  /* 0x00007610ff1c7816 */ /* 0x000fe4000000001c */
[----:B------:R-:W-:Y:S01]  /*10ca0*/  PRMT R11, RZ, 0x7610, R11 ;  /* 0x00007610ff0b7816 */ /* 0x000fe2000000000b */
[C---:B--2---:R-:W-:Y:S02]  /*10cb0*/  IMAD.X R3, R6.reuse, 0x1, R3, P1 ;  /* 0x0000000106037824 */ /* 0x044fe400008e0603 */
[----:B----4-:R-:W-:-:S03]  /*10cc0*/  IMAD.X R5, R6, 0x1, R5, P2 ;  /* 0x0000000106057824 */ /* 0x010fc600010e0605 */
[----:B------:R-:W2:Y:S04]  /*10cd0*/  @!P0 LDG.E.U8 R27, desc[UR8][R2.64] ;  /* 0x00000008021b8981 */ /* 0x000ea8000c1e1100 */
[----:B------:R-:W4:Y:S01]  /*10ce0*/  @!P0 LDG.E.U8 R28, desc[UR8][R4.64] ;  /* 0x00000008041c8981 */ /* 0x000f22000c1e1100 */
[----:B---3--:R-:W-:-:S05]  /*10cf0*/  IMAD.X R9, R6, 0x1, R9, P3 ;  /* 0x0000000106097824 */ /* 0x008fca00018e0609 */
[----:B------:R-:W3:Y:S04]  /*10d00*/  @!P0 LDG.E.U8 R11, desc[UR8][R8.64] ;  /* 0x00000008080b8981 */ /* 0x000ee8000c1e1100 */
[----:B--2---:R0:W-:Y:S04]  /*10d10*/  STL [R1+0x144], R27 ;  /* 0x0001441b01007387 */ /* 0x0041e80000100800 */
[----:B0-----:R-:W2:Y:S04]  /*10d20*/  LDL.LU R27, [R1+0xcbc] ;  /* 0x000cbc00011b7983 */ /* 0x001ea80000300800 */
[----:B----4-:R0:W-:Y:S04]  /*10d30*/  STL [R1+0x140], R28 ;  /* 0x0001401c01007387 */ /* 0x0101e80000100800 */
[----:B0-----:R-:W4:Y:S04]  /*10d40*/  LDL.LU R28, [R1+0xcb8] ;  /* 0x000cb800011c7983 */ /* 0x001f280000300800 */
[----:B------:R-:W4:Y:S04]  /*10d50*/  LDL R5, [R1+0x5fc] ;  /* 0x0005fc0001057983 */ /* 0x000f280000100800 */
[----:B------:R-:W4:Y:S04]  /*10d60*/  LDL R9, [R1+0x604] ;  /* 0x0006040001097983 */ /* 0x000f280000100800 */
[----:B---3--:R0:W-:Y:S04]  /*10d70*/  STL [R1+0x13c], R11 ;  /* 0x00013c0b01007387 */ /* 0x0081e80000100800 */
[----:B------:R-:W3:Y:S01]  /*10d80*/  LDL R3, [R1+0x5f0] ;  /* 0x0005f00001037983 */ /* 0x000ee20000100800 */
[----:B------:R-:W-:-:S02]  /*10d90*/  IADD3 R2, P1, R16, R10, RZ ;  /* 0x0000000a10027210 */ /* 0x000fc40007f3e0ff */
[----:B------:R-:W-:Y:S01]  /*10da0*/  PRMT R29, RZ, 0x7610, R29 ;  /* 0x00007610ff1d7816 */ /* 0x000fe2000000001d */
[----:B------:R-:W3:Y:S04]  /*10db0*/  LDL R10, [R1+0x61c] ;  /* 0x00061c00010a7983 */ /* 0x000ee80000100800 */
[----:B0-----:R-:W3:Y:S01]  /*10dc0*/  LDL R11, [R1+0x614] ;  /* 0x00061400010b7983 */ /* 0x001ee20000100800 */
[----:B--2---:R-:W-:Y:S02]  /*10dd0*/  PRMT R27, RZ, 0x7610, R27 ;  /* 0x00007610ff1b7816 */ /* 0x004fe4000000001b */
[C---:B----4-:R-:W-:Y:S02]  /*10de0*/  IADD3 R4, P2, R16.reuse, R5, RZ ;  /* 0x0000000510047210 */ /* 0x050fe40007f5e0ff */
[----:B------:R-:W2:Y:S01]  /*10df0*/  LDL R5, [R1+0x5f8] ;  /* 0x0005f80001057983 */ /* 0x000ea20000100800 */
[----:B------:R-:W-:-:S03]  /*10e00*/  IADD3 R8, P3, R16, R9, RZ ;  /* 0x0000000910087210 */ /* 0x000fc60007f7e0ff */
[----:B------:R-:W4:Y:S01]  /*10e10*/  LDL R9, [R1+0x600] ;  /* 0x0006000001097983 */ /* 0x000f220000100800 */
[----:B---3--:R-:W-:-:S05]  /*10e20*/  IMAD.X R3, R6, 0x1, R3, P1 ;  /* 0x0000000106037824 */ /* 0x008fca00008e0603 */
[----:B------:R-:W3:Y:S01]  /*10e30*/  @!P0 LDG.E.U8 R27, desc[UR8][R2.64] ;  /* 0x00000008021b8981 */ /* 0x000ee2000c1e1100 */
[----:B------:R-:W-:Y:S01]  /*10e40*/  PRMT R28, RZ, 0x7610, R28 ;  /* 0x00007610ff1c7816 */ /* 0x000fe2000000001c */
[C---:B--2---:R-:W-:Y:S02]  /*10e50*/  IMAD.X R5, R6.reuse, 0x1, R5, P2 ;  /* 0x0000000106057824 */ /* 0x044fe400010e0605 */
[----:B----4-:R-:W-:-:S03]  /*10e60*/  IMAD.X R9, R6, 0x1, R9, P3 ;  /* 0x0000000106097824 */ /* 0x010fc600018e0609 */
[----:B------:R-:W2:Y:S04]  /*10e70*/  @!P0 LDG.E.U8 R29, desc[UR8][R4.64] ;  /* 0x00000008041d8981 */ /* 0x000ea8000c1e1100 */
[----:B------:R-:W4:Y:S04]  /*10e80*/  @!P0 LDG.E.U8 R28, desc[UR8][R8.64] ;  /* 0x00000008081c8981 */ /* 0x000f28000c1e1100 */
[----:B---3--:R0:W-:Y:S04]  /*10e90*/  STL [R1+0x130], R27 ;  /* 0x0001301b01007387 */ /* 0x0081e80000100800 */
[----:B0-----:R-:W3:Y:S04]  /*10ea0*/  LDL.LU R27, [R1+0xcb4] ;  /* 0x000cb400011b7983 */ /* 0x001ee80000300800 */
[----:B------:R-:W3:Y:S04]  /*10eb0*/  LDL R3, [R1+0x60c] ;  /* 0x00060c0001037983 */ /* 0x000ee80000100800 */
[----:B--2---:R0:W-:Y:S04]  /*10ec0*/  STL [R1+0x138], R29 ;  /* 0x0001381d01007387 */ /* 0x0041e80000100800 */
[----:B0-----:R-:W2:Y:S04]  /*10ed0*/  LDL.LU R29, [R1+0xcb0] ;  /* 0x000cb000011d7983 */ /* 0x001ea80000300800 */
[----:B----4-:R0:W-:Y:S04]  /*10ee0*/  STL [R1+0x134], R28 ;  /* 0x0001341c01007387 */ /* 0x0101e80000100800 */
[----:B0-----:R-:W4:Y:S01]  /*10ef0*/  LDL.LU R28, [R1+0xcac] ;  /* 0x000cac00011c7983 */ /* 0x001f220000300800 */
[----:B---3--:R-:W-:-:S03]  /*10f00*/  IADD3 R2, P1, R16, R3, RZ ;  /* 0x0000000310027210 */ /* 0x008fc60007f3e0ff */
[----:B------:R-:W3:Y:S01]  /*10f10*/  LDL R3, [R1+0x608] ;  /* 0x0006080001037983 */ /* 0x000ee20000100800 */
[----:B------:R-:W-:-:S03]  /*10f20*/  IADD3 R4, P2, R16, R11, RZ ;  /* 0x0000000b10047210 */ /* 0x000fc60007f5e0ff */
[----:B------:R-:W2:Y:S01]  /*10f30*/  LDL R5, [R1+0x610] ;  /* 0x0006100001057983 */ /* 0x000ea20000100800 */
[----:B------:R-:W-:-:S03]  /*10f40*/  PRMT R27, RZ, 0x7610, R27 ;  /* 0x00007610ff1b7816 */ /* 0x000fc6000000001b */
[----:B------:R-:W4:Y:S01]  /*10f50*/  LDL R11, [R1+0x618] ;  /* 0x00061800010b7983 */ /* 0x000f220000100800 */
[----:B---3--:R-:W-:-:S05]  /*10f60*/  IMAD.X R3, R6, 0x1, R3, P1 ;  /* 0x0000000106037824 */ /* 0x008fca00008e0603 */
[----:B------:R-:W3:Y:S01]  /*10f70*/  @!P0 LDG.E.U8 R27, desc[UR8][R2.64] ;  /* 0x00000008021b8981 */ /* 0x000ee2000c1e1100 */
[----:B------:R-:W-:Y:S01]  /*10f80*/  IADD3 R10, P3, R16, R10, RZ ;  /* 0x0000000a100a7210 */ /* 0x000fe20007f7e0ff */
[C---:B--2---:R-:W-:Y:S01]  /*10f90*/  IMAD.X R5, R6.reuse, 0x1, R5, P2 ;  /* 0x0000000106057824 */ /* 0x044fe200010e0605 */
[----:B------:R-:W-:Y:S02]  /*10fa0*/  PRMT R9, RZ, 0x7610, R9 ;  /* 0x00007610ff097816 */ /* 0x000fe40000000009 */
[----:B----4-:R-:W-:Y:S01]  /*10fb0*/  PRMT R28, RZ, 0x7610, R28 ;  /* 0x00007610ff1c7816 */ /* 0x010fe2000000001c */
[----:B------:R-:W-:-:S03]  /*10fc0*/  IMAD.X R11, R6, 0x1, R11, P3 ;  /* 0x00000001060b7824 */ /* 0x000fc600018e060b */
[----:B------:R-:W2:Y:S04]  /*10fd0*/  @!P0 LDG.E.U8 R9, desc[UR8][R4.64] ;  /* 0x0000000804098981 */ /* 0x000ea8000c1e1100 */
[----:B------:R-:W4:Y:S04]  /*10fe0*/  @!P0 LDG.E.U8 R28, desc[UR8][R10.64] ;  /* 0x000000080a1c8981 */ /* 0x000f28000c1e1100 */
[----:B---3--:R0:W-:Y:S04]  /*10ff0*/  STL [R1+0xd8], R27 ;  /* 0x0000d81b01007387 */ /* 0x0081e80000100800 */
[----:B0-----:R-:W3:Y:S04]  /*11000*/  LDL.LU R27, [R1+0xca8] ;  /* 0x000ca800011b7983 */ /* 0x001ee80000300800 */
[----:B------:R-:W3:Y:S04]  /*11010*/  LDL R5, [R1+0x624] ;  /* 0x0006240001057983 */ /* 0x000ee80000100800 */
[----:B------:R-:W3:Y:S04]  /*11020*/  LDL R2, [R1+0x62c] ;  /* 0x00062c0001027983 */ /* 0x000ee80000100800 */
[----:B------:R-:W3:Y:S04]  /*11030*/  LDL R3, [R1+0x634] ;  /* 0x0006340001037983 */ /* 0x000ee80000100800 */
[----:B--2---:R-:W-:Y:S04]  /*11040*/  STL [R1+0xc48], R9 ;  /* 0x000c480901007387 */ /* 0x004fe80000100800 */
[----:B----4-:R0:W-:Y:S04]  /*11050*/  STL [R1+0xdc], R28 ;  /* 0x0000dc1c01007387 */ /* 0x0101e80000100800 */
[----:B0-----:R-:W2:Y:S04]  /*11060*/  LDL.LU R28, [R1+0xca4] ;  /* 0x000ca400011c7983 */ /* 0x001ea80000300800 */
[----:B------:R-:W4:Y:S01]  /*11070*/  LDL R11, [R1+0x620] ;  /* 0x00062000010b7983 */ /* 0x000f220000100800 */
[----:B---3--:R-:W-:-:S03]  /*11080*/  IADD3 R10, P1, R16, R5, RZ ;  /* 0x00000005100a7210 */ /* 0x008fc60007f3e0ff */
[----:B------:R-:W3:Y:S01]  /*11090*/  LDL R5, [R1+0x628] ;  /* 0x0006280001057983 */ /* 0x000ee20000100800 */
[----:B------:R-:W-:Y:S02]  /*110a0*/  PRMT R29, RZ, 0x7610, R29 ;  /* 0x00007610ff1d7816 */ /* 0x000fe4000000001d */
[C---:B------:R-:W-:Y:S02]  /*110b0*/  IADD3 R4, P2, R16.reuse, R2, RZ ;  /* 0x0000000210047210 */ /* 0x040fe40007f5e0ff */
[----:B------:R-:W-:Y:S02]  /*110c0*/  IADD3 R2, P3, R16, R3, RZ ;  /* 0x0000000310027210 */ /* 0x000fe40007f7e0ff */
[----:B------:R-:W2:Y:S01]  /*110d0*/  LDL R3, [R1+0x630] ;  /* 0x0006300001037983 */ /* 0x000ea20000100800 */
[----:B------:R-:W-:Y:S01]  /*110e0*/  PRMT R27, RZ, 0x7610, R27 ;  /* 0x00007610ff1b7816 */ /* 0x000fe2000000001b */
[----:B----4-:R-:W-:-:S05]  /*110f0*/  IMAD.X R11, R6, 0x1, R11, P1 ;  /* 0x00000001060b7824 */ /* 0x010fca00008e060b */
[----:B------:R-:W4:Y:S01]  /*11100*/  @!P0 LDG.E.U8 R29, desc[UR8][R10.64] ;  /* 0x000000080a1d8981 */ /* 0x000f22000c1e1100 */
[----:B---3--:R-:W-:-:S05]  /*11110*/  IMAD.X R5, R6, 0x1, R5, P2 ;  /* 0x0000000106057824 */ /* 0x008fca00010e0605 */
[----:B------:R-:W3:Y:S01]  /*11120*/  @!P0 LDG.E.U8 R27, desc[UR8][R4.64] ;  /* 0x00000008041b8981 */ /* 0x000ee2000c1e1100 */
[----:B--2---:R-:W-:Y:S01]  /*11130*/  PRMT R28, RZ, 0x7610, R28 ;  /* 0x00007610ff1c7816 */ /* 0x004fe2000000001c */
[----:B------:R-:W-:-:S05]  /*11140*/  IMAD.X R3, R6, 0x1, R3, P3 ;  /* 0x0000000106037824 */ /* 0x000fca00018e0603 */
[----:B------:R-:W2:Y:S04]  /*11150*/  @!P0 LDG.E.U8 R28, desc[UR8][R2.64] ;  /* 0x00000008021c8981 */ /* 0x000ea8000c1e1100 */
[----:B----4-:R0:W-:Y:S04]  /*11160*/  STL [R1+0xd4], R29 ;  /* 0x0000d41d01007387 */ /* 0x0101e80000100800 */
[----:B0-----:R-:W4:Y:S04]  /*11170*/  LDL.LU R29, [R1+0xca0] ;  /* 0x000ca000011d7983 */ /* 0x001f280000300800 */
[----:B------:R-:W4:Y:S04]  /*11180*/  LDL R11, [R1+0x63c] ;  /* 0x00063c00010b7983 */ /* 0x000f280000100800 */
[----:B---3--:R0:W-:Y:S04]  /*11190*/  STL [R1+0xd0], R27 ;  /* 0x0000d01b01007387 */ /* 0x0081e80000100800 */
[----:B0-----:R-:W3:Y:S04]  /*111a0*/  LDL.LU R27, [R1+0xc9c] ;  /* 0x000c9c00011b7983 */ /* 0x001ee80000300800 */
[----:B------:R-:W3:Y:S04]  /*111b0*/  LDL R5, [R1+0x644] ;  /* 0x0006440001057983 */ /* 0x000ee80000100800 */
[----:B--2---:R0:W-:Y:S04]  /*111c0*/  STL [R1+0xcc], R28 ;  /* 0x0000cc1c01007387 */ /* 0x0041e80000100800 */
[----:B0-----:R-:W2:Y:S04]  /*111d0*/  LDL.LU R28, [R1+0xc98] ;  /* 0x000c9800011c7983 */ /* 0x001ea80000300800 */
[----:B------:R-:W2:Y:S01]  /*111e0*/  LDL R3, [R1+0x64c] ;  /* 0x00064c0001037983 */ /* 0x000ea20000100800 */
[----:B----4-:R-:W-:-:S03]  /*111f0*/  IADD3 R10, P1, R16, R11, RZ ;  /* 0x0000000b100a7210 */ /* 0x010fc60007f3e0ff */
[----:B------:R-:W4:Y:S01]  /*11200*/  LDL R11, [R1+0x638] ;  /* 0x00063800010b7983 */ /* 0x000f220000100800 */
[----:B---3--:R-:W-:-:S03]  /*11210*/  IADD3 R4, P2, R16, R5, RZ ;  /* 0x0000000510047210 */ /* 0x008fc60007f5e0ff */
[----:B------:R-:W3:Y:S01]  /*11220*/  LDL R5, [R1+0x640] ;  /* 0x0006400001057983 */ /* 0x000ee20000100800 */
[----:B------:R-:W-:Y:S02]  /*11230*/  PRMT R29, RZ, 0x7610, R29 ;  /* 0x00007610ff1d7816 */ /* 0x000fe4000000001d */
[----:B------:R-:W-:Y:S02]  /*11240*/  PRMT R27, RZ, 0x7610, R27 ;  /* 0x00007610ff1b7816 */ /* 0x000fe4000000001b */
[----:B--2---:R-:W-:Y:S02]  /*11250*/  IADD3 R2, P3, R16, R3, RZ ;  /* 0x0000000310027210 */ /* 0x004fe40007f7e0ff */
[----:B------:R-:W2:Y:S01]  /*11260*/  LDL R3, [R1+0x648] ;  /* 0x0006480001037983 */ /* 0x000ea20000100800 */
[----:B----4-:R-:W-:-:S05]  /*11270*/  IMAD.X R11, R6, 0x1, R11, P1 ;  /* 0x00000001060b7824 */ /* 0x010fca00008e060b */
[----:B------:R-:W4:Y:S01]  /*11280*/  @!P0 LDG.E.U8 R29, desc[UR8][R10.64] ;  /* 0x000000080a1d8981 */ /* 0x000f22000c1e1100 */
[----:B---3--:R-:W-:-:S05]  /*11290*/  IMAD.X R5, R6, 0x1, R5, P2 ;  /* 0x0000000106057824 */ /* 0x008fca00010e0605 */
[----:B------:R-:W3:Y:S01]  /*112a0*/  @!P0 LDG.E.U8 R27, desc[UR8][R4.64] ;  /* 0x00000008041b8981 */ /* 0x000ee2000c1e1100 */
[----:B------:R-:W-:Y:S01]  /*112b0*/  PRMT R28, RZ, 0x7610, R28 ;  /* 0x00007610ff1c7816 */ /* 0x000fe2000000001c */
[----:B--2---:R-:W-:-:S05]  /*112c0*/  IMAD.X R3, R6, 0x1, R3, P3 ;  /* 0x0000000106037824 */ /* 0x004fca00018e0603 */
[----:B------:R-:W2:Y:S04]  /*112d0*/  @!P0 LDG.E.U8 R28, desc[UR8][R2.64] ;  /* 0x00000008021c8981 */ /* 0x000ea8000c1e1100 */
[----:B----4-:R0:W-:Y:S04]  /*112e0*/  STL [R1+0xc8], R29 ;  /* 0x0000c81d01007387 */ /* 0x0101e80000100800 */
[----:B0-----:R-:W4:Y:S04]  /*112f0*/  LDL.LU R29, [R1+0xc94] ;  /* 0x000c9400011d7983 */ /* 0x001f280000300800 */
[----:B------:R-:W4:Y:S04]  /*11300*/  LDL R10, [R1+0x65c] ;  /* 0x00065c00010a7983 */ /* 0x000f280000100800 */
[----:B------:R-:W4:Y:S04]  /*11310*/  LDL R11, [R1+0x664] ;  /* 0x00066400010b7983 */ /* 0x000f280000100800 */
[----:B---3--:R0:W-:Y:S04]  /*11320*/  STL [R1+0xbc], R27 ;  /* 0x0000bc1b01007387 */ /* 0x0081e80000100800 */
[----:B0-----:R-:W3:Y:S04]  /*11330*/  LDL.LU R27, [R1+0xc90] ;  /* 0x000c9000011b7983 */ /* 0x001ee80000300800 */
[----:B------:R-:W4:Y:S04]  /*11340*/  LDL R5, [R1+0x654] ;  /* 0x0006540001057983 */ /* 0x000f280000100800 */
[----:B--2---:R0:W-:Y:S04]  /*11350*/  STL [R1+0x9c], R28 ;  /* 0x00009c1c01007387 */ /* 0x0041e80000100800 */
[----:B0-----:R-:W2:Y:S04]  /*11360*/  LDL.LU R28, [R1+0xc8c] ;  /* 0x000c8c00011c7983 */ /* 0x001ea80000300800 */
[----:B------:R-:W2:Y:S01]  /*11370*/  LDL R3, [R1+0x650] ;  /* 0x0006500001037983 */ /* 0x000ea20000100800 */
[----:B----4-:R-:W-:-:S03]  /*11380*/  IADD3 R2, P1, R16, R5, RZ ;  /* 0x0000000510027210 */ /* 0x010fc60007f3e0ff */
[----:B------:R-:W4:Y:S01]  /*11390*/  LDL R5, [R1+0x658] ;  /* 0x0006580001057983 */ /* 0x000f220000100800 */
[C---:B------:R-:W-:Y:S02]  /*113a0*/  IADD3 R4, P2, R16.reuse, R10, RZ ;  /* 0x0000000a10047210 */ /* 0x040fe40007f5e0ff */
[----:B------:R-:W-:Y:S02]  /*113b0*/  PRMT R29, RZ, 0x7610, R29 ;  /* 0x00007610ff1d7816 */ /* 0x000fe4000000001d */
[----:B------:R-:W-:Y:S02]  /*113c0*/  IADD3 R10, P3, R16, R11, RZ ;  /* 0x0000000b100a7210 */ /* 0x000fe40007f7e0ff */
[----:B------:R-:W4:Y:S01]  /*113d0*/  LDL R11, [R1+0x660] ;  /* 0x00066000010b7983 */ /* 0x000f220000100800 */
[----:B---3--:R-:W-:Y:S01]  /*113e0*/  PRMT R27, RZ, 0x7610, R27 ;  /* 0x00007610ff1b7816 */ /* 0x008fe2000000001b */
[----:B--2---:R-:W-:-:S05]  /*113f0*/  IMAD.X R3, R6, 0x1, R3, P1 ;  /* 0x0000000106037824 */ /* 0x004fca00008e0603 */
[----:B------:R-:W2:Y:S01]  /*11400*/  @!P0 LDG.E.U8 R29, desc[UR8][R2.64] ;  /* 0x00000008021d8981 */ /* 0x000ea2000c1e1100 */
[----:B----4-:R-:W-:-:S05]  /*11410*/  IMAD.X R5, R6, 0x1, R5, P2 ;  /* 0x0000000106057824 */ /* 0x010fca00010e0605 */
[----:B------:R-:W3:Y:S01]  /*11420*/  @!P0 LDG.E.U8 R27, desc[UR8][R4.64] ;  /* 0x00000008041b8981 */ /* 0x000ee2000c1e1100 */
[----:B------:R-:W-:Y:S01]  /*11430*/  PRMT R28, RZ, 0x7610, R28 ;  /* 0x00007610ff1c7816 */ /* 0x000fe2000000001c */
[----:B------:R-:W-:-:S05]  /*11440*/  IMAD.X R11, R6, 0x1, R11, P3 ;  /* 0x00000001060b7824 */ /* 0x000fca00018e060b */
[----:B------:R-:W4:Y:S04]  /*11450*/  @!P0 LDG.E.U8 R28, desc[UR8][R10.64] ;  /* 0x000000080a1c8981 */ /* 0x000f28000c1e1100 */
[----:B--2---:R0:W-:Y:S04]  /*11460*/  STL [R1+0x90], R29 ;  /* 0x0000901d01007387 */ /* 0x0041e80000100800 */
[----:B0-----:R-:W2:Y:S04]  /*11470*/  LDL.LU R29, [R1+0xc88] ;  /* 0x000c8800011d7983 */ /* 0x001ea80000300800 */
[----:B------:R-:W2:Y:S04]  /*11480*/  LDL R2, [R1+0x674] ;  /* 0x0006740001027983 */ /* 0x000ea80000100800 */
[----:B------:R-:W2:Y:S04]  /*11490*/  LDL R3, [R1+0x68c] ;  /* 0x00068c0001037983 */ /* 0x000ea80000100800 */
[----:B---3--:R0:W-:Y:S04]  /*114a0*/  STL [R1+0x98], R27 ;  /* 0x0000981b01007387 */ /* 0x0081e80000100800 */
[----:B0-----:R-:W3:Y:S04]  /*114b0*/  LDL.LU R27, [R1+0xc84] ;  /* 0x000c8400011b7983 */ /* 0x001ee80000300800 */
[----:B------:R-:W2:Y:S04]  /*114c0*/  LDL R5, [R1+0x66c] ;  /* 0x00066c0001057983 */ /* 0x000ea80000100800 */
[----:B----4-:R0:W-:Y:S04]  /*114d0*/  STL [R1+0x94], R28 ;  /* 0x0000941c01007387 */ /* 0x0101e80000100800 */
[----:B0-----:R-:W4:Y:S04]  /*114e0*/  LDL.LU R28, [R1+0xc80] ;  /* 0x000c8000011c7983 */ /* 0x001f280000300800 */
[----:B------:R-:W4:Y:S01]  /*114f0*/  LDL R11, [R1+0x668] ;  /* 0x00066800010b7983 */ /* 0x000f220000100800 */
[----:B--2---:R-:W-:-:S03]  /*11500*/  IADD3 R10, P1, R16, R5, RZ ;  /* 0x00000005100a7210 */ /* 0x004fc60007f3e0ff */
[----:B------:R-:W2:Y:S01]  /*11510*/  LDL R5, [R1+0x670] ;  /* 0x0006700001057983 */ /* 0x000ea20000100800 */
[C---:B------:R-:W-:Y:S02]  /*11520*/  IADD3 R4, P2, R16.reuse, R2, RZ ;  /* 0x0000000210047210 */ /* 0x040fe40007f5e0ff */
[----:B------:R-:W-:Y:S02]  /*11530*/  PRMT R29, RZ, 0x7610, R29 ;  /* 0x00007610ff1d7816 */ /* 0x000fe4000000001d */
[----:B------:R-:W-:Y:S02]  /*11540*/  IADD3 R2, P3, R16, R3, RZ ;  /* 0x0000000310027210 */ /* 0x000fe40007f7e0ff */
[----:B------:R-:W2:Y:S01]  /*11550*/  LDL R3, [R1+0x688] ;  /* 0x0006880001037983 */ /* 0x000ea20000100800 */
[----:B---3--:R-:W-:Y:S01]  /*11560*/  PRMT R27, RZ, 0x7610, R27 ;  /* 0x00007610ff1b7816 */ /* 0x008fe2000000001b */
[----:B----4-:R-:W-:-:S05]  /*11570*/  IMAD.X R11, R6, 0x1, R11, P1 ;  /* 0x00000001060b7824 */ /* 0x010fca00008e060b */
[----:B------:R-:W3:Y:S01]  /*11580*/  @!P0 LDG.E.U8 R29, desc[UR8][R10.64] ;  /* 0x000000080a1d8981 */ /* 0x000ee2000c1e1100 */
[----:B--2---:R-:W-:-:S05]  /*11590*/  IMAD.X R5, R6, 0x1, R5, P2 ;  /* 0x0000000106057824 */ /* 0x004fca00010e0605 */
[----:B------:R-:W2:Y:S01]  /*115a0*/  @!P0 LDG.E.U8 R27, desc[UR8][R4.64] ;  /* 0x00000008041b8981 */ /* 0x000ea2000c1e1100 */
[----:B------:R-:W-:Y:S01]  /*115b0*/  PRMT R28, RZ, 0x7610, R28 ;  /* 0x00007610ff1c7816 */ /* 0x000fe2000000001c */
[----:B------:R-:W-:-:S05]  /*115c0*/  IMAD.X R3, R6, 0x1, R3, P3 ;  /* 0x0000000106037824 */ /* 0x000fca00018e0603 */
[----:B------:R-:W4:Y:S04]  /*115d0*/  @!P0 LDG.E.U8 R28, desc[UR8][R2.64] ;  /* 0x00000008021c8981 */ /* 0x000f28000c1e1100 */
[----:B---3--:R0:W-:Y:S04]  /*115e0*/  STL [R1+0x88], R29 ;  /* 0x0000881d01007387 */ /* 0x0081e80000100800 */
[----:B0-----:R-:W3:Y:S04]  /*115f0*/  LDL.LU R29, [R1+0xc7c] ;  /* 0x000c7c00011d7983 */ /* 0x001ee80000300800 */
[----:B------:R-:W3:Y:S04]  /*11600*/  LDL R10, [R1+0x6a4] ;  /* 0x0006a400010a7983 */ /* 0x000ee80000100800 */
[----:B------:R-:W3:Y:S04]  /*11610*/  LDL R11, [R1+0x6ac] ;  /* 0x0006ac00010b7983 */ /* 0x000ee80000100800 */
[----:B--2---:R0:W-:Y:S04]  /*11620*/  STL [R1+0x84], R27 ;  /* 0x0000841b01007387 */ /* 0x0041e80000100800 */
[----:B0-----:R-:W2:Y:S04]  /*11630*/  LDL.LU R27, [R1+0xc78] ;  /* 0x000c7800011b7983 */ /* 0x001ea80000300800 */
[----:B------:R-:W2:Y:S04]  /*11640*/  LDL R5, [R1+0x694] ;  /* 0x0006940001057983 */ /* 0x000ea80000100800 */
[----:B----4-:R0:W-:Y:S04]  /*11650*/  STL [R1+0x8c], R28 ;  /* 0x00008c1c01007387 */ /* 0x0101e80000100800 */
[----:B0-----:R-:W4:Y:S04]  /*11660*/  LDL.LU R28, [R1+0xc74] ;  /* 0x000c7400011c7983 */ /* 0x001f280000300800 */
[----:B------:R-:W4:Y:S01]  /*11670*/  LDL R3, [R1+0x690] ;  /* 0x0006900001037983 */ /* 0x000f220000100800 */
[----:B---3--:R-:W-:-:S02]  /*11680*/  IADD3 R4, P2, R16, R10, RZ ;  /* 0x0000000a10047210 */ /* 0x008fc40007f5e0ff */
[C---:B------:R-:W-:Y:S02]  /*11690*/  IADD3 R10, P3, R16.reuse, R11, RZ ;  /* 0x0000000b100a7210 */ /* 0x040fe40007f7e0ff */
[----:B------:R-:W3:Y:S01]  /*116a0*/  LDL R11, [R1+0x6a8] ;  /* 0x0006a800010b7983 */ /* 0x000ee20000100800 */
[----:B--2---:R-:W-:-:S03]  /*116b0*/  IADD3 R2, P1, R16, R5, RZ ;  /* 0x0000000510027210 */ /* 0x004fc60007f3e0ff */
[----:B------:R-:W2:Y:S01]  /*116c0*/  LDL R5, [R1+0x6a0] ;  /* 0x0006a00001057983 */ /* 0x000ea20000100800 */
[----:B------:R-:W-:Y:S02]  /*116d0*/  PRMT R27, RZ, 0x7610, R27 ;  /* 0x00007610ff1b7816 */ /* 0x000fe4000000001b */
[----:B------:R-:W-:Y:S02]  /*116e0*/  PRMT R14, RZ, 0x7610, R14 ;  /* 0x00007610ff0e7816 */ /* 0x000fe4000000000e */
[----:B------:R-:W-:Y:S01]  /*116f0*/  PRMT R29, RZ, 0x7610, R29 ;  /* 0x00007610ff1d7816 */ /* 0x000fe2000000001d */
[C---:B----4-:R-:W-:Y:S02]  /*11700*/  IMAD.X R3, R6.reuse, 0x1, R3, P1 ;  /* 0x0000000106037824 */ /* 0x050fe400008e0603 */
[----:B---3--:R-:W-:-:S03]  /*11710*/  IMAD.X R11, R6, 0x1, R11, P3 ;  /* 0x00000001060b7824 */ /* 0x008fc600018e060b */
[----:B------:R-:W3:Y:S04]  /*11720*/  @!P0 LDG.E.U8 R27, desc[UR8][R2.64] ;  /* 0x00000008021b8981 */ /* 0x000ee8000c1e1100 */
[----:B------:R-:W4:Y:S01]  /*11730*/  @!P0 LDG.E.U8 R29, desc[UR8][R10.64] ;  /* 0x000000080a1d8981 */ /* 0x000f22000c1e1100 */
[----:B--2---:R-:W-:-:S05]  /*11740*/  IMAD.X R5, R6, 0x1, R5, P2 ;  /* 0x0000000106057824 */ /* 0x004fca00010e0605 */
[----:B------:R-:W2:Y:S04]  /*11750*/  @!P0 LDG.E.U8 R14, desc[UR8][R4.64] ;  /* 0x00000008040e8981 */ /* 0x000ea8000c1e1100 */
[----:B---3--:R0:W-:Y:S04]  /*11760*/  STL [R1+0x78], R27 ;  /* 0x0000781b01007387 */ /* 0x0081e80000100800 */
[----:B0-----:R-:W3:Y:S04]  /*11770*/  LDL.LU R27, [R1+0xc70] ;  /* 0x000c7000011b7983 */ /* 0x001ee80000300800 */
[----:B------:R-:W3:Y:S04]  /*11780*/  LDL R3, [R1+0x6b4] ;  /* 0x0006b40001037983 */ /* 0x000ee80000100800 */
[----:B------:R-:W3:Y:S04]  /*11790*/  LDL R5, [R1+0x6d4] ;  /* 0x0006d40001057983 */ /* 0x000ee80000100800 */
[----:B--2---:R0:W-:Y:S04]  /*117a0*/  STL [R1+0x80], R14 ;  /* 0x0000800e01007387 */ /* 0x0041e80000100800 */
[----:B0-----:R-:W2:Y:S04]  /*117b0*/  LDL R14, [R1+0x734] ;  /* 0x00073400010e7983 */ /* 0x001ea80000100800 */
[----:B----4-:R0:W-:Y:S04]  /*117c0*/  STL [R1+0x7c], R29 ;  /* 0x00007c1d01007387 */ /* 0x0101e80000100800 */
[----:B0-----:R-:W4:Y:S04]  /*117d0*/  LDL.LU R29, [R1+0xc6c] ;  /* 0x000c6c00011d7983 */ /* 0x001f280000300800 */
[----:B------:R-:W2:Y:S01]  /*117e0*/  LDL R11, [R1+0x6f4] ;  /* 0x0006f400010b7983 */ /* 0x000ea20000100800 */
[----:B---3--:R-:W-:-:S03]  /*117f0*/  IADD3 R2, P1, R16, R3, RZ ;  /* 0x0000000310027210 */ /* 0x008fc60007f3e0ff */
[----:B------:R-:W3:Y:S01]  /*11800*/  LDL R3, [R1+0x6b0] ;  /* 0x0006b00001037983 */ /* 0x000ee20000100800 */
[----:B------:R-:W-:-:S03]  /*11810*/  IADD3 R4, P2, R16, R5, RZ ;  /* 0x0000000510047210 */ /* 0x000fc60007f5e0ff */
[----:B------:R-:W4:Y:S01]  /*11820*/  LDL R5, [R1+0x6d0] ;  /* 0x0006d00001057983 */ /* 0x000f220000100800 */
[----:B--2---:R-:W-:-:S03]  /*11830*/  IADD3 R10, P3, R16, R11, RZ ;  /* 0x0000000b100a7210 */ /* 0x004fc60007f7e0ff */
[----:B------:R-:W2:Y:S01]  /*11840*/  LDL R11, [R1+0x6f0] ;  /* 0x0006f000010b7983 */ /* 0x000ea20000100800 */
[----:B------:R-:W-:Y:S01]  /*11850*/  PRMT R28, RZ, 0x7610, R28 ;  /* 0x00007610ff1c7816 */ /* 0x000fe2000000001c */
[C---:B---3--:R-:W-:Y:S01]  /*11860*/  IMAD.X R3, R6.reuse, 0x1, R3, P1 ;  /* 0x0000000106037824 */ /* 0x048fe200008e0603 */
[----:B------:R-:W-:Y:S01]  /*11870*/  PRMT R27, RZ, 0x7610, R27 ;  /* 0x00007610ff1b7816 */ /* 0x000fe2000000001b */
[C---:B----4-:R-:W-:Y:S01]  /*11880*/  IMAD.X R5, R6.reuse, 0x1, R5, P2 ;  /* 0x0000000106057824 */ /* 0x050fe200010e0605 */
[----:B------:R-:W-:Y:S02]  /*11890*/  PRMT R9, RZ, 0x7610, R9 ;  /* 0x00007610ff097816 */ /* 0x000fe40000000009 */
[----:B------:R-:W3:Y:S04]  /*118a0*/  @!P0 LDG.E.U8 R28, desc[UR8][R2.64] ;  /* 0x00000008021c8981 */ /* 0x000ee8000c1e1100 */
[----:B------:R-:W4:Y:S01]  /*118b0*/  @!P0 LDG.E.U8 R27, desc[UR8][R4.64] ;  /* 0x00000008041b8981 */ /* 0x000f22000c1e1100 */
[----:B--2---:R-:W-:-:S05]  /*118c0*/  IMAD.X R11, R6, 0x1, R11, P3 ;  /* 0x00000001060b7824 */ /* 0x004fca00018e060b */
[----:B------:R-:W2:Y:S04]  /*118d0*/  @!P0 LDG.E.U8 R9, desc[UR8][R10.64] ;  /* 0x000000080a098981 */ /* 0x000ea8000c1e1100 */
[----:B---3--:R0:W-:Y:S04]  /*118e0*/  STL [R1+0x6c], R28 ;  /* 0x00006c1c01007387 */ /* 0x0081e80000100800 */
[----:B0-----:R-:W3:Y:S04]  /*118f0*/  LDL.LU R28, [R1+0xc68] ;  /* 0x000c6800011c7983 */ /* 0x001ee80000300800 */
[----:B----4-:R0:W-:Y:S04]  /*11900*/  STL [R1+0x70], R27 ;  /* 0x0000701b01007387 */ /* 0x0101e80000100800 */
[----:B0-----:R-:W4:Y:S04]  /*11910*/  LDL.LU R27, [R1+0xc64] ;  /* 0x000c6400011b7983 */ /* 0x001f280000300800 */
[----:B------:R-:W3:Y:S04]  /*11920*/  LDL R5, [R1+0x754] ;  /* 0x0007540001057983 */ /* 0x000ee80000100800 */
[----:B------:R-:W3:Y:S04]  /*11930*/  LDL R11, [R1+0x714] ;  /* 0x00071400010b7983 */ /* 0x000ee80000100800 */
[----:B--2---:R-:W-:Y:S04]  /*11940*/  STL [R1+0xc4c], R9 ;  /* 0x000c4c0901007387 */ /* 0x004fe80000100800 */
[----:B------:R-:W2:Y:S01]  /*11950*/  LDL R3, [R1+0x730] ;  /* 0x0007300001037983 */ /* 0x000ea20000100800 */
[----:B------:R-:W-:-:S02]  /*11960*/  IADD3 R2, P2, R16, R14, RZ ;  /* 0x0000000e10027210 */ /* 0x000fc40007f5e0ff */
[----:B------:R-:W-:Y:S01]  /*11970*/  PRMT R12, RZ, 0x7610, R12 ;  /* 0x00007610ff0c7816 */ /* 0x000fe2000000000c */
[----:B------:R-:W2:Y:S01]  /*11980*/  LDL R14, [R1+0x6ec] ;  /* 0x0006ec00010e7983 */ /* 0x000ea20000100800 */
[----:B----4-:R-:W-:Y:S02]  /*11990*/  PRMT R27, RZ, 0x7610, R27 ;  /* 0x00007610ff1b7816 */ /* 0x010fe4000000001b */
[----:B---3--:R-:W-:Y:S02]  /*119a0*/  IADD3 R10, P1, R16, R11, RZ ;  /* 0x0000000b100a7210 */ /* 0x008fe40007f3e0ff */
[----:B------:R-:W3:Y:S01]  /*119b0*/  LDL R11, [R1+0x710] ;  /* 0x00071000010b7983 */ /* 0x000ee20000100800 */
[----:B--2---:R-:W-:-:S05]  /*119c0*/  IMAD.X R3, R6, 0x1, R3, P2 ;  /* 0x0000000106037824 */ /* 0x004fca00010e0603 */
[----:B------:R-:W2:Y:S01]  /*119d0*/  @!P0 LDG.E.U8 R27, desc[UR8][R2.64] ;  /* 0x00000008021b8981 */ /* 0x000ea2000c1e1100 */
[----:B------:R-:W-:-:S03]  /*119e0*/  IADD3 R4, P3, R16, R5, RZ ;  /* 0x0000000510047210 */ /* 0x000fc60007f7e0ff */
[----:B------:R-:W4:Y:S01]  /*119f0*/  LDL R5, [R1+0x750] ;  /* 0x0007500001057983 */ /* 0x000f220000100800 */
[----:B---3--:R-:W-:-:S05]  /*11a00*/  IMAD.X R11, R6, 0x1, R11, P1 ;  /* 0x00000001060b7824 */ /* 0x008fca00008e060b */
[----:B------:R-:W3:Y:S04]  /*11a10*/  @!P0 LDG.E.U8 R12, desc[UR8][R10.64] ;  /* 0x000000080a0c8981 */ /* 0x000ee8000c1e1100 */
[----:B--2---:R0:W-:Y:S04]  /*11a20*/  STL [R1+0x64], R27 ;  /* 0x0000641b01007387 */ /* 0x0041e80000100800 */
[----:B0-----:R-:W2:Y:S04]  /*11a30*/  LDL.LU R27, [R1+0xc60] ;  /* 0x000c6000011b7983 */ /* 0x001ea80000300800 */
[----:B------:R-:W2:Y:S01]  /*11a40*/  LDL R3, [R1+0x6cc] ;  /* 0x0006cc0001037983 */ /* 0x000ea20000100800 */
[----:B------:R-:W-:Y:S01]  /*11a50*/  PRMT R9, RZ, 0x7610, R9 ;  /* 0x00007610ff097816 */ /* 0x000fe20000000009 */
[----:B----4-:R-:W-:-:S02]  /*11a60*/  IMAD.X R5, R6, 0x1, R5, P3 ;  /* 0x0000000106057824 */ /* 0x010fc400018e0605 */
[----:B------:R-:W4:Y:S04]  /*11a70*/  LDL R11, [R1+0x70c] ;  /* 0x00070c00010b7983 */ /* 0x000f280000100800 */
[----:B------:R0:W4:Y:S04]  /*11a80*/  @!P0 LDG.E.U8 R9, desc[UR8][R4.64] ;  /* 0x0000000804098981 */ /* 0x000128000c1e1100 */
[----:B---3--:R1:W-:Y:S04]  /*11a90*/  STL [R1+0x60], R12 ;  /* 0x0000600c01007387 */ /* 0x0083e80000100800 */
[----:B------:R-:W3:Y:S01]  /*11aa0*/  LDL R5, [R1+0x6e8] ;  /* 0x0006e80001057983 */ /* 0x000ee20000100800 */
[----:B--2---:R-:W-:-:S03]  /*11ab0*/  IADD3 R2, P1, R16, R3, RZ ;  /* 0x0000000310027210 */ /* 0x004fc60007f3e0ff */
[----:B-1----:R-:W2:Y:S04]  /*11ac0*/  LDL R12, [R1+0x72c] ;  /* 0x00072c00010c7983 */ /* 0x002ea80000100800 */
[----:B------:R-:W2:Y:S01]  /*11ad0*/  LDL R3, [R1+0x6c8] ;  /* 0x0006c80001037983 */ /* 0x000ea20000100800 */
[C---:B0-----:R-:W-:Y:S02]  /*11ae0*/  IADD3 R4, P2, R16.reuse, R14, RZ ;  /* 0x0000000e10047210 */ /* 0x041fe40007f5e0ff */
[----:B----4-:R-:W-:Y:S01]  /*11af0*/  IADD3 R10, P3, R16, R11, RZ ;  /* 0x0000000b100a7210 */ /* 0x010fe20007f7e0ff */
[----:B------:R-:W4:Y:S01]  /*11b00*/  LDL R14, [R1+0x74c] ;  /* 0x00074c00010e7983 */ /* 0x000f220000100800 */
[----:B------:R-:W-:-:S03]  /*11b10*/  PRMT R28, RZ, 0x7610, R28 ;  /* 0x00007610ff1c7816 */ /* 0x000fc6000000001c */
[----:B------:R-:W4:Y:S01]  /*11b20*/  LDL R11, [R1+0x708] ;  /* 0x00070800010b7983 */ /* 0x000f220000100800 */
[----:B------:R-:W-:Y:S01]  /*11b30*/  PRMT R15, RZ, 0x7610, R15 ;  /* 0x00007610ff0f7816 */ /* 0x000fe2000000000f */
[----:B---3--:R-:W-:-:S05]  /*11b40*/  IMAD.X R5, R6, 0x1, R5, P2 ;  /* 0x0000000106057824 */ /* 0x008fca00010e0605 */
[----:B------:R-:W3:Y:S01]  /*11b50*/  @!P0 LDG.E.U8 R15, desc[UR8][R4.64] ;  /* 0x00000008040f8981 */ /* 0x000ee2000c1e1100 */
[----:B--2---:R-:W-:-:S05]  /*11b60*/  IMAD.X R3, R6, 0x1, R3, P1 ;  /* 0x0000000106037824 */ /* 0x004fca00008e0603 */
[----:B------:R-:W2:Y:S01]  /*11b70*/  @!P0 LDG.E.U8 R28, desc[UR8][R2.64] ;  /* 0x00000008021c8981 */ /* 0x000ea2000c1e1100 */
[----:B------:R-:W-:Y:S01]  /*11b80*/  PRMT R13, RZ, 0x7610, R13 ;  /* 0x00007610ff0d7816 */ /* 0x000fe2000000000d */
[----:B----4-:R-:W-:-:S05]  /*11b90*/  IMAD.X R11, R6, 0x1, R11, P3 ;  /* 0x00000001060b7824 */ /* 0x010fca00018e060b */
[----:B------:R-:W4:Y:S04]  /*11ba0*/  @!P0 LDG.E.U8 R13, desc[UR8][R10.64] ;  /* 0x000000080a0d8981 */ /* 0x000f28000c1e1100 */
[----:B--2---:R0:W-:Y:S04]  /*11bb0*/  STL [R1+0x3c], R28 ;  /* 0x00003c1c01007387 */ /* 0x0041e80000100800 */
[----:B0-----:R-:W2:Y:S04]  /*11bc0*/  LDL.LU R28, [R1+0xc5c] ;  /* 0x000c5c00011c7983 */ /* 0x001ea80000300800 */
[----:B---3--:R0:W-:Y:S04]  /*11bd0*/  STL [R1+0x40], R15 ;  /* 0x0000400f01007387 */ /* 0x0081e80000100800 */
[----:B------:R-:W3:Y:S04]  /*11be0*/  LDL R11, [R1+0x76c] ;  /* 0x00076c00010b7983 */ /* 0x000ee80000100800 */
[----:B0-----:R-:W2:Y:S04]  /*11bf0*/  LDL R15, [R1+0x6c4] ;  /* 0x0006c400010f7983 */ /* 0x001ea80000100800 */
[----:B----4-:R0:W-:Y:S04]  /*11c00*/  STL [R1+0x44], R13 ;  /* 0x0000440d01007387 */ /* 0x0101e80000100800 */
[----:B------:R-:W4:Y:S04]  /*11c10*/  LDL R3, [R1+0x728] ;  /* 0x0007280001037983 */ /* 0x000f280000100800 */
[----:B------:R-:W2:Y:S01]  /*11c20*/  LDL R5, [R1+0x748] ;  /* 0x0007480001057983 */ /* 0x000ea20000100800 */
[----:B------:R-:W-:-:S02]  /*11c30*/  IADD3 R2, P1, R16, R12, RZ ;  /* 0x0000000c10027210 */ /* 0x000fc40007f3e0ff */
[----:B------:R-:W-:Y:S01]  /*11c40*/  IADD3 R4, P2, R16, R14, RZ ;  /* 0x0000000e10047210 */ /* 0x000fe20007f5e0ff */
[----:B0-----:R-:W2:Y:S01]  /*11c50*/  LDL R13, [R1+0x6e4] ;  /* 0x0006e400010d7983 */ /* 0x001ea20000100800 */
[----:B------:R-:W-:Y:S02]  /*11c60*/  PRMT R29, RZ, 0x7610, R29 ;  /* 0x00007610ff1d7816 */ /* 0x000fe4000000001d */
[----:B------:R-:W-:Y:S01]  /*11c70*/  PRMT R20, RZ, 0x7610, R20 ;  /* 0x00007610ff147816 */ /* 0x000fe20000000014 */
[----:B------:R-:W2:Y:S01]  /*11c80*/  LDL R14, [R1+0x6c0] ;  /* 0x0006c000010e7983 */ /* 0x000ea20000100800 */
[----:B------:R-:W-:-:S03]  /*11c90*/  PRMT R21, RZ, 0x7610, R21 ;  /* 0x00007610ff157816 */ /* 0x000fc60000000015 */
[----:B------:R-:W2:Y:S01]  /*11ca0*/  LDL R12, [R1+0x704] ;  /* 0x00070400010c7983 */ /* 0x000ea20000100800 */
[----:B---3--:R-:W-:-:S03]  /*11cb0*/  IADD3 R10, P3, R16, R11, RZ ;  /* 0x0000000b100a7210 */ /* 0x008fc60007f7e0ff */
[----:B------:R-:W3:Y:S01]  /*11cc0*/  LDL R11, [R1+0x768] ;  /* 0x00076800010b7983 */ /* 0x000ee20000100800 */
[C---:B----4-:R-:W-:Y:S02]  /*11cd0*/  IMAD.X R3, R6.reuse, 0x1, R3, P1 ;  /* 0x0000000106037824 */ /* 0x050fe400008e0603 */
[----:B--2---:R-:W-:-:S03]  /*11ce0*/  IMAD.X R5, R6, 0x1, R5, P2 ;  /* 0x0000000106057824 */ /* 0x004fc600010e0605 */
[----:B------:R0:W2:Y:S04]  /*11cf0*/  @!P0 LDG.E.U8 R29, desc[UR8][R2.64] ;  /* 0x00000008021d8981 */ /* 0x0000a8000c1e1100 */
[----:B------:R1:W4:Y:S01]  /*11d00*/  @!P0 LDG.E.U8 R20, desc[UR8][R4.64] ;  /* 0x0000000804148981 */ /* 0x000322000c1e1100 */
[----:B---3--:R-:W-:-:S05]  /*11d10*/  IMAD.X R11, R6, 0x1, R11, P3 ;  /* 0x00000001060b7824 */ /* 0x008fca00018e060b */
[----:B------:R3:W4:Y:S01]  /*11d20*/  @!P0 LDG.E.U8 R21, desc[UR8][R10.64] ;  /* 0x000000080a158981 */ /* 0x000722000c1e1100 */
[----:B0-----:R-:W-:Y:S02]  /*11d30*/  IADD3 R2, P1, R16, R15, RZ ;  /* 0x0000000f10027210 */ /* 0x001fe40007f3e0ff */
[----:B-1----:R-:W-:-:S03]  /*11d40*/  PRMT R4, RZ, 0x7610, R4 ;  /* 0x00007610ff047816 */ /* 0x002fc60000000004 */
[----:B------:R-:W-:Y:S01]  /*11d50*/  IMAD.X R3, R6, 0x1, R14, P1 ;  /* 0x0000000106037824 */ /* 0x000fe200008e060e */
[----:B--2---:R0:W-:Y:S01]  /*11d60*/  STL [R1+0x20], R29 ;  /* 0x0000201d01007387 */ /* 0x0041e20000100800 */
[----:B---3--:R-:W-:-:S03]  /*11d70*/  IADD3 R10, P2, R16, R13, RZ ;  /* 0x0000000d100a7210 */ /* 0x008fc60007f5e0ff */
[----:B------:R-:W2:Y:S04]  /*11d80*/  @!P0 LDG.E.U8 R4, desc[UR8][R2.64] ;  /* 0x0000000802048981 */ /* 0x000ea8000c1e1100 */
[----:B0-----:R-:W3:Y:S04]  /*11d90*/  LDL.LU R29, [R1+0xc58] ;  /* 0x000c5800011d7983 */ /* 0x001ee80000300800 */
[----:B----4-:R0:W-:Y:S04]  /*11da0*/  STL [R1+0x24], R20 ;  /* 0x0000241401007387 */ /* 0x0101e80000100800 */
[----:B0-----:R-:W4:Y:S04]  /*11db0*/  LDL.LU R20, [R1+0xc54] ;  /* 0x000c540001147983 */ /* 0x001f280000300800 */
[----:B------:R0:W-:Y:S04]  /*11dc0*/  STL [R1+0x28], R21 ;  /* 0x0000281501007387 */ /* 0x0001e80000100800 */
[----:B0-----:R-:W4:Y:S04]  /*11dd0*/  LDL.LU R21, [R1+0xc50] ;  /* 0x000c500001157983 */ /* 0x001f280000300800 */
[----:B------:R-:W3:Y:S04]  /*11de0*/  LDL R11, [R1+0x6e0] ;  /* 0x0006e000010b7983 */ /* 0x000ee80000100800 */
[----:B------:R-:W4:Y:S01]  /*11df0*/  LDL R13, [R1+0x700] ;  /* 0x00070000010d7983 */ /* 0x000f220000100800 */
[----:B------:R-:W-:-:S02]  /*11e00*/  IADD3 R12, P3, R16, R12, RZ ;  /* 0x0000000c100c7210 */ /* 0x000fc40007f7e0ff */
[----:B------:R-:W-:Y:S01]  /*11e10*/  PRMT R26, RZ, 0x7610, R26 ;  /* 0x00007610ff1a7816 */ /* 0x000fe2000000001a */
[----:B------:R-:W4:Y:S01]  /*11e20*/  LDL R15, [R1+0x764] ;  /* 0x00076400010f7983 */ /* 0x000f220000100800 */
[----:B------:R-:W-:-:S03]  /*11e30*/  PRMT R27, RZ, 0x7610, R27 ;  /* 0x00007610ff1b7816 */ /* 0x000fc6000000001b */
[----:B------:R-:W4:Y:S04]  /*11e40*/  LDL R14, [R1+0x720] ;  /* 0x00072000010e7983 */ /* 0x000f280000100800 */
[----:B------:R-:W4:Y:S04]  /*11e50*/  LDL R3, [R1+0x724] ;  /* 0x0007240001037983 */ /* 0x000f280000100800 */
[----:B--2---:R0:W-:Y:S01]  /*11e60*/  STL [R1+0xc10], R4 ;  /* 0x000c100401007387 */ /* 0x0041e20000100800 */
[C---:B---3--:R-:W-:Y:S02]  /*11e70*/  IMAD.X R11, R6.reuse, 0x1, R11, P2 ;  /* 0x00000001060b7824 */ /* 0x048fe400010e060b */
[----:B----4-:R-:W-:-:S03]  /*11e80*/  IMAD.X R13, R6, 0x1, R13, P3 ;  /* 0x00000001060d7824 */ /* 0x010fc600018e060d */
[----:B------:R-:W2:Y:S04]  /*11e90*/  @!P0 LDG.E.U8 R26, desc[UR8][R10.64] ;  /* 0x000000080a1a8981 */ /* 0x000ea8000c1e1100 */
[----:B------:R-:W3:Y:S04]  /*11ea0*/  @!P0 LDG.E.U8 R27, desc[UR8][R12.64] ;  /* 0x000000080c1b8981 */ /* 0x000ee8000c1e1100 */
[----:B------:R-:W4:Y:S04]  /*11eb0*/  LDL R11, [R1+0x744] ;  /* 0x00074400010b7983 */ /* 0x000f280000100800 */
[----:B--2---:R1:W-:Y:S04]  /*11ec0*/  STL [R1+0xc14], R26 ;  /* 0x000c141a01007387 */ /* 0x0043e80000100800 */
[----:B---3--:R2:W-:Y:S04]  /*11ed0*/  STL [R1+0xc18], R27 ;  /* 0x000c181b01007387 */ /* 0x0085e80000100800 */
[----:B------:R-:W3:Y:S01]  /*11ee0*/  LDL R13, [R1+0x760] ;  /* 0x00076000010d7983 */ /* 0x000ee20000100800 */
[----:B----4-:R-:W-:-:S03]  /*11ef0*/  IADD3 R10, P2, R16, R11, RZ ;  /* 0x0000000b100a7210 */ /* 0x010fc60007f5e0ff */
[----:B------:R-:W4:Y:S01]  /*11f00*/  LDL R11, [R1+0x740] ;  /* 0x00074000010b7983 */ /* 0x000f220000100800 */
[C---:B------:R-:W-:Y:S02]  /*11f10*/  IADD3 R2, P1, R16.reuse, R3, RZ ;  /* 0x0000000310027210 */ /* 0x040fe40007f3e0ff */
[----:B0-----:R-:W-:Y:S02]  /*11f20*/  PRMT R4, RZ, 0x7610, R4 ;  /* 0x00007610ff047816 */ /* 0x001fe40000000004 */
[----:B------:R-:W-:Y:S01]  /*11f30*/  IADD3 R12, P3, R16, R15, RZ ;  /* 0x0000000f100c7210 */ /* 0x000fe20007f7e0ff */
[----:B------:R-:W-:Y:S01]  /*11f40*/  IMAD.X R3, R6, 0x1, R14, P1 ;  /* 0x0000000106037824 */ /* 0x000fe200008e060e */
[----:B-1----:R-:W-:Y:S01]  /*11f50*/  PRMT R26, RZ, 0x7610, R26 ;  /* 0x00007610ff1a7816 */ /* 0x002fe2000000001a */
[----:B------:R-:W4:Y:S01]  /*11f60*/  LDL R15, [R1+0x67c] ;  /* 0x00067c00010f7983 */ /* 0x000f220000100800 */
[----:B--2---:R-:W-:-:S03]  /*11f70*/  PRMT R27, RZ, 0x7610, R27 ;  /* 0x00007610ff1b7816 */ /* 0x004fc6000000001b */
[----:B------:R-:W2:Y:S04]  /*11f80*/  @!P0 LDG.E.U8 R4, desc[UR8][R2.64] ;  /* 0x0000000802048981 */ /* 0x000ea8000c1e1100 */
[----:B------:R-:W2:Y:S04]  /*11f90*/  LDL R14, [R1+0x69c] ;  /* 0x00069c00010e7983 */ /* 0x000ea80000100800 */
[----:B------:R-:W2:Y:S01]  /*11fa0*/  LDL R3, [R1+0x684] ;  /* 0x0006840001037983 */ /* 0x000ea20000100800 */
[C---:B---3--:R-:W-:Y:S02]  /*11fb0*/  IMAD.X R13, R6.reuse, 0x1, R13, P3 ;  /* 0x00000001060d7824 */ /* 0x048fe400018e060d */
[----:B----4-:R-:W-:-:S03]  /*11fc0*/  IMAD.X R11, R6, 0x1, R11, P2 ;  /* 0x00000001060b7824 */ /* 0x010fc600010e060b */
[----:B------:R-:W3:Y:S04]  /*11fd0*/  @!P0 LDG.E.U8 R27, desc[UR8][R12.64] ;  /* 0x000000080c1b8981 */ /* 0x000ee8000c1e1100 */
[----:B------:R-:W4:Y:S04]  /*11fe0*/  @!P0 LDG.E.U8 R26, desc[UR8][R10.64] ;  /* 0x000000080a1a8981 */ /* 0x000f28000c1e1100 */
[----:B--2---:R0:W-:Y:S04]  /*11ff0*/  STL [R1+0xc1c], R4 ;  /* 0x000c1c0401007387 */ /* 0x0041e80000100800 */
[----:B0-----:R-:W2:Y:S04]  /*12000*/  LDL R4, [R1+0x698] ;  /* 0x0006980001047983 */ /* 0x001ea80000100800 */
[----:B----4-:R0:W-:Y:S04]  /*12010*/  STL [R1+0xc20], R26 ;  /* 0x000c201a01007387 */ /* 0x0101e80000100800 */
[----:B0-----:R-:W4:Y:S04]  /*12020*/  LDL R26, [R1+0x680] ;  /* 0x00068000011a7983 */ /* 0x001f280000100800 */
[----:B---3--:R0:W-:Y:S04]  /*12030*/  STL [R1+0xc24], R27 ;  /* 0x000c241b01007387 */ /* 0x0081e80000100800 */
[----:B------:R-:W3:Y:S01]  /*12040*/  LDL R11, [R1+0x678] ;  /* 0x00067800010b7983 */ /* 0x000ee20000100800 */
[----:B------:R-:W-:-:S02]  /*12050*/  IADD3 R2, P2, R16, R3, RZ ;  /* 0x0000000310027210 */ /* 0x000fc40007f5e0ff */
[C---:B------:R-:W-:Y:S02]  /*12060*/  IADD3 R10, P1, R16.reuse, R15, RZ ;  /* 0x0000000f100a7210 */ /* 0x040fe40007f3e0ff */
[----:B------:R-:W-:Y:S01]  /*12070*/  IADD3 R12, P3, R16, R14, RZ ;  /* 0x0000000e100c7210 */ /* 0x000fe20007f7e0ff */
[----:B------:R-:W3:Y:S01]  /*12080*/  LDL R15, [R1+0x6dc] ;  /* 0x0006dc00010f7983 */ /* 0x000ee20000100800 */
[----:B------:R-:W-:Y:S02]  /*12090*/  PRMT R5, RZ, 0x7610, R5 ;  /* 0x00007610ff057816 */ /* 0x000fe40000000005 */
[----:B------:R-:W-:Y:S01]  /*120a0*/  PRMT R8, RZ, 0x7610, R8 ;  /* 0x00007610ff087816 */ /* 0x000fe20000000008 */
[C---:B--2---:R-:W-:Y:S01]  /*120b0*/  IMAD.X R13, R6.reuse, 0x1, R4, P3 ;  /* 0x00000001060d7824 */ /* 0x044fe200018e0604 */
[----:B------:R-:W-:Y:S01]  /*120c0*/  PRMT R0, RZ, 0x7610, R0 ;  /* 0x00007610ff007816 */ /* 0x000fe20000000000 */
[----:B0-----:R-:W2:Y:S04]  /*120d0*/  LDL R27, [R1+0x6bc] ;  /* 0x0006bc00011b7983 */ /* 0x001ea80000100800 */
[----:B------:R-:W2:Y:S04]  /*120e0*/  LDL R4, [R1+0x6d8] ;  /* 0x0006d80001047983 */ /* 0x000ea80000100800 */
[----:B------:R0:W2:Y:S04]  /*120f0*/  @!P0 LDG.E.U8 R0, desc[UR8][R12.64] ;  /* 0x000000080c008981 */ /* 0x0000a8000c1e1100 */
[----:B------:R-:W2:Y:S01]  /*12100*/  LDL R14, [R1+0x73c] ;  /* 0x00073c00010e7983 */ /* 0x000ea20000100800 */
[----:B----4-:R-:W-:-:S03]  /*12110*/  IMAD.X R3, R6, 0x1, R26, P2 ;  /* 0x0000000106037824 */ /* 0x010fc600010e061a */
[----:B------:R-:W4:Y:S04]  /*12120*/  LDL R26, [R1+0x6b8] ;  /* 0x0006b800011a7983 */ /* 0x000f280000100800 */
[----:B------:R-:W4:Y:S01]  /*12130*/  @!P0 LDG.E.U8 R5, desc[UR8][R2.64] ;  /* 0x0000000802058981 */ /* 0x000f22000c1e1100 */
[----:B---3--:R-:W-:-:S05]  /*12140*/  IMAD.X R11, R6, 0x1, R11, P1 ;  /* 0x00000001060b7824 */ /* 0x008fca00008e060b */
[----:B------:R2:W3:Y:S01]  /*12150*/  @!P0 LDG.E.U8 R8, desc[UR8][R10.64] ;  /* 0x000000080a088981 */ /* 0x0004e2000c1e1100 */
[C---:B0-----:R-:W-:Y:S02]  /*12160*/  IADD3 R12, P2, R16.reuse, R15, RZ ;  /* 0x0000000f100c7210 */ /* 0x041fe40007f5e0ff */
[----:B------:R-:W-:Y:S02]  /*12170*/  PRMT R7, RZ, 0x7610, R7 ;  /* 0x00007610ff077816 */ /* 0x000fe40000000007 */
[----:B--2---:R-:W-:Y:S01]  /*12180*/  IADD3 R10, P1, R16, R27, RZ ;  /* 0x0000001b100a7210 */ /* 0x004fe20007f3e0ff */
[----:B----4-:R-:W-:Y:S04]  /*12190*/  STL [R1+0xc28], R5 ;  /* 0x000c280501007387 */ /* 0x010fe80000100800 */
[----:B---3--:R-:W-:Y:S04]  /*121a0*/  STL [R1+0xbd8], R8 ;  /* 0x000bd80801007387 */ /* 0x008fe80000100800 */
[----:B------:R0:W-:Y:S04]  /*121b0*/  STL [R1+0xbdc], R0 ;  /* 0x000bdc0001007387 */ /* 0x0001e80000100800 */
[----:B------:R-:W2:Y:S01]  /*121c0*/  LDL R15, [R1+0x738] ;  /* 0x00073800010f7983 */ /* 0x000ea20000100800 */
[----:B------:R-:W-:-:S03]  /*121d0*/  IMAD.X R11, R6, 0x1, R26, P1 ;  /* 0x00000001060b7824 */ /* 0x000fc600008e061a */
[----:B------:R-:W3:Y:S04]  /*121e0*/  LDL R26, [R1+0x758] ;  /* 0x00075800011a7983 */ /* 0x000ee80000100800 */
[----:B------:R1:W4:Y:S04]  /*121f0*/  @!P0 LDG.E.U8 R7, desc[UR8][R10.64] ;  /* 0x000000080a078981 */ /* 0x000328000c1e1100 */
[----:B0-----:R-:W4:Y:S04]  /*12200*/  LDL R0, [R1+0x71c] ;  /* 0x00071c0001007983 */ /* 0x001f280000100800 */
[----:B------:R-:W4:Y:S04]  /*12210*/  LDL R27, [R1+0x6fc] ;  /* 0x0006fc00011b7983 */ /* 0x000f280000100800 */
[----:B------:R-:W1:Y:S01]  /*12220*/  LDL R11, [R1+0x75c] ;  /* 0x00075c00010b7983 */ /* 0x000e620000100800 */
[----:B------:R-:W-:Y:S01]  /*12230*/  IMAD.X R13, R6, 0x1, R4, P2 ;  /* 0x00000001060d7824 */ /* 0x000fe200010e0604 */
[----:B------:R-:W-:-:S02]  /*12240*/  IADD3 R14, P3, R16, R14, RZ ;  /* 0x0000000e100e7210 */ /* 0x000fc40007f7e0ff */
[----:B------:R-:W4:Y:S04]  /*12250*/  LDL R5, [R1+0x718] ;  /* 0x0007180001057983 */ /* 0x000f280000100800 */
[----:B------:R-:W4:Y:S01]  /*12260*/  LDL R4, [R1+0x6f8] ;  /* 0x0006f80001047983 */ /* 0x000f220000100800 */
[----:B------:R-:W-:Y:S02]  /*12270*/  PRMT R2, RZ, 0x7610, R2 ;  /* 0x00007610ff027816 */ /* 0x000fe40000000002 */
[----:B------:R-:W-:-:S04]  /*12280*/  PRMT R8, RZ, 0x7610, R8 ;  /* 0x00007610ff087816 */ /* 0x000fc80000000008 */
[----:B------:R4:W4:Y:S01]  /*12290*/  @!P0 LDG.E.U8 R2, desc[UR8][R12.64] ;  /* 0x000000080c028981 */ /* 0x000922000c1e1100 */
[----:B--2---:R-:W-:-:S05]  /*122a0*/  IMAD.X R15, R6, 0x1, R15, P3 ;  /* 0x00000001060f7824 */ /* 0x004fca00018e060f */
[----:B------:R0:W2:Y:S01]  /*122b0*/  @!P0 LDG.E.U8 R8, desc[UR8][R14.64] ;  /* 0x000000080e088981 */ /* 0x0000a2000c1e1100 */
[----:B------:R-:W-:Y:S02]  /*122c0*/  PRMT R25, RZ, 0x7610, R25 ;  /* 0x00007610ff197816 */ /* 0x000fe40000000019 */
[----:B-1----:R-:W-:-:S05]  /*122d0*/  IADD3 R10, P3, R16, R11, RZ ;  /* 0x0000000b100a7210 */ /* 0x002fca0007f7e0ff */
[----:B---3--:R-:W-:Y:S01]  /*122e0*/  IMAD.X R11, R6, 0x1, R26, P3 ;  /* 0x00000001060b7824 */ /* 0x008fe200018e061a */
[C---:B----4-:R-:W-:Y:S02]  /*122f0*/  IADD3 R12, P2, R16.reuse, R0, RZ ;  /* 0x00000000100c7210 */ /* 0x050fe40007f5e0ff */
[----:B0-----:R-:W-:Y:S02]  /*12300*/  IADD3 R14, P1, R16, R27, RZ ;  /* 0x0000001b100e7210 */ /* 0x001fe40007f3e0ff */
[----:B------:R-:W3:Y:S01]  /*12310*/  @!P0 LDG.E.U8 R25, desc[UR8][R10.64] ;  /* 0x000000080a198981 */ /* 0x000ee2000c1e1100 */
[----:B------:R-:W-:Y:S01]  /*12320*/  PRMT R24, RZ, 0x7610, R24 ;  /* 0x00007610ff187816 */ /* 0x000fe20000000018 */
[C---:B------:R-:W-:Y:S01]  /*12330*/  IMAD.X R13, R6.reuse, 0x1, R5, P2 ;  /* 0x00000001060d7824 */ /* 0x040fe200010e0605 */
[----:B------:R-:W-:Y:S01]  /*12340*/  PRMT R3, RZ, 0x7610, R3 ;  /* 0x00007610ff037816 */ /* 0x000fe20000000003 */
[----:B------:R-:W-:-:S03]  /*12350*/  IMAD.X R15, R6, 0x1, R4, P1 ;  /* 0x00000001060f7824 */ /* 0x000fc600008e0604 */
[----:B------:R-:W4:Y:S04]  /*12360*/  @!P0 LDG.E.U8 R24, desc[UR8][R12.64] ;  /* 0x000000080c188981 */ /* 0x000f28000c1e1100 */
[----:B------:R-:W4:Y:S04]  /*12370*/  @!P0 LDG.E.U8 R3, desc[UR8][R14.64] ;  /* 0x000000080e038981 */ /* 0x000f28000c1e1100 */
[----:B------:R-:W-:Y:S04]  /*12380*/  STL [R1+0xbe0], R7 ;  /* 0x000be00701007387 */ /* 0x000fe80000100800 */
[----:B------:R-:W-:Y:S04]  /*12390*/  STL [R1+0xbe4], R2 ;  /* 0x000be40201007387 */ /* 0x000fe80000100800 */
[----:B--2---:R0:W-:Y:S04]  /*123a0*/  STL [R1+0xbe8], R8 ;  /* 0x000be80801007387 */ /* 0x0041e80000100800 */
[----:B------:R-:W2:Y:S04]  /*123b0*/  LDL R0, [R1+0x59c] ;  /* 0x00059c0001007983 */ /* 0x000ea80000100800 */
[----:B------:R-:W2:Y:S04]  /*123c0*/  LDL R27, [R1+0x598] ;  /* 0x00059800011b7983 */ /* 0x000ea80000100800 */
[----:B------:R-:W2:Y:S04]  /*123d0*/  LDL R26, [R1+0x558] ;  /* 0x00055800011a7983 */ /* 0x000ea80000100800 */
[----:B0-----:R-:W2:Y:S04]  /*123e0*/  LDL R8, [R1+0x518] ;  /* 0x0005180001087983 */ /* 0x001ea80000100800 */
[----:B---3--:R0:W-:Y:S04]  /*123f0*/  STL [R1+0xbec], R25 ;  /* 0x000bec1901007387 */ /* 0x0081e80000100800 */
[----:B------:R-:W3:Y:S04]  /*12400*/  LDL R13, [R1+0x55c] ;  /* 0x00055c00010d7983 */ /* 0x000ee80000100800 */
[----:B0-----:R-:W3:Y:S04]  /*12410*/  LDL R25, [R1+0x51c] ;  /* 0x00051c0001197983 */ /* 0x001ee80000100800 */
[----:B----4-:R-:W-:Y:S04]  /*12420*/  STL [R1+0xbf0], R24 ;  /* 0x000bf01801007387 */ /* 0x010fe80000100800 */
[----:B------:R0:W-:Y:S04]  /*12430*/  STL [R1+0xbf4], R3 ;  /* 0x000bf40301007387 */ /* 0x0001e80000100800 */
[----:B------:R-:W4:Y:S04]  /*12440*/  LDL R7, [R1+0x3fc] ;  /* 0x0003fc0001077983 */ /* 0x000f280000100800 */
[----:B------:R-:W4:Y:S04]  /*12450*/  LDL R5, [R1+0x77c] ;  /* 0x00077c0001057983 */ /* 0x000f280000100800 */
[----:B------:R-:W4:Y:S04]  /*12460*/  LDL R4, [R1+0x7a4] ;  /* 0x0007a40001047983 */ /* 0x000f280000100800 */
[----:B0-----:R-:W4:Y:S04]  /*12470*/  LDL R3, [R1+0x3f8] ;  /* 0x0003f80001037983 */ /* 0x001f280000100800 */
[----:B------:R-:W4:Y:S01]  /*12480*/  LDL R2, [R1+0x3bc] ;  /* 0x0003bc0001027983 */ /* 0x000f220000100800 */
[----:B--2---:R-:W-:-:S03]  /*12490*/  IADD3 R10, P3, R16, R0, RZ ;  /* 0x00000000100a7210 */ /* 0x004fc60007f7e0ff */
[----:B------:R-:W2:Y:S01]  /*124a0*/  LDL R0, [R1+0x788] ;  /* 0x0007880001007983 */ /* 0x000ea20000100800 */
[----:B------:R-:W-:Y:S02]  /*124b0*/  PRMT R19, RZ, 0x7610, R19 ;  /* 0x00007610ff137816 */ /* 0x000fe40000000013 */
[----:B------:R-:W-:Y:S01]  /*124c0*/  PRMT R18, RZ, 0x7610, R18 ;  /* 0x00007610ff127816 */ /* 0x000fe20000000012 */
[----:B------:R-:W-:Y:S01]  /*124d0*/  IMAD.X R11, R6, 0x1, R27, P3 ;  /* 0x00000001060b7824 */ /* 0x000fe200018e061b */
[----:B------:R-:W-:-:S04]  /*124e0*/  PRMT R17, RZ, 0x7610, R17 ;  /* 0x00007610ff117816 */ /* 0x000fc80000000011 */
[----:B------:R-:W2:Y:S01]  /*124f0*/  @!P0 LDG.E.U8 R18, desc[UR8][R10.64] ;  /* 0x000000080a128981 */ /* 0x000ea2000c1e1100 */
[C---:B---3--:R-:W-:Y:S02]  /*12500*/  IADD3 R12, P2, R16.reuse, R13, RZ ;  /* 0x0000000d100c7210 */ /* 0x048fe40007f5e0ff */
[----:B------:R-:W-:-:S03]  /*12510*/  IADD3 R14, P1, R16, R25, RZ ;  /* 0x00000019100e7210 */ /* 0x000fc60007f3e0ff */
[C---:B------:R-:W-:Y:S02]  /*12520*/  IMAD.X R13, R6.reuse, 0x1, R26, P2 ;  /* 0x00000001060d7824 */ /* 0x040fe400010e061a */
[----:B------:R-:W-:-:S03]  /*12530*/  IMAD.X R15, R6, 0x1, R8, P1 ;  /* 0x00000001060f7824 */ /* 0x000fc600008e0608 */
[----:B------:R4:W3:Y:S04]  /*12540*/  @!P0 LDG.E.U8 R19, desc[UR8][R12.64] ;  /* 0x000000080c138981 */ /* 0x0008e8000c1e1100 */
[----:B------:R0:W3:Y:S01]  /*12550*/  @!P0 LDG.E.U8 R17, desc[UR8][R14.64] ;  /* 0x000000080e118981 */ /* 0x0000e2000c1e1100 */
[----:B------:R-:W-:Y:S02]  /*12560*/  PRMT R29, RZ, 0x7610, R29 ;  /* 0x00007610ff1d7816 */ /* 0x000fe4000000001d */
[C---:B----4-:R-:W-:Y:S02]  /*12570*/  IADD3 R12, P3, R16.reuse, R7, RZ ;  /* 0x00000007100c7210 */ /* 0x050fe40007f7e0ff */
[C---:B------:R-:W-:Y:S02]  /*12580*/  IADD3 R10, P2, R16.reuse, R5, RZ ;  /* 0x00000005100a7210 */ /* 0x040fe40007f5e0ff */
[----:B0-----:R-:W-:-:S02]  /*12590*/  IADD3 R14, P1, R16, R4, RZ ;  /* 0x00000004100e7210 */ /* 0x001fc40007f3e0ff */
[----:B------:R-:W-:Y:S01]  /*125a0*/  PRMT R16, RZ, 0x7610, R16 ;  /* 0x00007610ff107816 */ /* 0x000fe20000000010 */
[C---:B------:R-:W-:Y:S01]  /*125b0*/  IMAD.X R13, R6.reuse, 0x1, R3, P3 ;  /* 0x00000001060d7824 */ /* 0x040fe200018e0603 */
[----:B------:R-:W-:Y:S01]  /*125c0*/  PRMT R28, RZ, 0x7610, R28 ;  /* 0x00007610ff1c7816 */ /* 0x000fe2000000001c */
[----:B------:R-:W-:-:S03]  /*125d0*/  IMAD.X R11, R6, 0x1, R2, P2 ;  /* 0x00000001060b7824 */ /* 0x000fc600010e0602 */
[----:B------:R-:W4:Y:S04]  /*125e0*/  @!P0 LDG.E.U8 R16, desc[UR8][R12.64] ;  /* 0x000000080c108981 */ /* 0x000f28000c1e1100 */
[----:B------:R0:W4:Y:S01]  /*125f0*/  @!P0 LDG.E.U8 R29, desc[UR8][R10.64] ;  /* 0x000000080a1d8981 */ /* 0x000122000c1e1100 */
[----:B--2---:R-:W-:-:S05]  /*12600*/  IMAD.X R15, R6, 0x1, R0, P1 ;  /* 0x00000001060f7824 */ /* 0x004fca00008e0600 */
[----:B------:R1:W2:Y:S01]  /*12610*/  @!P0 LDG.E.U8 R28, desc[UR8][R14.64] ;  /* 0x000000080e1c8981 */ /* 0x0002a2000c1e1100 */
[C---:B0-----:R-:W-:Y:S02]  /*12620*/  LOP3.LUT R10, R22.reuse, 0x7, RZ, 0xc0, !PT ;  /* 0x00000007160a7812 */ /* 0x041fe400078ec0ff */
[----:B------:R-:W-:Y:S02]  /*12630*/  LOP3.LUT R6, R22, 0x3, RZ, 0xc0, !PT ;  /* 0x0000000316067812 */ /* 0x000fe400078ec0ff */
[----:B------:R-:W-:Y:S01]  /*12640*/  SHF.R.U32.HI R13, RZ, 0x2, R22 ;  /* 0x00000002ff0d7819 */ /* 0x000fe20000011616 */
[----:B------:R-:W-:Y:S01]  /*12650*/  IMAD.SHL.U32 R11, R10, 0x10, RZ ;  /* 0x000000100a0b7824 */ /* 0x000fe200078e00ff */
[----:B------:R-:W-:Y:S01]  /*12660*/  LOP3.LUT R12, R22, 0xe0, RZ, 0xc0, !PT ;  /* 0x000000e0160c7812 */ /* 0x000fe200078ec0ff */
[----:B------:R-:W-:Y:S02]  /*12670*/  IMAD R6, R6, 0x88, RZ ;  /* 0x0000008806067824 */ /* 0x000fe400078e02ff */
[----:B-1----:R-:W-:Y:S01]  /*12680*/  IMAD.SHL.U32 R14, R22, 0x2, RZ ;  /* 0x00000002160e7824 */ /* 0x002fe200078e00ff */
[----:B------:R-:W-:Y:S01]  /*12690*/  SGXT.U32 R13, R13, 0x3 ;  /* 0x000000030d0d781a */ /* 0x000fe20000000000 */
[----:B------:R-:W-:-:S03]  /*126a0*/  IMAD R10, R10, 0x4, R12 ;  /* 0x000000040a0a7824 */ /* 0x000fc600078e020c */
[----:B------:R-:W-:Y:S02]  /*126b0*/  LOP3.LUT R11, R11, 0x30, R14, 0x78, !PT ;  /* 0x000000300b0b7812 */ /* 0x000fe400078e780e */
[----:B------:R-:W-:Y:S01]  /*126c0*/  LOP3.LUT R6, R6, R13, RZ, 0xfc, !PT ;  /* 0x0000000d06067212 */ /* 0x000fe200078efcff */
[----:B------:R-:W-:Y:S01]  /*126d0*/  STL [R1+0xbf8], R18 ;  /* 0x000bf81201007387 */ /* 0x000fe20000100800 */
[----:B------:R-:W-:Y:S01]  /*126e0*/  LOP3.LUT R12, R23, 0x90, RZ, 0xc0, !PT ;  /* 0x00000090170c7812 */ /* 0x000fe200078ec0ff */
[----:B------:R-:W-:Y:S02]  /*126f0*/  IMAD.U32 R0, R10, 0x20, R11 ;  /* 0x000000200a007824 */ /* 0x000fe400078e000b */
[----:B------:R-:W0:Y:S01]  /*12700*/  LDS.U8 R15, [R6+UR5] ;  /* 0x00000005060f7984 */ /* 0x000e220008000000 */
[----:B------:R-:W-:-:S03]  /*12710*/  LOP3.LUT R10, R12, 0x7f, R22, 0x78, !PT ;  /* 0x0000007f0c0a7812 */ /* 0x000fc600078e7816 */
[----:B------:R-:W1:Y:S04]  /*12720*/  LDS.U8 R14, [R6+UR5+0x20] ;  /* 0x00002005060e7984 */ /* 0x000e680008000000 */
[----:B---3--:R-:W-:Y:S04]  /*12730*/  STL [R1+0xbfc], R19 ;  /* 0x000bfc1301007387 */ /* 0x008fe80000100800 */
[----:B------:R-:W-:Y:S04]  /*12740*/  STL [R1+0xc00], R17 ;  /* 0x000c001101007387 */ /* 0x000fe80000100800 */
[----:B------:R-:W3:Y:S04]  /*12750*/  LDS.U8 R3, [R6+UR5+0x60] ;  /* 0x0000600506037984 */ /* 0x000ee80008000000 */
[----:B------:R-:W3:Y:S04]  /*12760*/  LDS.U8 R2, [R6+UR5+0x200] ;  /* 0x0002000506027984 */ /* 0x000ee80008000000 */
[----:B------:R-:W-:Y:S04]  /*12770*/  LDS.U8 R22, [R6+UR5+0x40] ;  /* 0x0000400506167984 */ /* 0x000fe80008000000 */
[----:B------:R-:W3:Y:S04]  /*12780*/  LDS.U8 R23, [R6+UR5+0x240] ;  /* 0x0002400506177984 */ /* 0x000ee80008000000 */
[----:B----4-:R-:W-:Y:S04]  /*12790*/  STL [R1+0xc04], R16 ;  /* 0x000c041001007387 */ /* 0x010fe80000100800 */
[----:B------:R-:W-:Y:S04]  /*127a0*/  STL [R1+0xc08], R29 ;  /* 0x000c081d01007387 */ /* 0x000fe80000100800 */
[----:B--2---:R-:W-:Y:S04]  /*127b0*/  STL [R1+0xc0c], R28 ;  /* 0x000c0c1c01007387 */ /* 0x004fe80000100800 */
[----:B------:R-:W-:Y:S04]  /*127c0*/  STL [R1+0xa0], R0 ;  /* 0x0000a00001007387 */ /* 0x000fe80000100800 */
[----:B------:R-:W2:Y:S04]  /*127d0*/  LDS.U8 R0, [R6+UR5+0x220] ;  /* 0x0002200506007984 */ /* 0x000ea80008000000 */
[----:B0-----:R-:W-:Y:S04]  /*127e0*/  STL [R1+0xc2c], R15 ;  /* 0x000c2c0f01007387 */ /* 0x001fe80000100800 */
[----:B-1----:R-:W-:Y:S04]  /*127f0*/  STL [R1+0xc30], R14 ;  /* 0x000c300e01007387 */ /* 0x002fe80000100800 */
[----:B---3--:R-:W-:Y:S04]  /*12800*/  STL [R1+0x19c], R3 ;  /* 0x00019c0301007387 */ /* 0x008fe80000100800 */
[----:B------:R-:W-:Y:S04]  /*12810*/  STL [R1+0x38], R2 ;  /* 0x0000380201007387 */ /* 0x000fe80000100800 */
[----:B------:R-:W-:Y:S04]  /*12820*/  STL.64 [R1+0xb80], R22 ;  /* 0x000b801601007387 */ /* 0x000fe80000100a00 */
[----:B------:R-:W-:Y:S04]  /*12830*/  LDS.U8 R3, [R6+UR5+0x400] ;  /* 0x0004000506037984 */ /* 0x000fe80008000000 */
[----:B------:R-:W-:Y:S04]  /*12840*/  LDS.U8 R2, [R6+UR5+0x420] ;  /* 0x0004200506027984 */ /* 0x000fe80008000000 */
[----:B--2---:R-:W-:Y:S04]  /*12850*/  STL [R1+0x34], R0 ;  /* 0x0000340001007387 */ /* 0x004fe80000100800 */
[----:B------:R-:W0:Y:S04]  /*12860*/  LDS.U8 R0, [R6+UR5+0x260] ;  /* 0x0002600506007984 */ /* 0x000e280008000000 */
[----:B------:R-:W-:Y:S04]  /*12870*/  STL.64 [R1+0xb78], R20 ;  /* 0x000b781401007387 */ /* 0x000fe80000100a00 */
[----:B0-----:R-:W-:Y:S04]  /*12880*/  STL [R1+0x1b0], R0 ;  /* 0x0001b00001007387 */ /* 0x001fe80000100800 */
[----:B------:R-:W0:Y:S04]  /*12890*/  LDS.U8 R0, [R6+UR5+0x440] ;  /* 0x0004400506007984 */ /* 0x000e280008000000 */
[----:B------:R-:W-:Y:S04]  /*128a0*/  STL [R1+0x2a8], R3 ;  /* 0x0002a80301007387 */ /* 0x000fe80000100800 */
[----:B------:R-:W1:Y:S04]  /*128b0*/  LDS.U8 R3, [R6+UR5+0x460] ;  /* 0x0004600506037984 */ /* 0x000e680008000000 */
[----:B------:R-:W-:Y:S04]  /*128c0*/  STL [R1+0x2a4], R2 ;  /* 0x0002a40201007387 */ /* 0x000fe80000100800 */
[----:B------:R-:W2:Y:S04]  /*128d0*/  LDS.U8 R2, [R6+UR5+0x600] ;  /* 0x0006000506027984 */ /* 0x000ea80008000000 */
[----:B0-----:R-:W-:Y:S04]  /*128e0*/  STL [R1+0x2e8], R0 ;  /* 0x0002e80001007387 */ /* 0x001fe80000100800 */
[----:B------:R-:W0:Y:S04]  /*128f0*/  LDS.U8 R0, [R6+UR5+0x620] ;  /* 0x0006200506007984 */ /* 0x000e280008000000 */
[----:B-1----:R-:W-:Y:S04]  /*12900*/  STL [R1+0x2e4], R3 ;  /* 0x0002e40301007387 */ /* 0x002fe80000100800 */
[----:B------:R-:W1:Y:S04]  /*12910*/  LDS.U8 R3, [R6+UR5+0x640] ;  /* 0x0006400506037984 */ /* 0x000e680008000000 */
[----:B--2---:R-:W-:Y:S04]  /*12920*/  STL [R1+0x2b0], R2 ;  /* 0x0002b00201007387 */ /* 0x004fe80000100800 */
        /* <DEDUP_REMOVED lines=30> */
[----:B------:R-:W2:Y:S01]  /*12b10*/  LDS.U8 R2, [R6+UR5+0xe40] ;  /* 0x000e400506027984 */ /* 0x000ea20008000000 */
[----:B------:R-:W-:-:S03]  /*12b20*/  LOP3.LUT R11, R6, 0x8, RZ, 0x3c, !PT ;  /* 0x00000008060b7812 */ /* 0x000fc600078e3cff */
[----:B0-----:R-:W-:Y:S04]  /*12b30*/  STL [R1+0x7b4], R0 ;  /* 0x0007b40001007387 */ /* 0x001fe80000100800 */
[----:B------:R-:W0:Y:S04]  /*12b40*/  LDS.U8 R0, [R6+UR5+0xe60] ;  /* 0x000e600506007984 */ /* 0x000e280008000000 */
[----:B-1----:R-:W-:Y:S04]  /*12b50*/  STL [R1+0x7b0], R3 ;  /* 0x0007b00301007387 */ /* 0x002fe80000100800 */
[----:B------:R-:W1:Y:S04]  /*12b60*/  LDS.U8 R3, [R11+UR5] ;  /* 0x000000050b037984 */ /* 0x000e680008000000 */
        /* <DEDUP_REMOVED lines=62> */
[----:B------:R-:W-:-:S05]  /*12f50*/  LOP3.LUT R12, R6, 0x10, RZ, 0x3c, !PT ;  /* 0x00000010060c7812 */ /* 0x000fca00078e3cff */
[----:B------:R-:W3:Y:S04]  /*12f60*/  LDS.U8 R11, [R12+UR5+0x20] ;  /* 0x000020050c0b7984 */ /* 0x000ee80008000000 */
[----:B0-----:R-:W-:Y:S04]  /*12f70*/  STL [R1+0x7c8], R0 ;  /* 0x0007c80001007387 */ /* 0x001fe80000100800 */
[----:B------:R-:W0:Y:S04]  /*12f80*/  LDS.U8 R0, [R12+UR5] ;  /* 0x000000050c007984 */ /* 0x000e280008000000 */
[----:B-1----:R-:W-:Y:S04]  /*12f90*/  STL [R1+0x804], R3 ;  /* 0x0008040301007387 */ /* 0x002fe80000100800 */
[----:B------:R-:W1:Y:S04]  /*12fa0*/  LDS.U8 R3, [R12+UR5+0x40] ;  /* 0x000040050c037984 */ /* 0x000e680008000000 */
[----:B--2---:R-:W-:Y:S04]  /*12fb0*/  STL [R1+0x7f4], R2 ;  /* 0x0007f40201007387 */ /* 0x004fe80000100800 */
[----:B------:R-:W2:Y:S04]  /*12fc0*/  LDS.U8 R2, [R12+UR5+0x60] ;  /* 0x000060050c027984 */ /* 0x000ea80008000000 */
[----:B---3--:R-:W-:Y:S04]  /*12fd0*/  STL [R1+0xc34], R11 ;  /* 0x000c340b01007387 */ /* 0x008fe80000100800 */
        /* <DEDUP_REMOVED lines=55> */
[----:B------:R-:W3:Y:S04]  /*13350*/  LDS.U8 R22, [R13+UR5] ;  /* 0x000000050d167984 */ /* 0x000ee80008000000 */
[----:B------:R-:W-:Y:S04]  /*13360*/  LDS.U8 R21, [R13+UR5+0x200] ;  /* 0x000200050d157984 */ /* 0x000fe80008000000 */
[----:B------:R-:W-:Y:S04]  /*13370*/  LDS.U8 R20, [R13+UR5+0x220] ;  /* 0x000220050d147984 */ /* 0x000fe80008000000 */
[----:B------:R-:W-:Y:S04]  /*13380*/  LDS.U8 R4, [R13+UR5+0x420] ;  /* 0x000420050d047984 */ /* 0x000fe80008000000 */
[----:B0-----:R-:W-:Y:S04]  /*13390*/  STL [R1+0x7dc], R0 ;  /* 0x0007dc0001007387 */ /* 0x001fe80000100800 */
[----:B------:R-:W0:Y:S04]  /*133a0*/  LDS.U8 R0, [R12+UR5+0xe60] ;  /* 0x000e60050c007984 */ /* 0x000e280008000000 */
[----:B-1----:R-:W-:Y:S04]  /*133b0*/  STL [R1+0x7d8], R3 ;  /* 0x0007d80301007387 */ /* 0x002fe80000100800 */
[----:B------:R-:W1:Y:S04]  /*133c0*/  LDS.U8 R12, [R13+UR5+0x20] ;  /* 0x000020050d0c7984 */ /* 0x000e680008000000 */
[----:B--2---:R-:W-:Y:S04]  /*133d0*/  STL [R1+0x81c], R2 ;  /* 0x00081c0201007387 */ /* 0x004fe80000100800 */
[----:B------:R-:W2:Y:S04]  /*133e0*/  LDS.U8 R2, [R13+UR5+0x40] ;  /* 0x000040050d027984 */ /* 0x000ea80008000000 */
[----:B---3--:R-:W-:Y:S04]  /*133f0*/  STL [R1+0xc38], R22 ;  /* 0x000c381601007387 */ /* 0x008fe80000100800 */
[----:B------:R-:W-:Y:S04]  /*13400*/  LDS.U8 R3, [R13+UR5+0x240] ;  /* 0x000240050d037984 */ /* 0x000fe80008000000 */
[----:B0-----:R-:W-:Y:S04]  /*13410*/  STL [R1+0x808], R0 ;  /* 0x0008080001007387 */ /* 0x001fe80000100800 */
[----:B------:R-:W0:Y:S04]  /*13420*/  LDS.U8 R0, [R13+UR5+0x60] ;  /* 0x000060050d007984 */ /* 0x000e280008000000 */
[----:B-1----:R-:W-:Y:S04]  /*13430*/  STL [R1+0xc3c], R12 ;  /* 0x000c3c0c01007387 */ /* 0x002fe80000100800 */
[----:B--2---:R-:W-:Y:S04]  /*13440*/  STL [R1+0x1f0], R2 ;  /* 0x0001f00201007387 */ /* 0x004fe80000100800 */
[----:B------:R-:W1:Y:S04]  /*13450*/  LDS.U8 R2, [R13+UR5+0x260] ;  /* 0x000260050d027984 */ /* 0x000e680008000000 */
[----:B------:R-:W-:Y:S04]  /*13460*/  STL [R1+0xc40], R21 ;  /* 0x000c401501007387 */ /* 0x000fe80000100800 */
[----:B0-----:R0:W-:Y:S04]  /*13470*/  STL [R1+0x1e8], R0 ;  /* 0x0001e80001007387 */ /* 0x0011e80000100800 */
[----:B------:R-:W-:Y:S04]  /*13480*/  STL [R1+0xc44], R20 ;  /* 0x000c441401007387 */ /* 0x000fe80000100800 */
[----:B0-----:R-:W2:Y:S04]  /*13490*/  LDL.LU R0, [R1+0x298] ;  /* 0x0002980001007983 */ /* 0x001ea80000300800 */
[----:B------:R-:W-:Y:S04]  /*134a0*/  STL [R1+0x244], R3 ;  /* 0x0002440301007387 */ /* 0x000fe80000100800 */
[----:B------:R-:W0:Y:S04]  /*134b0*/  LDS.U8 R3, [R13+UR5+0x400] ;  /* 0x000400050d037984 */ /* 0x000e280008000000 */
[----:B-1----:R-:W-:Y:S04]  /*134c0*/  STL [R1+0x23c], R2 ;  /* 0x00023c0201007387 */ /* 0x002fe80000100800 */
[----:B------:R-:W1:Y:S04]  /*134d0*/  LDS.U8 R2, [R13+UR5+0x440] ;  /* 0x000440050d027984 */ /* 0x000e680008000000 */
[----:B0-----:R-:W-:Y:S04]  /*134e0*/  STL [R1+0x2d0], R3 ;  /* 0x0002d00301007387 */ /* 0x001fe80000100800 */
[----:B------:R-:W0:Y:S04]  /*134f0*/  LDS.U8 R3, [R13+UR5+0x460] ;  /* 0x000460050d037984 */ /* 0x000e280008000000 */
[----:B------:R-:W-:Y:S04]  /*13500*/  STL [R1+0x2cc], R4 ;  /* 0x0002cc0401007387 */ /* 0x000fe80000100800 */
[----:B------:R-:W3:Y:S04]  /*13510*/  LDS.U8 R4, [R13+UR5+0x600] ;  /* 0x000600050d047984 */ /* 0x000ee80008000000 */
[----:B-1----:R-:W-:Y:S04]  /*13520*/  STL [R1+0x310], R2 ;  /* 0x0003100201007387 */ /* 0x002fe80000100800 */
[----:B------:R-:W1:Y:S04]  /*13530*/  LDS.U8 R2, [R13+UR5+0x620] ;  /* 0x000620050d027984 */ /* 0x000e680008000000 */
[----:B0-----:R-:W-:Y:S04]  /*13540*/  STL [R1+0x30c], R3 ;  /* 0x00030c0301007387 */ /* 0x001fe80000100800 */
[----:B------:R-:W0:Y:S04]  /*13550*/  LDS.U8 R3, [R13+UR5+0x640] ;  /* 0x000640050d037984 */ /* 0x000e280008000000 */
[----:B---3--:R-:W-:Y:S04]  /*13560*/  STL [R1+0x2e0], R4 ;  /* 0x0002e00401007387 */ /* 0x008fe80000100800 */
        /* <DEDUP_REMOVED lines=24> */
[----:B------:R-:W3:Y:S04]  /*136f0*/  LDL.LU R5, [R1+0x64] ;  /* 0x0000640001057983 */ /* 0x000ee80000300800 */
[----:B-1----:R-:W-:Y:S04]  /*13700*/  STL [R1+0x7d0], R2 ;  /* 0x0007d00201007387 */ /* 0x002fe80000100800 */
[----:B------:R-:W1:Y:S04]  /*13710*/  LDS.U8 R2, [R13+UR5+0xc60] ;  /* 0x000c60050d027984 */ /* 0x000e680008000000 */
[----:B0-----:R-:W-:Y:S04]  /*13720*/  STL [R1+0x818], R3 ;  /* 0x0008180301007387 */ /* 0x001fe80000100800 */
[----:B------:R-:W0:Y:S04]  /*13730*/  LDS.U8 R3, [R13+UR5+0xe00] ;  /* 0x000e00050d037984 */ /* 0x000e280008000000 */
[----:B------:R-:W4:Y:S04]  /*13740*/  LDL.LU R27, [R1+0x60] ;  /* 0x00006000011b7983 */ /* 0x000f280000300800 */
[----:B-1----:R-:W-:Y:S04]  /*13750*/  STL [R1+0x814], R2 ;  /* 0x0008140201007387 */ /* 0x002fe80000100800 */
[----:B------:R-:W1:Y:S04]  /*13760*/  LDS.U8 R2, [R13+UR5+0xe20] ;  /* 0x000e20050d027984 */ /* 0x000e680008000000 */
[----:B0-----:R-:W-:Y:S04]  /*13770*/  STL [R1+0x7e4], R3 ;  /* 0x0007e40301007387 */ /* 0x001fe80000100800 */
[----:B------:R-:W0:Y:S04]  /*13780*/  LDS.U8 R3, [R13+UR5+0xe40] ;  /* 0x000e40050d037984 */ /* 0x000e280008000000 */
[----:B------:R-:W4:Y:S04]  /*13790*/  LDL.LU R26, [R1+0x70] ;  /* 0x00007000011a7983 */ /* 0x000f280000300800 */
[----:B-1----:R-:W-:Y:S04]  /*137a0*/  STL [R1+0x7e0], R2 ;  /* 0x0007e00201007387 */ /* 0x002fe80000100800 */
[----:B------:R-:W1:Y:S01]  /*137b0*/  LDS.U8 R2, [R13+UR5+0xe60] ;  /* 0x000e60050d027984 */ /* 0x000e620008000000 */
[----:B------:R-:W-:Y:S06]  /*137c0*/  BAR.SYNC.DEFER_BLOCKING 0x0 ;  /* 0x0000000000007b1d */ /* 0x000fec0000010000 */
[----:B0-----:R-:W-:Y:S04]  /*137d0*/  STL [R1+0x824], R3 ;  /* 0x0008240301007387 */ /* 0x001fe80000100800 */
[----:B------:R-:W4:Y:S04]  /*137e0*/  LDL.LU R4, [R1+0x6c] ;  /* 0x00006c0001047983 */ /* 0x000f280000300800 */
[----:B------:R0:W-:Y:S04]  /*137f0*/  STS.U8 [R10+UR5+0x400], R9 ;  /* 0x000400090a007988 */ /* 0x0001e80008000005 */
[----:B-1----:R1:W-:Y:S04]  /*13800*/  STL [R1+0x820], R2 ;  /* 0x0008200201007387 */ /* 0x0023e80000100800 */
[----:B------:R-:W4:Y:S04]  /*13810*/  LDL.LU R21, [R1+0x78] ;  /* 0x0000780001157983 */ /* 0x000f280000300800 */
[----:B------:R-:W4:Y:S04]  /*13820*/  LDL.LU R12, [R1+0x84] ;  /* 0x00008400010c7983 */ /* 0x000f280000300800 */
[----:B------:R-:W4:Y:S04]  /*13830*/  LDL.LU R22, [R1+0x90] ;  /* 0x0000900001167983 */ /* 0x000f280000300800 */
[----:B------:R-:W4:Y:S04]  /*13840*/  LDL.LU R11, [R1+0xcc] ;  /* 0x0000cc00010b7983 */ /* 0x000f280000300800 */
[----:B0-----:R-:W4:Y:S04]  /*13850*/  LDL.LU R9, [R1+0xc4c] ;  /* 0x000c4c0001097983 */ /* 0x001f280000300800 */
        /* <DEDUP_REMOVED lines=14> */
[----:B-1----:R-:W4:Y:S04]  /*13940*/  LDL.LU R2, [R1+0x248] ;  /* 0x0002480001027983 */ /* 0x002f280000300800 */
[----:B--2---:R0:W-:Y:S04]  /*13950*/  STS.U8 [R10+UR5], R0 ;  /* 0x000000000a007988 */ /* 0x0041e80008000005 */
[----:B------:R-:W2:Y:S04]  /*13960*/  LDL.LU R7, [R1+0x254] ;  /* 0x0002540001077983 */ /* 0x000ea80000300800 */
[----:B0-----:R-:W2:Y:S04]  /*13970*/  LDL.LU R0, [R1+0x260] ;  /* 0x0002600001007983 */ /* 0x001ea80000300800 */
[----:B---3--:R-:W-:Y:S04]  /*13980*/  STS.U8 [R10+UR5+0x800], R5 ;  /* 0x000800050a007988 */ /* 0x008fe80008000005 */
[----:B----4-:R-:W-:Y:S04]  /*13990*/  STS.U8 [R10+UR5+0xc00], R27 ;  /* 0x000c001b0a007988 */ /* 0x010fe80008000005 */
[----:B------:R-:W-:Y:S04]  /*139a0*/  STS.U8 [R10+UR5+0x1400], R26 ;  /* 0x0014001a0a007988 */ /* 0x000fe80008000005 */
[----:B------:R-:W-:Y:S04]  /*139b0*/  STS.U8 [R10+UR5+0x1800], R4 ;  /* 0x001800040a007988 */ /* 0x000fe80008000005 */
[----:B------:R0:W-:Y:S04]  /*139c0*/  STS.U8 [R10+UR5+0x1000], R9 ;  /* 0x001000090a007988 */ /* 0x0001e80008000005 */
[----:B0-----:R-:W3:Y:S04]  /*139d0*/  LDL.LU R9, [R1+0xc48] ;  /* 0x000c480001097983 */ /* 0x001ee80000300800 */
[----:B------:R-:W4:Y:S04]  /*139e0*/  LDL.LU R5, [R1+0x278] ;  /* 0x0002780001057983 */ /* 0x000f280000300800 */
[----:B------:R-:W3:Y:S04]  /*139f0*/  LDL.LU R27, [R1+0x284] ;  /* 0x00028400011b7983 */ /* 0x000ee80000300800 */
[----:B------:R-:W3:Y:S04]  /*13a00*/  LDL.LU R26, [R1+0x290] ;  /* 0x00029000011a7983 */ /* 0x000ee80000300800 */
[----:B------:R-:W3:Y:S04]  /*13a10*/  LDL.LU R4, [R1+0x28] ;  /* 0x0000280001047983 */ /* 0x000ee80000300800 */
[----:B------:R-:W-:Y:S04]  /*13a20*/  STS.U8 [R10+UR5+0x1c00], R21 ;  /* 0x001c00150a007988 */ /* 0x000fe80008000005 */
[----:B------:R-:W-:Y:S04]  /*13a30*/  STS.U8 [R10+UR5+0x2000], R12 ;  /* 0x0020000c0a007988 */ /* 0x000fe80008000005 */
[----:B------:R-:W-:Y:S04]  /*13a40*/  STS.U8 [R10+UR5+0x2400], R22 ;  /* 0x002400160a007988 */ /* 0x000fe80008000005 */
[----:B------:R-:W-:Y:S04]  /*13a50*/  STS.U8 [R10+UR5+0x2800], R11 ;  /* 0x0028000b0a007988 */ /* 0x000fe80008000005 */
[----:B------:R0:W-:Y:S04]  /*13a60*/  STS.U8 [R10+UR5+0x6000], R25 ;  /* 0x006000190a007988 */ /* 0x0001e80008000005 */
[----:B------:R-:W-:Y:S04]  /*13a70*/  STS.U8 [R10+UR5+0x6400], R8 ;  /* 0x006400080a007988 */ /* 0x000fe80008000005 */
[----:B0-----:R-:W3:Y:S04]  /*13a80*/  LDL.LU R25, [R1+0x24] ;  /* 0x0000240001197983 */ /* 0x001ee80000300800 */
[----:B------:R-:W-:Y:S04]  /*13a90*/  STS.U8 [R10+UR5+0x6800], R2 ;  /* 0x006800020a007988 */ /* 0x000fe80008000005 */
[----:B--2---:R0:W-:Y:S04]  /*13aa0*/  STS.U8 [R10+UR5+0x7000], R0 ;  /* 0x007000000a007988 */ /* 0x0041e80008000005 */
[----:B0-----:R-:W2:Y:S04]  /*13ab0*/  LDL.LU R0, [R1+0x20] ;  /* 0x0000200001007983 */ /* 0x001ea80000300800 */
[----:B------:R-:W2:Y:S04]  /*13ac0*/  LDL.LU R8, [R1+0x44] ;  /* 0x0000440001087983 */ /* 0x000ea80000300800 */
[----:B------:R-:W2:Y:S04]  /*13ad0*/  LDL.LU R2, [R1+0x40] ;  /* 0x0000400001027983 */ /* 0x000ea80000300800 */
[----:B------:R-:W2:Y:S04]  /*13ae0*/  LDL.LU R20, [R1+0x3c] ;  /* 0x00003c0001147983 */ /* 0x000ea80000300800 */
[----:B------:R-:W2:Y:S04]  /*13af0*/  LDL.LU R21, [R1+0x7c] ;  /* 0x00007c0001157983 */ /* 0x000ea80000300800 */
[----:B------:R-:W2:Y:S04]  /*13b00*/  LDL.LU R12, [R1+0x8c] ;  /* 0x00008c00010c7983 */ /* 0x000ea80000300800 */
[----:B------:R-:W2:Y:S04]  /*13b10*/  LDL.LU R22, [R1+0x88] ;  /* 0x0000880001167983 */ /* 0x000ea80000300800 */
[----:B------:R0:W-:Y:S04]  /*13b20*/  STS.U8 [R10+UR5+0x3800], R14 ;  /* 0x0038000e0a007988 */ /* 0x0001e80008000005 */
[----:B------:R-:W2:Y:S04]  /*13b30*/  LDL.LU R11, [R1+0x9c] ;  /* 0x00009c00010b7983 */ /* 0x000ea80000300800 */
[----:B------:R1:W-:Y:S04]  /*13b40*/  STS.U8 [R10+UR5+0x3c00], R15 ;  /* 0x003c000f0a007988 */ /* 0x0003e80008000005 */
[----:B0-----:R-:W2:Y:S04]  /*13b50*/  LDL.LU R14, [R1+0xd0] ;  /* 0x0000d000010e7983 */ /* 0x001ea80000300800 */
[----:B------:R0:W-:Y:S04]  /*13b60*/  STS.U8 [R10+UR5+0x3000], R6 ;  /* 0x003000060a007988 */ /* 0x0001e80008000005 */
[----:B-1----:R-:W2:Y:S01]  /*13b70*/  LDL.LU R15, [R1+0xd8] ;  /* 0x0000d800010f7983 */ /* 0x002ea20000300800 */
[----:B0-----:R-:W-:-:S03]  /*13b80*/  LOP3.LUT R6, R10, 0x20, RZ, 0x3c, !PT ;  /* 0x000000200a067812 */ /* 0x001fc600078e3cff */
[----:B------:R-:W-:Y:S04]  /*13b90*/  STS.U8 [R10+UR5+0x3400], R23 ;  /* 0x003400170a007988 */ /* 0x000fe80008000005 */
        /* <DEDUP_REMOVED lines=9> */
[----:B----4-:R0:W-:Y:S04]  /*13c30*/  STS.U8 [R10+UR5+0x7400], R5 ;  /* 0x007400050a007988 */ /* 0x0101e80008000005 */
[----:B---3--:R1:W-:Y:S04]  /*13c40*/  STS.U8 [R10+UR5+0x7800], R27 ;  /* 0x0078001b0a007988 */ /* 0x0083e80008000005 */
[----:B0-----:R-:W3:Y:S04]  /*13c50*/  LDL.LU R5, [R1+0x13c] ;  /* 0x00013c0001057983 */ /* 0x001ee80000300800 */
[----:B-1----:R-:W4:Y:S04]  /*13c60*/  LDL.LU R27, [R1+0x14c] ;  /* 0x00014c00011b7983 */ /* 0x002f280000300800 */
[----:B------:R0:W-:Y:S04]  /*13c70*/  STS.U8 [R10+UR5+0x7c00], R26 ;  /* 0x007c001a0a007988 */ /* 0x0001e80008000005 */
[----:B------:R-:W-:Y:S04]  /*13c80*/  STS.U8 [R10+UR5+0x2c00], R9 ;  /* 0x002c00090a007988 */ /* 0x000fe80008000005 */
[----:B------:R1:W-:Y:S04]  /*13c90*/  STS.U8 [R6+UR5+0x100], R4 ;  /* 0x0001000406007988 */ /* 0x0003e80008000005 */
[----:B0-----:R-:W4:Y:S04]  /*13ca0*/  LDL.LU R26, [R1+0x158] ;  /* 0x00015800011a7983 */ /* 0x001f280000300800 */
[----:B-1----:R-:W4:Y:S04]  /*13cb0*/  LDL.LU R4, [R1+0x164] ;  /* 0x0001640001047983 */ /* 0x002f280000300800 */
        /* <DEDUP_REMOVED lines=12> */
[----:B--2---:R0:W-:Y:S04]  /*13d80*/  STS.U8 [R6+UR5+0x900], R0 ;  /* 0x0009000006007988 */ /* 0x0041e80008000005 */
[----:B------:R1:W-:Y:S04]  /*13d90*/  STS.U8 [R6+UR5+0x500], R25 ;  /* 0x0005001906007988 */ /* 0x0003e80008000005 */
[----:B------:R2:W-:Y:S04]  /*13da0*/  STS.U8 [R6+UR5+0xd00], R8 ;  /* 0x000d000806007988 */ /* 0x0005e80008000005 */
[----:B0-----:R-:W4:Y:S04]  /*13db0*/  LDL.LU R0, [R1+0x26c] ;  /* 0x00026c0001007983 */ /* 0x001f280000300800 */
[----:B-1----:R-:W4:Y:S04]  /*13dc0*/  LDL.LU R25, [R1+0x27c] ;  /* 0x00027c0001197983 */ /* 0x002f280000300800 */
[----:B--2---:R-:W2:Y:S04]  /*13dd0*/  LDL.LU R8, [R1+0x288] ;  /* 0x0002880001087983 */ /* 0x004ea80000300800 */
[----:B------:R0:W-:Y:S04]  /*13de0*/  STS.U8 [R6+UR5+0x1100], R2 ;  /* 0x0011000206007988 */ /* 0x0001e80008000005 */
[----:B------:R1:W-:Y:S04]  /*13df0*/  STS.U8 [R6+UR5+0x1500], R20 ;  /* 0x0015001406007988 */ /* 0x0003e80008000005 */
[----:B------:R1:W-:Y:S04]  /*13e00*/  STS.U8 [R6+UR5+0x1900], R21 ;  /* 0x0019001506007988 */ /* 0x0003e80008000005 */
[----:B0-----:R-:W2:Y:S04]  /*13e10*/  LDL.LU R2, [R1+0x294] ;  /* 0x0002940001027983 */ /* 0x001ea80000300800 */
[----:B-1----:R-:W2:Y:S04]  /*13e20*/  LDL.LU R20, [R1+0xc44] ;  /* 0x000c440001147983 */ /* 0x002ea80000300800 */
[----:B------:R-:W2:Y:S04]  /*13e30*/  LDL.LU R21, [R1+0xc40] ;  /* 0x000c400001157983 */ /* 0x000ea80000300800 */
        /* <DEDUP_REMOVED lines=8> */
[----:B0-----:R-:W2:Y:S04]  /*13ec0*/  LDL.LU R14, [R1+0xc30] ;  /* 0x000c3000010e7983 */ /* 0x001ea80000300800 */
[----:B-1----:R-:W2:Y:S04]  /*13ed0*/  LDL.LU R15, [R1+0xc2c] ;  /* 0x000c2c00010f7983 */ /* 0x002ea80000300800 */
[----:B---3--:R0:W-:Y:S04]  /*13ee0*/  STS.U8 [R6+UR5+0x3100], R5 ;  /* 0x0031000506007988 */ /* 0x0081e80008000005 */
[----:B----4-:R1:W-:Y:S04]  /*13ef0*/  STS.U8 [R6+UR5+0x3500], R27 ;  /* 0x0035001b06007988 */ /* 0x0103e80008000005 */
[----:B0-----:R-:W3:Y:S04]  /*13f00*/  LDL.LU R5, [R1+0xc28] ;  /* 0x000c280001057983 */ /* 0x001ee80000300800 */
[----:B-1----:R-:W4:Y:S04]  /*13f10*/  LDL.LU R27, [R1+0xc24] ;  /* 0x000c2400011b7983 */ /* 0x002f280000300800 */
[----:B------:R0:W-:Y:S04]  /*13f20*/  STS.U8 [R6+UR5+0x3900], R26 ;  /* 0x0039001a06007988 */ /* 0x0001e80008000005 */
[----:B------:R1:W-:Y:S04]  /*13f30*/  STS.U8 [R6+UR5+0x3d00], R4 ;  /* 0x003d000406007988 */ /* 0x0003e80008000005 */
[----:B0-----:R-:W3:Y:S04]  /*13f40*/  LDL.LU R26, [R1+0xc20] ;  /* 0x000c2000011a7983 */ /* 0x001ee80000300800 */
[----:B-1----:R-:W3:Y:S01]  /*13f50*/  LDL.LU R4, [R1+0xc1c] ;  /* 0x000c1c0001047983 */ /* 0x002ee20000300800 */
[----:B------:R-:W-:-:S03]  /*13f60*/  LOP3.LUT R10, R10, 0x40, RZ, 0x3c, !PT ;  /* 0x000000400a0a7812 */ /* 0x000fc600078e3cff */
[----:B------:R-:W-:Y:S04]  /*13f70*/  STS.U8 [R6+UR5+0x4100], R9 ;  /* 0x0041000906007988 */ /* 0x000fe80008000005 */
[----:B------:R-:W-:Y:S04]  /*13f80*/  STS.U8 [R6+UR5+0x4500], R13 ;  /* 0x0045000d06007988 */ /* 0x000fe80008000005 */
[----:B------:R-:W-:Y:S04]  /*13f90*/  STS.U8 [R6+UR5+0x4900], R23 ;  /* 0x0049001706007988 */ /* 0x000fe80008000005 */
[----:B------:R-:W-:Y:S04]  /*13fa0*/  STS.U8 [R6+UR5+0x4d00], R28 ;  /* 0x004d001c06007988 */ /* 0x000fe80008000005 */
[----:B------:R-:W-:Y:S04]  /*13fb0*/  STS.U8 [R6+UR5+0x5100], R29 ;  /* 0x0051001d06007988 */ /* 0x000fe80008000005 */
[----:B------:R-:W-:Y:S04]  /*13fc0*/  STS.U8 [R6+UR5+0x5500], R16 ;  /* 0x0055001006007988 */ /* 0x000fe80008000005 */
[----:B------:R0:W-:Y:S04]  /*13fd0*/  STS.U8 [R6+UR5+0x6100], R7 ;  /* 0x0061000706007988 */ /* 0x0001e80008000005 */
[----:B------:R-:W-:Y:S04]  /*13fe0*/  STS.U8 [R6+UR5+0x5900], R17 ;  /* 0x0059001106007988 */ /* 0x000fe80008000005 */
[----:B------:R-:W-:Y:S04]  /*13ff0*/  STS.U8 [R6+UR5+0x5d00], R19 ;  /* 0x005d001306007988 */ /* 0x000fe80008000005 */
[----:B0-----:R-:W3:Y:S04]  /*14000*/  LDL.LU R7, [R1+0x80] ;  /* 0x0000800001077983 */ /* 0x001ee80000300800 */
[----:B------:R-:W-:Y:S04]  /*14010*/  STS.U8 [R6+UR5+0x6500], R18 ;  /* 0x0065001206007988 */ /* 0x000fe80008000005 */
[----:B------:R-:W-:Y:S04]  /*14020*/  STS.U8 [R6+UR5+0x6900], R3 ;  /* 0x0069000306007988 */ /* 0x000fe80008000005 */
[----:B------:R-:W-:Y:S04]  /*14030*/  STS.U8 [R6+UR5+0x6d00], R24 ;  /* 0x006d001806007988 */ /* 0x000fe80008000005 */
[----:B------:R0:W-:Y:S04]  /*14040*/  STS.U8 [R6+UR5+0x7100], R0 ;  /* 0x0071000006007988 */ /* 0x0001e80008000005 */
[----:B------:R-:W-:Y:S04]  /*14050*/  STS.U8 [R6+UR5+0x7500], R25 ;  /* 0x0075001906007988 */ /* 0x000fe80008000005 */
[----:B--2---:R-:W-:Y:S04]  /*14060*/  STS.U8 [R6+UR5+0x7900], R8 ;  /* 0x0079000806007988 */ /* 0x004fe80008000005 */
[----:B0-----:R-:W2:Y:S04]  /*14070*/  LDL.LU R0, [R1+0xbc] ;  /* 0x0000bc0001007983 */ /* 0x001ea80000300800 */
[----:B------:R-:W2:Y:S04]  /*14080*/  LDL.LU R9, [R1+0xd4] ;  /* 0x0000d40001097983 */ /* 0x000ea80000300800 */
[----:B------:R-:W-:Y:S04]  /*14090*/  STS.U8 [R6+UR5+0x7d00], R2 ;  /* 0x007d000206007988 */ /* 0x000fe80008000005 */
[----:B----4-:R0:W-:Y:S04]  /*140a0*/  STS.U8 [R10+UR5+0x200], R27 ;  /* 0x0002001b0a007988 */ /* 0x0101e80008000005 */
[----:B0-----:R-:W4:Y:S04]  /*140b0*/  LDL.LU R27, [R1+0xc18] ;  /* 0x000c1800011b7983 */ /* 0x001f280000300800 */
[----:B------:R-:W2:Y:S04]  /*140c0*/  LDL.LU R28, [R1+0x134] ;  /* 0x00013400011c7983 */ /* 0x000ea80000300800 */
[----:B------:R-:W2:Y:S04]  /*140d0*/  LDL.LU R23, [R1+0x140] ;  /* 0x0001400001177983 */ /* 0x000ea80000300800 */
[----:B---3--:R0:W-:Y:S04]  /*140e0*/  STS.U8 [R10+UR5+0x600], R26 ;  /* 0x0006001a0a007988 */ /* 0x0081e80008000005 */
[----:B------:R1:W-:Y:S04]  /*140f0*/  STS.U8 [R10+UR5+0xa00], R4 ;  /* 0x000a00040a007988 */ /* 0x0003e80008000005 */
[----:B0-----:R-:W3:Y:S04]  /*14100*/  LDL.LU R26, [R1+0xc14] ;  /* 0x000c1400011a7983 */ /* 0x001ee80000300800 */
[----:B------:R-:W3:Y:S04]  /*14110*/  LDL.LU R29, [R1+0x150] ;  /* 0x00015000011d7983 */ /* 0x000ee80000300800 */
[----:B------:R-:W3:Y:S04]  /*14120*/  LDL.LU R16, [R1+0x168] ;  /* 0x0001680001107983 */ /* 0x000ee80000300800 */
[----:B-1----:R-:W2:Y:S04]  /*14130*/  LDL.LU R4, [R1+0xc10] ;  /* 0x000c100001047983 */ /* 0x002ea80000300800 */
[----:B------:R-:W3:Y:S04]  /*14140*/  LDL.LU R17, [R1+0x180] ;  /* 0x0001800001117983 */ /* 0x000ee80000300800 */
[----:B------:R-:W3:Y:S04]  /*14150*/  LDL.LU R19, [R1+0x188] ;  /* 0x0001880001137983 */ /* 0x000ee80000300800 */
[----:B------:R-:W3:Y:S04]  /*14160*/  LDL.LU R18, [R1+0x198] ;  /* 0x0001980001127983 */ /* 0x000ee80000300800 */
[----:B------:R-:W3:Y:S04]  /*14170*/  LDL.LU R3, [R1+0x1ac] ;  /* 0x0001ac0001037983 */ /* 0x000ee80000300800 */
[----:B------:R-:W3:Y:S04]  /*14180*/  LDL.LU R24, [R1+0x1d0] ;  /* 0x0001d00001187983 */ /* 0x000ee80000300800 */
[----:B------:R-:W3:Y:S04]  /*14190*/  LDL.LU R25, [R1+0x1f4] ;  /* 0x0001f40001197983 */ /* 0x000ee80000300800 */
[----:B------:R-:W3:Y:S04]  /*141a0*/  LDL.LU R8, [R1+0x220] ;  /* 0x0002200001087983 */ /* 0x000ee80000300800 */
[----:B------:R-:W3:Y:S04]  /*141b0*/  LDL.LU R13, [R1+0x22c] ;  /* 0x00022c00010d7983 */ /* 0x000ee80000300800 */
[----:B------:R-:W-:Y:S04]  /*141c0*/  STS.U8 [R10+UR5+0x1a00], R7 ;  /* 0x001a00070a007988 */ /* 0x000fe80008000005 */
[----:B------:R-:W-:Y:S04]  /*141d0*/  STS.U8 [R10+UR5+0x1e00], R5 ;  /* 0x001e00050a007988 */ /* 0x000fe80008000005 */
[----:B----4-:R0:W-:Y:S04]  /*141e0*/  STS.U8 [R10+UR5+0xe00], R27 ;  /* 0x000e001b0a007988 */ /* 0x0101e80008000005 */
[----:B0-----:R-:W4:Y:S04]  /*141f0*/  LDL.LU R27, [R1+0x94] ;  /* 0x00009400011b7983 */ /* 0x001f280000300800 */
[----:B--2---:R0:W-:Y:S04]  /*14200*/  STS.U8 [R10+UR5+0x1600], R4 ;  /* 0x001600040a007988 */ /* 0x0041e80008000005 */
[----:B0-----:R-:W2:Y:S04]  /*14210*/  LDL.LU R4, [R1+0x170] ;  /* 0x0001700001047983 */ /* 0x001ea80000300800 */
[----:B------:R-:W2:Y:S04]  /*14220*/  LDL.LU R2, [R1+0x240] ;  /* 0x0002400001027983 */ /* 0x000ea80000300800 */
[----:B------:R-:W2:Y:S04]  /*14230*/  LDL.LU R7, [R1+0x258] ;  /* 0x0002580001077983 */ /* 0x000ea80000300800 */
[----:B------:R-:W2:Y:S04]  /*14240*/  LDL.LU R6, [R1+0x268] ;  /* 0x0002680001067983 */ /* 0x000ea80000300800 */
[----:B------:R-:W2:Y:S04]  /*14250*/  LDL.LU R5, [R1+0x20c] ;  /* 0x00020c0001057983 */ /* 0x000ea80000300800 */
[----:B------:R0:W-:Y:S04]  /*14260*/  STS.U8 [R10+UR5+0x2600], R0 ;  /* 0x002600000a007988 */ /* 0x0001e80008000005 */
[----:B---3--:R1:W-:Y:S04]  /*14270*/  STS.U8 [R10+UR5+0x1200], R26 ;  /* 0x0012001a0a007988 */ /* 0x0083e80008000005 */
[----:B------:R-:W-:Y:S04]  /*14280*/  STS.U8 [R10+UR5+0x2a00], R9 ;  /* 0x002a00090a007988 */ /* 0x000fe80008000005 */
[----:B0-----:R-:W3:Y:S04]  /*14290*/  LDL.LU R0, [R1+0x274] ;  /* 0x0002740001007983 */ /* 0x001ee80000300800 */
[----:B-1----:R-:W3:Y:S04]  /*142a0*/  LDL.LU R26, [R1+0x280] ;  /* 0x00028000011a7983 */ /* 0x002ee80000300800 */
        /* <DEDUP_REMOVED lines=23> */
[----:B0-----:R-:W2:Y:S04]  /*14420*/  LDL.LU R5, [R1+0x138] ;  /* 0x0001380001057983 */ /* 0x001ea80000300800 */
[----:B------:R-:W2:Y:S04]  /*14430*/  LDL.LU R8, [R1+0xbe8] ;  /* 0x000be80001087983 */ /* 0x000ea80000300800 */
[----:B------:R0:W-:Y:S02]  /*14440*/  STS.U8 [R10+UR5+0x3200], R23 ;  /* 0x003200170a007988 */ /* 0x0001e40008000005 */
[----:B0-----:R-:W0:Y:S02]  /*14450*/  S2R R23, SR_TID.X ;  /* 0x0000000000177919 */ /* 0x001e240000002100 */
[----:B------:R-:W-:Y:S04]  /*14460*/  STS.U8 [R10+UR5+0x3e00], R4 ;  /* 0x003e00040a007988 */ /* 0x000fe80008000005 */
[----:B------:R1:W-:Y:S04]  /*14470*/  STS.U8 [R10+UR5+0x6200], R13 ;  /* 0x0062000d0a007988 */ /* 0x0003e80008000005 */
[----:B------:R3:W-:Y:S04]  /*14480*/  STS.U8 [R10+UR5+0x6600], R2 ;  /* 0x006600020a007988 */ /* 0x0007e80008000005 */
[----:B------:R3:W-:Y:S04]  /*14490*/  STS.U8 [R10+UR5+0x6a00], R7 ;  /* 0x006a00070a007988 */ /* 0x0007e80008000005 */
[----:B-1----:R-:W2:Y:S01]  /*144a0*/  LDL.LU R13, [R1+0x144] ;  /* 0x00014400010d7983 */ /* 0x002ea20000300800 */
[----:B0-----:R-:W-:-:S04]  /*144b0*/  SHF.R.S32.HI R4, RZ, 0x7, R23 ;  /* 0x00000007ff047819 */ /* 0x001fc80000011417 */
[----:B------:R-:W-:-:S04]  /*144c0*/  SGXT R4, R4, 0x1 ;  /* 0x000000010404781a */ /* 0x000fc80000000200 */
[----:B------:R-:W-:Y:S01]  /*144d0*/  LOP3.LUT R4, R4, 0x90, RZ, 0xc0, !PT ;  /* 0x0000009004047812 */ /* 0x000fe200078ec0ff */
[----:B------:R0:W-:Y:S03]  /*144e0*/  STS.U8 [R10+UR5+0x6e00], R6 ;  /* 0x006e00060a007988 */ /* 0x0001e60008000005 */
[----:B------:R-:W-:Y:S02]  /*144f0*/  LOP3.LUT R4, R4, 0x7f, R23, 0x78, !PT ;  /* 0x0000007f04047812 */ /* 0x000fe400078e7817 */
[----:B------:R-:W2:Y:S02]  /*14500*/  LDL.LU R23, [R1+0x15c] ;  /* 0x00015c0001177983 */ /* 0x000ea40000300800 */
[----:B------:R-:W-:Y:S02]  /*14510*/  LOP3.LUT R4, R4, 0x60, RZ, 0x3c, !PT ;  /* 0x0000006004047812 */ /* 0x000fe400078e3cff */
[----:B---3--:R-:W3:Y:S04]  /*14520*/  LDL.LU R2, [R1+0xbe4] ;  /* 0x000be40001027983 */ /* 0x008ee80000300800 */
[----:B------:R-:W3:Y:S04]  /*14530*/  LDL.LU R7, [R1+0xbe0] ;  /* 0x000be00001077983 */ /* 0x000ee80000300800 */
[----:B0-----:R-:W3:Y:S04]  /*14540*/  LDL.LU R6, [R1+0x174] ;  /* 0x0001740001067983 */ /* 0x001ee80000300800 */
[----:B------:R0:W-:Y:S04]  /*14550*/  STS.U8 [R10+UR5+0x7200], R0 ;  /* 0x007200000a007988 */ /* 0x0001e80008000005 */
[----:B------:R1:W-:Y:S04]  /*14560*/  STS.U8 [R10+UR5+0x7600], R26 ;  /* 0x0076001a0a007988 */ /* 0x0003e80008000005 */
[----:B0-----:R-:W3:Y:S04]  /*14570*/  LDL.LU R0, [R1+0xbdc] ;  /* 0x000bdc0001007983 */ /* 0x001ee80000300800 */
[----:B-1----:R-:W3:Y:S04]  /*14580*/  LDL.LU R26, [R1+0x18c] ;  /* 0x00018c00011a7983 */ /* 0x002ee80000300800 */
[----:B----4-:R-:W-:Y:S04]  /*14590*/  STS.U8 [R10+UR5+0x7a00], R27 ;  /* 0x007a001b0a007988 */ /* 0x010fe80008000005 */
[----:B------:R0:W-:Y:S04]  /*145a0*/  STS.U8 [R10+UR5+0x7e00], R9 ;  /* 0x007e00090a007988 */ /* 0x0001e80008000005 */
[----:B0-----:R-:W4:Y:S04]  /*145b0*/  LDL.LU R10, [R1+0xdc] ;  /* 0x0000dc00010a7983 */ /* 0x001f280000300800 */
[----:B------:R-:W4:Y:S04]  /*145c0*/  LDL.LU R27, [R1+0x1c4] ;  /* 0x0001c400011b7983 */ /* 0x000f280000300800 */
[----:B------:R-:W4:Y:S04]  /*145d0*/  LDL.LU R9, [R1+0x1e4] ;  /* 0x0001e40001097983 */ /* 0x000f280000300800 */
[----:B------:R0:W-:Y:S04]  /*145e0*/  STS.U8 [R4+UR5+0x300], R25 ;  /* 0x0003001904007988 */ /* 0x0001e80008000005 */
[----:B0-----:R-:W4:Y:S04]  /*145f0*/  LDL.LU R25, [R1+0xc8] ;  /* 0x0000c80001197983 */ /* 0x001f280000300800 */
[----:B--2---:R0:W-:Y:S04]  /*14600*/  STS.U8 [R4+UR5+0x700], R8 ;  /* 0x0007000804007988 */ /* 0x0041e80008000005 */
[----:B0-----:R-:W2:Y:S04]  /*14610*/  LDL.LU R8, [R1+0xbd8] ;  /* 0x000bd80001087983 */ /* 0x001ea80000300800 */
[----:B------:R0:W-:Y:S04]  /*14620*/  STS.U8 [R4+UR5+0xb00], R24 ;  /* 0x000b001804007988 */ /* 0x0001e80008000005 */
[----:B0-----:R-:W2:Y:S04]  /*14630*/  LDL.LU R24, [R1+0x98] ;  /* 0x0000980001187983 */ /* 0x001ea80000300800 */
[----:B------:R-:W-:Y:S04]  /*14640*/  STS.U8 [R4+UR5+0x3b00], R18 ;  /* 0x003b001204007988 */ /* 0x000fe80008000005 */
[----:B------:R-:W-:Y:S04]  /*14650*/  STS.U8 [R4+UR5+0x3300], R13 ;  /* 0x0033000d04007988 */ /* 0x000fe80008000005 */
[----:B------:R-:W-:Y:S04]  /*14660*/  STS.U8 [R4+UR5+0x4300], R19 ;  /* 0x0043001304007988 */ /* 0x000fe80008000005 */
[----:B------:R-:W-:Y:S04]  /*14670*/  STS.U8 [R4+UR5+0x4b00], R17 ;  /* 0x004b001104007988 */ /* 0x000fe80008000005 */
[----:B------:R-:W-:Y:S04]  /*14680*/  STS.U8 [R4+UR5+0x3700], R23 ;  /* 0x0037001704007988 */ /* 0x000fe80008000005 */
[----:B---3--:R-:W-:Y:S04]  /*14690*/  STS.U8 [R4+UR5+0x1700], R7 ;  /* 0x0017000704007988 */ /* 0x008fe80008000005 */
[----:B------:R-:W-:Y:S04]  /*146a0*/  STS.U8 [R4+UR5+0x3f00], R6 ;  /* 0x003f000604007988 */ /* 0x000fe80008000005 */
[----:B------:R-:W-:Y:S04]  /*146b0*/  STS.U8 [R4+UR5+0x1b00], R0 ;  /* 0x001b000004007988 */ /* 0x000fe80008000005 */
[----:B------:R-:W-:Y:S04]  /*146c0*/  STS.U8 [R4+UR5+0x1300], R2 ;  /* 0x0013000204007988 */ /* 0x000fe80008000005 */
[----:B------:R-:W-:Y:S04]  /*146d0*/  STS.U8 [R4+UR5+0x2f00], R5 ;  /* 0x002f000504007988 */ /* 0x000fe80008000005 */
[----:B------:R-:W-:Y:S04]  /*146e0*/  STS.U8 [R4+UR5+0xf00], R3 ;  /* 0x000f000304007988 */ /* 0x000fe80008000005 */
[----:B------:R-:W-:Y:S04]  /*146f0*/  STS.U8 [R4+UR5+0x4700], R26 ;  /* 0x0047001a04007988 */ /* 0x000fe80008000005 */
[----:B----4-:R-:W-:Y:S04]  /*14700*/  STS.U8 [R4+UR5+0x2b00], R10 ;  /* 0x002b000a04007988 */ /* 0x010fe80008000005 */
[----:B------:R-:W-:Y:S04]  /*14710*/  STS.U8 [R4+UR5+0x4f00], R27 ;  /* 0x004f001b04007988 */ /* 0x000fe80008000005 */
[----:B--2---:R0:W-:Y:S04]  /*14720*/  STS.U8 [R4+UR5+0x1f00], R8 ;  /* 0x001f000804007988 */ /* 0x0041e80008000005 */
[----:B0-----:R-:W2:Y:S04]  /*14730*/  LDL.LU R8, [R1+0x230] ;  /* 0x0002300001087983 */ /* 0x001ea80000300800 */
[----:B------:R-:W3:Y:S04]  /*14740*/  LDL.LU R0, [R1+0x250] ;  /* 0x0002500001007983 */ /* 0x000ee80000300800 */
[----:B------:R-:W4:Y:S04]  /*14750*/  LDL.LU R7, [R1+0x25c] ;  /* 0x00025c0001077983 */ /* 0x000f280000300800 */
[----:B------:R-:W4:Y:S04]  /*14760*/  LDL.LU R13, [R1+0x270] ;  /* 0x00027000010d7983 */ /* 0x000f280000300800 */
[----:B------:R-:W4:Y:S04]  /*14770*/  LDL.LU R23, [R1+0x29c] ;  /* 0x00029c0001177983 */ /* 0x000f280000300800 */
[----:B------:R-:W4:Y:S04]  /*14780*/  LDL.LU R18, [R1+0x224] ;  /* 0x0002240001127983 */ /* 0x000f280000300800 */
[----:B------:R-:W4:Y:S04]  /*14790*/  LDL R6, [R1+0xa0] ;  /* 0x0000a00001067983 */ /* 0x000f280000100800 */
[----:B------:R-:W4:Y:S04]  /*147a0*/  LDL.LU R19, [R1+0x218] ;  /* 0x0002180001137983 */ /* 0x000f280000300800 */
[----:B------:R-:W4:Y:S04]  /*147b0*/  LDL.LU R17, [R1+0x200] ;  /* 0x0002000001117983 */ /* 0x000f280000300800 */
[----:B------:R-:W4:Y:S04]  /*147c0*/  LDL.LU R2, [R1+0x38] ;  /* 0x0000380001027983 */ /* 0x000f280000300800 */
[----:B------:R-:W4:Y:S04]  /*147d0*/  LDL.LU R5, [R1+0x34] ;  /* 0x0000340001057983 */ /* 0x000f280000300800 */
[----:B------:R0:W-:Y:S04]  /*147e0*/  STS.U8 [R4+UR5+0x2300], R24 ;  /* 0x0023001804007988 */ /* 0x0001e80008000005 */
[----:B------:R-:W4:Y:S04]  /*147f0*/  LDL.LU R3, [R1+0x30] ;  /* 0x0000300001037983 */ /* 0x000f280000300800 */
[----:B------:R1:W-:Y:S04]  /*14800*/  STS.U8 [R4+UR5+0x2700], R25 ;  /* 0x0027001904007988 */ /* 0x0003e80008000005 */
[----:B0-----:R-:W4:Y:S04]  /*14810*/  LDL.LU R24, [R1+0x2c] ;  /* 0x00002c0001187983 */ /* 0x001f280000300800 */
[----:B-1----:R-:W4:Y:S04]  /*14820*/  LDL.LU R25, [R1+0xa4] ;  /* 0x0000a40001197983 */ /* 0x002f280000300800 */
[----:B------:R-:W4:Y:S04]  /*14830*/  LDL.LU R10, [R1+0x4c] ;  /* 0x00004c00010a7983 */ /* 0x000f280000300800 */
[----:B------:R-:W4:Y:S04]  /*14840*/  LDL.LU R26, [R1+0x48] ;  /* 0x00004800011a7983 */ /* 0x000f280000300800 */
[----:B------:R-:W4:Y:S01]  /*14850*/  LDL.LU R27, [R1+0xac] ;  /* 0x0000ac00011b7983 */ /* 0x000f220000300800 */
[----:B------:R-:W0:Y:S03]  /*14860*/  S2UR UR7, SR_CgaCtaId ;  /* 0x00000000000779c3 */ /* 0x000e260000008800 */
[----:B------:R1:W-:Y:S04]  /*14870*/  STS.U8 [R4+UR5+0x5300], R9 ;  /* 0x0053000904007988 */ /* 0x0003e80008000005 */
[----:B------:R-:W-:Y:S04]  /*14880*/  STS.U8 [R4+UR5+0x6f00], R16 ;  /* 0x006f001004007988 */ /* 0x000fe80008000005 */
[----:B------:R-:W-:Y:S04]  /*14890*/  STS.U8 [R4+UR5+0x7700], R29 ;  /* 0x0077001d04007988 */ /* 0x000fe80008000005 */
[----:B------:R-:W-:Y:S01]  /*148a0*/  STS.U8 [R4+UR5+0x7f00], R28 ;  /* 0x007f001c04007988 */ /* 0x000fe20008000005 */
[----:B------:R-:W-:-:S02]  /*148b0*/  UMOV UR6, 0x400 ;  /* 0x0000040000067882 */ /* 0x000fc40000000000 */
[----:B0-----:R-:W-:Y:S01]  /*148c0*/  ULEA UR6, UR7, UR6, 0x18 ;  /* 0x0000000607067291 */ /* 0x001fe2000f8ec03f */
[----:B--2---:R-:W-:Y:S04]  /*148d0*/  STS.U8 [R4+UR5+0x6300], R8 ;  /* 0x0063000804007988 */ /* 0x004fe80008000005 */
[----:B---3--:R-:W-:Y:S04]  /*148e0*/  STS.U8 [R4+UR5+0x6700], R0 ;  /* 0x0067000004007988 */ /* 0x008fe80008000005 */
[----:B----4-:R-:W-:Y:S04]  /*148f0*/  STS.U8 [R4+UR5+0x6b00], R7 ;  /* 0x006b000704007988 */ /* 0x010fe80008000005 */
[----:B------:R-:W-:Y:S04]  /*14900*/  STS.U8 [R4+UR5+0x7300], R13 ;  /* 0x0073000d04007988 */ /* 0x000fe80008000005 */
[----:B------:R-:W-:Y:S04]  /*14910*/  STS.U8 [R4+UR5+0x7b00], R23 ;  /* 0x007b001704007988 */ /* 0x000fe80008000005 */
[----:B------:R-:W-:Y:S04]  /*14920*/  STS.U8 [R4+UR5+0x5f00], R18 ;  /* 0x005f001204007988 */ /* 0x000fe80008000005 */
[----:B------:R-:W-:Y:S04]  /*14930*/  STS.U8 [R4+UR5+0x5b00], R19 ;  /* 0x005b001304007988 */ /* 0x000fe80008000005 */
[----:B------:R-:W-:Y:S01]  /*14940*/  STS.U8 [R4+UR5+0x5700], R17 ;  /* 0x0057001104007988 */ /* 0x000fe20008000005 */
[----:B------:R-:W-:Y:S06]  /*14950*/  BAR.SYNC.DEFER_BLOCKING 0x0 ;  /* 0x0000000000007b1d */ /* 0x000fec0000010000 */
[----:B------:R-:W0:Y:S04]  /*14960*/  LDSM.16.M88.4 R16, [R6+UR6] ;  /* 0x000000060610783b */ /* 0x000e280008000200 */
[----:B------:R-:W-:Y:S04]  /*14970*/  STL.64 [R1+0xbd0], R26 ;  /* 0x000bd01a01007387 */ /* 0x000fe80000100a00 */
[----:B------:R-:W-:Y:S04]  /*14980*/  STL.64 [R1+0xbc8], R24 ;  /* 0x000bc81801007387 */ /* 0x000fe80000100a00 */
[----:B------:R-:W2:Y:S04]  /*14990*/  LDSM.16.M88.4 R24, [R6+UR6+0x2000] ;  /* 0x002000060618783b */ /* 0x000ea80008000200 */
[----:B-1----:R-:W3:Y:S04]  /*149a0*/  LDL.LU R9, [R1+0xa8] ;  /* 0x0000a80001097983 */ /* 0x002ee80000300800 */
[----:B0-----:R-:W-:Y:S04]  /*149b0*/  STL.64 [R1+0x60], R16 ;  /* 0x0000601001007387 */ /* 0x001fe80000100a00 */
[----:B------:R0:W-:Y:S04]  /*149c0*/  STL.64 [R1+0x68], R18 ;  /* 0x0000681201007387 */ /* 0x0001e80000100a00 */
[----:B--2---:R-:W-:Y:S01]  /*149d0*/  STL.64 [R1+0x70], R24 ;  /* 0x0000701801007387 */ /* 0x004fe20000100a00 */
[----:B0-----:R-:W-:-:S02]  /*149e0*/  IMAD.MOV.U32 R18, RZ, RZ, R24 ;  /* 0x000000ffff127224 */ /* 0x001fc400078e0018 */
[----:B------:R-:W-:Y:S01]  /*149f0*/  IMAD.MOV.U32 R19, RZ, RZ, R25 ;  /* 0x000000ffff137224 */ /* 0x000fe200078e0019 */
[----:B------:R-:W-:Y:S04]  /*14a00*/  STL.64 [R1+0x78], R26 ;  /* 0x0000781a01007387 */ /* 0x000fe80000100a00 */
[----:B------:R-:W0:Y:S01]  /*14a10*/  LDSM.16.M88.4 R24, [R6+UR6+0x4000] ;  /* 0x004000060618783b */ /* 0x000e220008000200 */
[----:B------:R-:W-:Y:S02]  /*14a20*/  IMAD.MOV.U32 R23, RZ, RZ, R16 ;  /* 0x000000ffff177224 */ /* 0x000fe400078e0010 */
[----:B------:R-:W-:Y:S01]  /*14a30*/  IMAD.MOV.U32 R13, RZ, RZ, R17 ;  /* 0x000000ffff0d7224 */ /* 0x000fe200078e0011 */
[----:B0-----:R-:W-:Y:S01]  /*14a40*/  STL.64 [R1+0x80], R24 ;  /* 0x0000801801007387 */ /* 0x001fe20000100a00 */
[----:B------:R-:W-:-:S02]  /*14a50*/  IMAD.MOV.U32 R16, RZ, RZ, R24 ;  /* 0x000000ffff107224 */ /* 0x000fc400078e0018 */
[----:B------:R-:W-:Y:S01]  /*14a60*/  IMAD.MOV.U32 R17, RZ, RZ, R25 ;  /* 0x000000ffff117224 */ /* 0x000fe200078e0019 */
[----:B------:R-:W-:Y:S04]  /*14a70*/  STL.64 [R1+0x88], R26 ;  /* 0x0000881a01007387 */ /* 0x000fe80000100a00 */
[----:B------:R-:W0:Y:S04]  /*14a80*/  LDSM.16.M88.4 R24, [R6+UR6+0x6000] ;  /* 0x006000060618783b */ /* 0x000e280008000200 */
[----:B0-----:R-:W-:Y:S01]  /*14a90*/  STL.64 [R1+0x90], R24 ;  /* 0x0000901801007387 */ /* 0x001fe20000100a00 */
[----:B------:R-:W-:-:S03]  /*14aa0*/  IMAD.MOV.U32 R7, RZ, RZ, R25 ;  /* 0x000000ffff077224 */ /* 0x000fc600078e0019 */
[----:B------:R0:W-:Y:S04]  /*14ab0*/  STL.64 [R1+0x98], R26 ;  /* 0x0000981a01007387 */ /* 0x0001e80000100a00 */
[----:B0-----:R-:W3:Y:S04]  /*14ac0*/  LDL.LU.64 R26, [R1+0xbd0] ;  /* 0x000bd000011a7983 */ /* 0x001ee80000300a00 */
[----:B------:R-:W2:Y:S01]  /*14ad0*/  LDL.LU.64 R24, [R1+0xbc8] ;  /* 0x000bc80001187983 */ /* 0x000ea20000300a00 */
[----:B------:R-:W-:Y:S02]  /*14ae0*/  IMAD R6, R14, 0x100, R15 ;  /* 0x000001000e067824 */ /* 0x000fe400078e020f */
[----:B------:R-:W-:Y:S01]  /*14af0*/  IMAD R5, R5, 0x100, R2 ;  /* 0x0000010005057824 */ /* 0x000fe200078e0202 */
[----:B------:R-:W4:Y:S01]  /*14b00*/  LDL R15, [R1+0x90] ;  /* 0x00009000010f7983 */ /* 0x000f220000100800 */
[----:B---3--:R-:W-:-:S02]  /*14b10*/  IMAD R2, R9, 0x100, R27 ;  /* 0x0000010009027824 */ /* 0x008fc400078e021b */
[----:B--2---:R-:W-:Y:S02]  /*14b20*/  IMAD R4, R24, 0x100, R3 ;  /* 0x0000010018047824 */ /* 0x004fe400078e0203 */
[----:B------:R-:W-:Y:S01]  /*14b30*/  IMAD R3, R11, 0x100, R26 ;  /* 0x000001000b037824 */ /* 0x000fe200078e021a */
[----:B------:R-:W2:Y:S04]  /*14b40*/  LDL.LU R24, [R1+0x19c] ;  /* 0x00019c0001187983 */ /* 0x000ea80000300800 */
[----:B------:R-:W3:Y:S04]  /*14b50*/  LDL.LU R26, [R1+0x1b0] ;  /* 0x0001b000011a7983 */ /* 0x000ee80000300800 */
[----:B------:R-:W3:Y:S01]  /*14b60*/  LDL.LU R27, [R1+0x1dc] ;  /* 0x0001dc00011b7983 */ /* 0x000ee20000300800 */
[----:B------:R-:W-:Y:S01]  /*14b70*/  IMAD R0, R10, 0x100, R25 ;  /* 0x000001000a007824 */ /* 0x000fe200078e0219 */
[----:B------:R-:W-:-:S04]  /*14b80*/  F2FP.F16.E4M3.UNPACK_B R14, R2 ;  /* 0x00000002ff0e723e */ /* 0x000fc800020006ff */
[----:B------:R-:W-:Y:S01]  /*14b90*/  F2FP.F16.E4M3.UNPACK_B R11, R0 ;  /* 0x00000000ff0b723e */ /* 0x000fe200020006ff */
[----:B------:R-:W-:Y:S01]  /*14ba0*/  IMAD R0, R12, 0x100, R22 ;  /* 0x000001000c007824 */ /* 0x000fe200078e0216 */
[----:B------:R-:W-:Y:S02]  /*14bb0*/  F2FP.F16.E4M3.UNPACK_B R12, R3 ;  /* 0x00000003ff0c723e */ /* 0x000fe400020006ff */
[----:B------:R-:W-:Y:S02]  /*14bc0*/  F2FP.F16.E4M3.UNPACK_B R10, R5 ;  /* 0x00000005ff0a723e */ /* 0x000fe400020006ff */
[----:B------:R-:W-:Y:S02]  /*14bd0*/  F2FP.F16.E4M3.UNPACK_B R5, R13 ;  /* 0x0000000dff05723e */ /* 0x000fe400020006ff */
[----:B------:R-:W-:Y:S01]  /*14be0*/  F2FP.F16.E4M3.UNPACK_B R8, R6 ;  /* 0x00000006ff08723e */ /* 0x000fe200020006ff */
[----:B------:R-:W-:Y:S01]  /*14bf0*/  IMAD R6, R20, 0x100, R21 ;  /* 0x0000010014067824 */ /* 0x000fe200078e0215 */
[----:B------:R-:W-:-:S02]  /*14c00*/  F2FP.F16.E4M3.UNPACK_B R9, R4 ;  /* 0x00000004ff09723e */ /* 0x000fc400020006ff */
[----:B------:R-:W-:Y:S01]  /*14c10*/  F2FP.F16.E4M3.UNPACK_B R4, R23 ;  /* 0x00000017ff04723e */ /* 0x000fe200020006ff */
[----:B---3--:R-:W-:Y:S04]  /*14c20*/  STL.64 [R1+0xbb0], R26 ;  /* 0x000bb01a01007387 */ /* 0x008fe80000100a00 */
[----:B--2---:R-:W-:Y:S04]  /*14c30*/  STL [R1+0xba8], R24 ;  /* 0x000ba81801007387 */ /* 0x004fe80000100800 */
[----:B------:R-:W2:Y:S04]  /*14c40*/  LDL.LU R28, [R1+0x1d4] ;  /* 0x0001d400011c7983 */ /* 0x000ea80000300800 */
[----:B------:R-:W3:Y:S04]  /*14c50*/  LDL.LU R29, [R1+0x1f8] ;  /* 0x0001f800011d7983 */ /* 0x000ee80000300800 */
[----:B----4-:R-:W-:Y:S04]  /*14c60*/  STL.64 [R1+0xbc0], R14 ;  /* 0x000bc00e01007387 */ /* 0x010fe80000100a00 */
[----:B------:R0:W-:Y:S04]  /*14c70*/  STL [R1+0xbb8], R12 ;  /* 0x000bb80c01007387 */ /* 0x0001e80000100800 */
[----:B0-----:R-:W4:Y:S04]  /*14c80*/  LDL.LU.64 R12, [R1+0x120] ;  /* 0x00012000010c7983 */ /* 0x001f280000300a00 */
[----:B------:R-:W4:Y:S04]  /*14c90*/  LDL.LU.64 R14, [R1+0x128] ;  /* 0x00012800010e7983 */ /* 0x000f280000300a00 */
[----:B------:R-:W2:Y:S04]  /*14ca0*/  LDL.LU.64 R24, [R1+0xf0] ;  /* 0x0000f00001187983 */ /* 0x000ea80000300a00 */
[----:B------:R-:W2:Y:S04]  /*14cb0*/  LDL.LU.64 R26, [R1+0xf8] ;  /* 0x0000f800011a7983 */ /* 0x000ea80000300a00 */
[----:B------:R-:W3:Y:S04]  /*14cc0*/  LDL.LU.64 R20, [R1+0x10] ;  /* 0x0000100001147983 */ /* 0x000ee80000300a00 */
[----:B------:R-:W4:Y:S04]  /*14cd0*/  LDL.LU.64 R22, [R1+0x18] ;  /* 0x0000180001167983 */ /* 0x000f280000300a00 */
[----:B----4-:R-:W-:Y:S04]  /*14ce0*/  STL.64 [R1+0xb90], R22 ;  /* 0x000b901601007387 */ /* 0x010fe80000100a00 */
[----:B---3--:R0:W-:Y:S04]  /*14cf0*/  STL.64 [R1+0xb88], R20 ;  /* 0x000b881401007387 */ /* 0x0081e80000100a00 */
[----:B0-----:R-:W3:Y:S04]  /*14d00*/  LDL.LU.64 R20, [R1+0x50] ;  /* 0x0000500001147983 */ /* 0x001ee80000300a00 */
[----:B------:R-:W4:Y:S01]  /*14d10*/  LDL.LU.64 R22, [R1+0x58] ;  /* 0x0000580001167983 */ /* 0x000f220000300a00 */
[----:B------:R-:W-:-:S02]  /*14d20*/  F2FP.F16.E4M3.UNPACK_B R18, R18 ;  /* 0x00000012ff12723e */ /* 0x000fc400020006ff */
[----:B------:R-:W-:Y:S01]  /*14d30*/  F2FP.F16.E4M3.UNPACK_B R19, R19 ;  /* 0x00000013ff13723e */ /* 0x000fe200020006ff */
[----:B------:R-:W-:Y:S01]  /*14d40*/  HMMA.16816.F32 R12, R8, R4, R12 ;  /* 0x00000004080c723c */ /* 0x000fe2000000180c */
[----:B----4-:R-:W-:Y:S04]  /*14d50*/  STL.64 [R1+0xba0], R22 ;  /* 0x000ba01601007387 */ /* 0x010fe80000100a00 */
[----:B---3--:R0:W-:Y:S04]  /*14d60*/  STL.64 [R1+0xb98], R20 ;  /* 0x000b981401007387 */ /* 0x0081e80000100a00 */
[----:B0-----:R-:W3:Y:S04]  /*14d70*/  LDL.LU.64 R20, [R1+0xe0] ;  /* 0x0000e00001147983 */ /* 0x001ee80000300a00 */
[----:B------:R-:W3:Y:S01]  /*14d80*/  LDL.LU.64 R22, [R1+0xe8] ;  /* 0x0000e80001167983 */ /* 0x000ee20000300a00 */
[----:B------:R-:W-:-:S02]  /*14d90*/  F2FP.F16.E4M3.UNPACK_B R16, R16 ;  /* 0x00000010ff10723e */ /* 0x000fc400020006ff */
[----:B------:R-:W-:Y:S01]  /*14da0*/  F2FP.F16.E4M3.UNPACK_B R17, R17 ;  /* 0x00000011ff11723e */ /* 0x000fe200020006ff */
[----:B--2---:R-:W-:Y:S06]  /*14db0*/  HMMA.16816.F32 R24, R8, R18, R24 ;  /* 0x000000120818723c */ /* 0x004fec0000001818 */
[----:B------:R0:W-:Y:S04]  /*14dc0*/  STL.64 [R1+0x20], R12 ;  /* 0x0000200c01007387 */ /* 0x0001e80000100a00 */
[----:B------:R1:W-:Y:S01]  /*14dd0*/  STL.64 [R1+0x28], R14 ;  /* 0x0000280e01007387 */ /* 0x0003e20000100a00 */
[----:B0-----:R-:W-:-:S03]  /*14de0*/  F2FP.F16.E4M3.UNPACK_B R13, R0 ;  /* 0x00000000ff0d723e */ /* 0x001fc600020006ff */
[----:B-1----:R-:W2:Y:S04]  /*14df0*/  LDL.LU.64 R14, [R1+0xbc0] ;  /* 0x000bc000010e7983 */ /* 0x002ea80000300a00 */
[----:B------:R-:W4:Y:S04]  /*14e00*/  LDL.LU R12, [R1+0xbb8] ;  /* 0x000bb800010c7983 */ /* 0x000f280000300800 */
[----:B------:R-:W4:Y:S04]  /*14e10*/  LDL.LU R0, [R1+0x1c0] ;  /* 0x0001c00001007983 */ /* 0x000f280000300800 */
[----:B------:R0:W-:Y:S04]  /*14e20*/  STL.64 [R1+0x40], R24 ;  /* 0x0000401801007387 */ /* 0x0001e80000100a00 */
[----:B------:R1:W-:Y:S01]  /*14e30*/  STL [R1+0x48], R26 ;  /* 0x0000481a01007387 */ /* 0x0003e20000100800 */
[----:B0-----:R-:W-:-:S03]  /*14e40*/  IMAD.MOV.U32 R25, RZ, RZ, R27 ;  /* 0x000000ffff197224 */ /* 0x001fc600078e001b */
[----:B-1----:R-:W4:Y:S04]  /*14e50*/  LDL.LU.64 R26, [R1+0xbb0] ;  /* 0x000bb000011a7983 */ /* 0x002f280000300a00 */
[----:B------:R-:W4:Y:S01]  /*14e60*/  LDL.LU R24, [R1+0xba8] ;  /* 0x000ba80001187983 */ /* 0x000f220000300800 */
[----:B---3--:R-:W-:-:S15]  /*14e70*/  HMMA.16816.F32 R20, R8, R16, R20 ;  /* 0x000000100814723c */ /* 0x008fde0000001814 */
[----:B------:R-:W-:-:S08]  /*14e80*/  NOP ;  /* 0x0000000000007918 */ /* 0x000fd00000000000 */
[----:B------:R-:W-:Y:S04]  /*14e90*/  STL.64 [R1+0x30], R20 ;  /* 0x0000301401007387 */ /* 0x000fe80000100a00 */
[----:B------:R0:W-:Y:S04]  /*14ea0*/  STL.64 [R1+0x38], R22 ;  /* 0x0000381601007387 */ /* 0x0001e80000100a00 */
[----:B0-----:R-:W3:Y:S04]  /*14eb0*/  LDL.LU.64 R22, [R1+0xba0] ;  /* 0x000ba00001167983 */ /* 0x001ee80000300a00 */
[----:B------:R-:W3:Y:S01]  /*14ec0*/  LDL.LU.64 R20, [R1+0xb98] ;  /* 0x000b980001147983 */ /* 0x000ee20000300a00 */
[----:B--2---:R-:W-:-:S02]  /*14ed0*/  F2FP.F16.E4M3.UNPACK_B R2, R15 ;  /* 0x0000000fff02723e */ /* 0x004fc400020006ff */
[----:B------:R-:W-:Y:S02]  /*14ee0*/  F2FP.F16.E4M3.UNPACK_B R3, R7 ;  /* 0x00000007ff03723e */ /* 0x000fe400020006ff */
[----:B------:R-:W-:-:S05]  /*14ef0*/  F2FP.F16.E4M3.UNPACK_B R15, R6 ;  /* 0x00000006ff0f723e */ /* 0x000fca00020006ff */
[----:B---3--:R-:W-:Y:S01]  /*14f00*/  HMMA.16816.F32 R8, R8, R2, R20 ;  /* 0x000000020808723c */ /* 0x008fe20000001814 */
[----:B------:R-:W4:Y:S04]  /*14f10*/  LDL.LU.64 R22, [R1+0xb90] ;  /* 0x000b900001167983 */ /* 0x000f280000300a00 */
[----:B------:R-:W4:-:S15]  /*14f20*/  LDL.LU.64 R20, [R1+0xb88] ;  /* 0x000b880001147983 */ /* 0x000f1e0000300a00 */
[----:B------:R-:W-:-:S03]  /*14f30*/  NOP ;  /* 0x0000000000007918 */ /* 0x000fc60000000000 */
[----:B------:R-:W-:Y:S04]  /*14f40*/  STL.64 [R1+0xb38], R10 ;  /* 0x000b380a01007387 */ /* 0x000fe80000100a00 */
[----:B------:R0:W-:Y:S04]  /*14f50*/  STL.64 [R1+0xb30], R8 ;  /* 0x000b300801007387 */ /* 0x0001e80000100a00 */
[----:B0-----:R-:W2:Y:S04]  /*14f60*/  LDL.LU.64 R8, [R1+0x110] ;  /* 0x0001100001087983 */ /* 0x001ea80000300a00 */
[----:B------:R-:W2:Y:S01]  /*14f70*/  LDL.LU.64 R10, [R1+0x118] ;  /* 0x00011800010a7983 */ /* 0x000ea20000300a00 */
[----:B----4-:R-:W-:Y:S03]  /*14f80*/  HMMA.16816.F32 R4, R12, R4, R20 ;  /* 0x000000040c04723c */ /* 0x010fe60000001814 */
[----:B------:R-:W3:Y:S04]  /*14f90*/  LDL.LU.64 R22, [R1+0xb80] ;  /* 0x000b800001167983 */ /* 0x000ee80000300a00 */
[----:B------:R-:W4:-:S15]  /*14fa0*/  LDL.LU.64 R20, [R1+0xb78] ;  /* 0x000b780001147983 */ /* 0x000f1e0000300a00 */
[----:B------:R-:W-:-:S01]  /*14fb0*/  NOP ;  /* 0x0000000000007918 */ /* 0x000fc20000000000 */
[----:B------:R0:W-:Y:S04]  /*14fc0*/  STL.64 [R1+0xb28], R6 ;  /* 0x000b280601007387 */ /* 0x0001e80000100a00 */
[----:B0-----:R-:W2:Y:S04]  /*14fd0*/  LDL.LU R6, [R1+0x1f0] ;  /* 0x0001f00001067983 */ /* 0x001ea80000300800 */
[----:B------:R-:W2:Y:S01]  /*14fe0*/  LDL.LU R7, [R1+0x1e8] ;  /* 0x0001e80001077983 */ /* 0x000ea20000300800 */
[----:B---3--:R-:W-:-:S03]  /*14ff0*/  IMAD R24, R24, 0x100, R22 ;  /* 0x0000010018187824 */ /* 0x008fc600078e0216 */
[----:B------:R-:W4:Y:S01]  /*15000*/  LDL.LU R22, [R1+0xb74] ;  /* 0x000b740001167983 */ /* 0x000f220000300800 */
[----:B------:R-:W-:-:S03]  /*15010*/  IMAD R26, R26, 0x100, R23 ;  /* 0x000001001a1a7824 */ /* 0x000fc600078e0217 */
[----:B------:R-:W4:Y:S02]  /*15020*/  LDL.LU R23, [R1+0xb70] ;  /* 0x000b700001177983 */ /* 0x000f240000300800 */
[----:B----4-:R-:W-:Y:S02]  /*15030*/  HMMA.16816.F32 R20, R12, R18, R20 ;  /* 0x000000120c14723c */ /* 0x010fe40000001814 */
[----:B------:R-:W3:Y:S04]  /*15040*/  LDL.LU R18, [R1+0x1d8] ;  /* 0x0001d80001127983 */ /* 0x000ee80000300800 */
[----:B------:R-:W4:-:S15]  /*15050*/  LDL.LU R19, [R1+0x1fc] ;  /* 0x0001fc0001137983 */ /* 0x000f1e0000300800 */
[----:B------:R-:W-:-:S02]  /*15060*/  NOP ;  /* 0x0000000000007918 */ /* 0x000fc40000000000 */
[----:B------:R0:W-:Y:S04]  /*15070*/  STL.64 [R1+0xb20], R20 ;  /* 0x000b201401007387 */ /* 0x0001e80000100a00 */
[----:B0-----:R-:W4:Y:S04]  /*15080*/  LDL.LU R20, [R1+0x1c8] ;  /* 0x0001c80001147983 */ /* 0x001f280000300800 */
[----:B------:R-:W4:Y:S01]  /*15090*/  LDL.LU R21, [R1+0x1e0] ;  /* 0x0001e00001157983 */ /* 0x000f220000300800 */
[----:B--2---:R-:W-:-:S03]  /*150a0*/  IMAD R6, R7, 0x100, R6 ;  /* 0x0000010007067824 */ /* 0x004fc600078e0206 */
[----:B------:R0:W-:Y:S01]  /*150b0*/  STL [R1+0xb1c], R23 ;  /* 0x000b1c1701007387 */ /* 0x0001e20000100800 */
[----:B---3--:R-:W-:Y:S02]  /*150c0*/  IMAD R28, R28, 0x100, R18 ;  /* 0x000001001c1c7824 */ /* 0x008fe400078e0212 */
[----:B----4-:R-:W-:Y:S02]  /*150d0*/  IMAD R29, R29, 0x100, R19 ;  /* 0x000001001d1d7824 */ /* 0x010fe400078e0213 */
[----:B------:R-:W-:Y:S01]  /*150e0*/  HMMA.16816.F32 R16, R12, R16, R8 ;  /* 0x000000100c10723c */ /* 0x000fe20000001808 */
[----:B------:R-:W2:Y:S04]  /*150f0*/  LDL.LU R8, [R1+0x30] ;  /* 0x0000300001087983 */ /* 0x000ea80000300800 */
[----:B------:R1:W-:Y:S04]  /*15100*/  STL [R1+0x8], R6 ;  /* 0x0000080601007387 */ /* 0x0003e80000100800 */
[----:B------:R-:W2:Y:S04]  /*15110*/  LDL.LU R9, [R1+0x34] ;  /* 0x0000340001097983 */ /* 0x000ea80000300800 */
[----:B------:R-:W3:Y:S04]  /*15120*/  LDL.LU R10, [R1+0x38] ;  /* 0x00003800010a7983 */ /* 0x000ee80000300800 */
[----:B------:R-:W3:Y:S01]  /*15130*/  LDL.LU R11, [R1+0x3c] ;  /* 0x00003c00010b7983 */ /* 0x000ee20000300800 */
[----:B------:R-:W-:-:S03]  /*15140*/  IMAD R0, R0, 0x100, R20 ;  /* 0x0000010000007824 */ /* 0x000fc600078e0214 */
[----:B------:R-:W4:Y:S01]  /*15150*/  LDL.LU R20, [R1+0x60] ;  /* 0x0000600001147983 */ /* 0x000f220000300800 */
[----:B------:R-:W-:-:S03]  /*15160*/  IMAD R27, R27, 0x100, R21 ;  /* 0x000001001b1b7824 */ /* 0x000fc600078e0215 */
[----:B------:R-:W4:Y:S04]  /*15170*/  LDL.LU R21, [R1+0x64] ;  /* 0x0000640001157983 */ /* 0x000f280000300800 */
[----:B0-----:R-:W4:Y:S04]  /*15180*/  LDL.LU R23, [R1+0x23c] ;  /* 0x00023c0001177983 */ /* 0x001f280000300800 */
[----:B-1----:R-:W2:Y:S04]  /*15190*/  LDL.LU R6, [R1+0x90] ;  /* 0x0000900001067983 */ /* 0x002ea80000300800 */
[----:B------:R-:W2:Y:S04]  /*151a0*/  LDL.LU R7, [R1+0x94] ;  /* 0x0000940001077983 */ /* 0x000ea80000300800 */
[----:B--2---:R-:W-:Y:S04]  /*151b0*/  STL.64 [R1+0xb58], R6 ;  /* 0x000b580601007387 */ /* 0x004fe80000100a00 */
[----:B------:R0:W-:Y:S04]  /*151c0*/  STL.64 [R1+0xb50], R4 ;  /* 0x000b500401007387 */ /* 0x0001e80000100a00 */
[----:B0-----:R-:W2:Y:S04]  /*151d0*/  LDL.LU R4, [R1+0x20] ;  /* 0x0000200001047983 */ /* 0x001ea80000300800 */
[----:B------:R-:W2:Y:S04]  /*151e0*/  LDL.LU R5, [R1+0x24] ;  /* 0x0000240001057983 */ /* 0x000ea80000300800 */
[----:B------:R-:W3:Y:S04]  /*151f0*/  LDL.LU R6, [R1+0x28] ;  /* 0x0000280001067983 */ /* 0x000ee80000300800 */
[----:B------:R-:W3:Y:S04]  /*15200*/  LDL.LU R7, [R1+0x2c] ;  /* 0x00002c0001077983 */ /* 0x000ee80000300800 */
[----:B---3--:R-:W-:Y:S04]  /*15210*/  STL.64 [R1+0xb68], R6 ;  /* 0x000b680601007387 */ /* 0x008fe80000100a00 */
[----:B--2---:R0:W-:Y:S04]  /*15220*/  STL.64 [R1+0xb60], R4 ;  /* 0x000b600401007387 */ /* 0x0041e80000100a00 */
[----:B0-----:R-:W2:Y:S04]  /*15230*/  LDL.LU.64 R4, [R1+0x100] ;  /* 0x0001000001047983 */ /* 0x001ea80000300a00 */
[----:B------:R-:W2:Y:S04]  /*15240*/  LDL.LU.64 R6, [R1+0x108] ;  /* 0x0001080001067983 */ /* 0x000ea80000300a00 */
[----:B------:R-:W-:Y:S04]  /*15250*/  STL.64 [R1+0xb48], R10 ;  /* 0x000b480a01007387 */ /* 0x000fe80000100a00 */
[----:B------:R0:W-:Y:S04]  /*15260*/  STL.64 [R1+0xb40], R8 ;  /* 0x000b400801007387 */ /* 0x0001e80000100a00 */
[----:B0-----:R-:W3:Y:S04]  /*15270*/  LDL.LU R8, [R1+0x40] ;  /* 0x0000400001087983 */ /* 0x001ee80000300800 */
[----:B------:R-:W3:Y:S04]  /*15280*/  LDL.LU R9, [R1+0x44] ;  /* 0x0000440001097983 */ /* 0x000ee80000300800 */
[----:B------:R-:W3:Y:S04]  /*15290*/  LDL.LU R10, [R1+0x48] ;  /* 0x00004800010a7983 */ /* 0x000ee80000300800 */
[----:B------:R-:W-:Y:S01]  /*152a0*/  STL [R1+0xb18], R16 ;  /* 0x000b181001007387 */ /* 0x000fe20000100800 */
[----:B------:R-:W-:-:S03]  /*152b0*/  IMAD.MOV.U32 R11, RZ, RZ, R25 ;  /* 0x000000ffff0b7224 */ /* 0x000fc600078e0019 */
[----:B------:R-:W-:Y:S01]  /*152c0*/  STL [R1+0xb14], R17 ;  /* 0x000b141101007387 */ /* 0x000fe20000100800 */
[----:B------:R-:W-:-:S03]  /*152d0*/  F2FP.F16.E4M3.UNPACK_B R25, R0 ;  /* 0x00000000ff19723e */ /* 0x000fc600020006ff */
[----:B------:R0:W-:Y:S04]  /*152e0*/  STL [R1+0xb10], R18 ;  /* 0x000b101201007387 */ /* 0x0001e80000100800 */
[----:B0-----:R-:W3:Y:S04]  /*152f0*/  LDL.LU R18, [R1+0x84] ;  /* 0x0000840001127983 */ /* 0x001ee80000300800 */
[----:B------:R0:W-:Y:S04]  /*15300*/  STL [R1+0xb0c], R19 ;  /* 0x000b0c1301007387 */ /* 0x0001e80000100800 */
[----:B0-----:R-:W3:Y:S04]  /*15310*/  LDL.LU R19, [R1+0x80] ;  /* 0x0000800001137983 */ /* 0x001ee80000300800 */
[----:B------:R-:W3:Y:S01]  /*15320*/  LDL.LU R0, [R1+0x8] ;  /* 0x0000080001007983 */ /* 0x000ee20000300800 */
[----:B--2---:R-:W-:Y:S03]  /*15330*/  HMMA.16816.F32 R12, R12, R2, R4 ;  /* 0x000000020c0c723c */ /* 0x004fe60000001804 */
[----:B------:R-:W2:Y:S04]  /*15340*/  LDL.LU.64 R6, [R1+0xb68] ;  /* 0x000b680001067983 */ /* 0x000ea80000300a00 */
[----:B------:R-:W2:-:S15]  /*15350*/  LDL.LU.64 R4, [R1+0xb60] ;  /* 0x000b600001047983 */ /* 0x000e9e0000300a00 */
[----:B------:R-:W-:-:S01]  /*15360*/  NOP ;  /* 0x0000000000007918 */ /* 0x000fc20000000000 */
[----:B------:R0:W-:Y:S04]  /*15370*/  STL.64 [R1+0x18], R14 ;  /* 0x0000180e01007387 */ /* 0x0001e80000100a00 */
[----:B0-----:R-:W2:Y:S04]  /*15380*/  LDL.LU R15, [R1+0x244] ;  /* 0x00024400010f7983 */ /* 0x001ea80000300800 */
[----:B------:R-:W2:Y:S04]  /*15390*/  LDL.LU R2, [R1+0x70] ;  /* 0x0000700001027983 */ /* 0x000ea80000300800 */
[----:B------:R-:W2:Y:S01]  /*153a0*/  LDL.LU R3, [R1+0x74] ;  /* 0x0000740001037983 */ /* 0x000ea20000300800 */
[----:B------:R-:W-:-:S02]  /*153b0*/  F2FP.F16.E4M3.UNPACK_B R24, R24 ;  /* 0x00000018ff18723e */ /* 0x000fc400020006ff */
[----:B------:R-:W-:Y:S02]  /*153c0*/  F2FP.F16.E4M3.UNPACK_B R26, R26 ;  /* 0x0000001aff1a723e */ /* 0x000fe400020006ff */
[----:B------:R-:W-:Y:S02]  /*153d0*/  F2FP.F16.E4M3.UNPACK_B R27, R27 ;  /* 0x0000001bff1b723e */ /* 0x000fe400020006ff */
[----:B----4-:R-:W-:Y:S02]  /*153e0*/  F2FP.F16.E4M3.UNPACK_B R20, R20.H1 ;  /* 0x00000014ff14723e */ /* 0x010fe400030006ff */
[----:B------:R-:W-:Y:S01]  /*153f0*/  F2FP.F16.E4M3.UNPACK_B R21, R21.H1 ;  /* 0x00000015ff15723e */ /* 0x000fe200030006ff */
[----:B------:R-:W-:Y:S01]  /*15400*/  IMAD.MOV.U32 R16, RZ, RZ, R12 ;  /* 0x000000ffff107224 */ /* 0x000fe200078e000c */
[----:B------:R-:W-:Y:S02]  /*15410*/  F2FP.F16.E4M3.UNPACK_B R14, R29 ;  /* 0x0000001dff0e723e */ /* 0x000fe400020006ff */
[----:B------:R-:W-:-:S02]  /*15420*/  F2FP.F16.E4M3.UNPACK_B R12, R28 ;  /* 0x0000001cff0c723e */ /* 0x000fc400020006ff */
[----:B---3--:R-:W-:Y:S02]  /*15430*/  F2FP.F16.E4M3.UNPACK_B R29, R18.H1 ;  /* 0x00000012ff1d723e */ /* 0x008fe400030006ff */
[----:B------:R-:W-:Y:S01]  /*15440*/  F2FP.F16.E4M3.UNPACK_B R28, R19.H1 ;  /* 0x00000013ff1c723e */ /* 0x000fe200030006ff */
[----:B--2---:R-:W-:Y:S01]  /*15450*/  HMMA.16816.F32 R4, R24, R20, R4 ;  /* 0x000000141804723c */ /* 0x004fe20000001804 */
[----:B------:R-:W-:Y:S02]  /*15460*/  F2FP.F16.E4M3.UNPACK_B R2, R2.H1 ;  /* 0x00000002ff02723e */ /* 0x000fe400030006ff */
[----:B------:R-:W-:-:S07]  /*15470*/  F2FP.F16.E4M3.UNPACK_B R3, R3.H1 ;  /* 0x00000003ff03723e */ /* 0x000fce00030006ff */
[----:B------:R-:W-:Y:S01]  /*15480*/  HMMA.16816.F32 R8, R24, R2, R8 ;  /* 0x000000021808723c */ /* 0x000fe20000001808 */
[----:B------:R-:W-:Y:S02]  /*15490*/  IMAD R15, R23, 0x100, R15 ;  /* 0x00000100170f7824 */ /* 0x000fe400078e020f */
[----:B------:R-:W2:Y:S10]  /*154a0*/  LDL.LU R23, [R1+0x2a8] ;  /* 0x0002a80001177983 */ /* 0x000eb40000300800 */
[----:B------:R-:W-:Y:S04]  /*154b0*/  STL.64 [R1+0x50], R4 ;  /* 0x0000500401007387 */ /* 0x000fe80000100a00 */
[----:B------:R0:W-:Y:S04]  /*154c0*/  STL.64 [R1+0x58], R6 ;  /* 0x0000580601007387 */ /* 0x0001e80000100a00 */
[----:B0-----:R-:W3:Y:S04]  /*154d0*/  LDL.LU.64 R6, [R1+0xb58] ;  /* 0x000b580001067983 */ /* 0x001ee80000300a00 */
[----:B------:R-:W4:Y:S04]  /*154e0*/  LDL.LU.64 R4, [R1+0xb50] ;  /* 0x000b500001047983 */ /* 0x000f280000300a00 */
[----:B------:R-:W2:Y:S04]  /*154f0*/  LDL.LU R18, [R1+0x2b8] ;  /* 0x0002b80001127983 */ /* 0x000ea80000300800 */
[----:B------:R-:W2:Y:S04]  /*15500*/  LDL.LU R19, [R1+0x2c8] ;  /* 0x0002c80001137983 */ /* 0x000ea80000300800 */
[----:B------:R-:W-:Y:S04]  /*15510*/  STL.64 [R1+0x40], R8 ;  /* 0x0000400801007387 */ /* 0x000fe80000100a00 */
[----:B------:R0:W-:Y:S04]  /*15520*/  STL.64 [R1+0x48], R10 ;  /* 0x0000480a01007387 */ /* 0x0001e80000100a00 */
[----:B0-----:R-:W3:Y:S04]  /*15530*/  LDL.LU.64 R10, [R1+0xb48] ;  /* 0x000b4800010a7983 */ /* 0x001ee80000300a00 */
[----:B------:R-:W3:Y:S01]  /*15540*/  LDL.LU.64 R8, [R1+0xb40] ;  /* 0x000b400001087983 */ /* 0x000ee20000300a00 */
[----:B------:R-:W-:Y:S01]  /*15550*/  IMAD.MOV.U32 R17, RZ, RZ, R13 ;  /* 0x000000ffff117224 */ /* 0x000fe200078e000d */
[----:B------:R-:W-:-:S02]  /*15560*/  F2FP.F16.E4M3.UNPACK_B R13, R0 ;  /* 0x00000000ff0d723e */ /* 0x000fc400020006ff */
[----:B------:R-:W2:Y:S01]  /*15570*/  LDL R0, [R1+0x6c] ;  /* 0x00006c0001007983 */ /* 0x000ea20000100800 */
[----:B---3--:R-:W-:-:S15]  /*15580*/  HMMA.16816.F32 R8, R24, R28, R8 ;  /* 0x0000001c1808723c */ /* 0x008fde0000001808 */
[----:B------:R-:W-:-:S08]  /*15590*/  NOP ;  /* 0x0000000000007918 */ /* 0x000fd00000000000 */
[----:B------:R-:W-:Y:S04]  /*155a0*/  STL.64 [R1+0x30], R8 ;  /* 0x0000300801007387 */ /* 0x000fe80000100a00 */
[----:B------:R0:W-:Y:S04]  /*155b0*/  STL.64 [R1+0x38], R10 ;  /* 0x0000380a01007387 */ /* 0x0001e80000100a00 */
[----:B0-----:R-:W3:Y:S04]  /*155c0*/  LDL.LU.64 R10, [R1+0xb38] ;  /* 0x000b3800010a7983 */ /* 0x001ee80000300a00 */
[----:B------:R-:W3:Y:S01]  /*155d0*/  LDL.LU.64 R8, [R1+0xb30] ;  /* 0x000b300001087983 */ /* 0x000ee20000300a00 */
[----:B------:R-:W-:-:S02]  /*155e0*/  F2FP.F16.E4M3.UNPACK_B R6, R6.H1 ;  /* 0x00000006ff06723e */ /* 0x000fc400030006ff */
[----:B------:R-:W-:-:S07]  /*155f0*/  F2FP.F16.E4M3.UNPACK_B R7, R7.H1 ;  /* 0x00000007ff07723e */ /* 0x000fce00030006ff */
[----:B---3--:R-:W-:Y:S07]  /*15600*/  HMMA.16816.F32 R24, R24, R6, R8 ;  /* 0x000000061818723c */ /* 0x008fee0000001808 */
[----:B------:R-:W-:Y:S02]  /*15610*/  IMAD.MOV.U32 R9, RZ, RZ, R6 ;  /* 0x000000ffff097224 */ /* 0x000fe400078e0006 */
[----:B------:R-:W-:-:S14]  /*15620*/  IMAD.MOV.U32 R8, RZ, RZ, R7 ;  /* 0x000000ffff087224 */ /* 0x000fdc00078e0007 */
[----:B------:R-:W-:Y:S04]  /*15630*/  STL.64 [R1+0x20], R24 ;  /* 0x0000201801007387 */ /* 0x000fe80000100a00 */
[----:B------:R0:W-:Y:S04]  /*15640*/  STL.64 [R1+0x28], R26 ;  /* 0x0000281a01007387 */ /* 0x0001e80000100a00 */
[----:B------:R-:W4:Y:S01]  /*15650*/  LDL.LU.64 R6, [R1+0xb28] ;  /* 0x000b280001067983 */ /* 0x000f220000300a00 */
[----:B------:R-:W-:-:S03]  /*15660*/  F2FP.F16.E4M3.UNPACK_B R15, R15 ;  /* 0x0000000fff0f723e */ /* 0x000fc600020006ff */
[----:B------:R-:W3:Y:S01]  /*15670*/  LDL.LU R11, [R1+0x2ac] ;  /* 0x0002ac00010b7983 */ /* 0x000ee20000300800 */
[----:B0-----:R-:W-:-:S03]  /*15680*/  IMAD.MOV.U32 R27, RZ, RZ, R8 ;  /* 0x000000ffff1b7224 */ /* 0x001fc600078e0008 */
[----:B------:R-:W3:Y:S01]  /*15690*/  LDL.LU R8, [R1+0x2bc] ;  /* 0x0002bc0001087983 */ /* 0x000ee20000300800 */
[----:B------:R-:W-:-:S03]  /*156a0*/  IMAD.MOV.U32 R26, RZ, RZ, R9 ;  /* 0x000000ffff1a7224 */ /* 0x000fc600078e0009 */
[----:B------:R-:W3:Y:S04]  /*156b0*/  LDL.LU R10, [R1+0x2d4] ;  /* 0x0002d400010a7983 */ /* 0x000ee80000300800 */
[----:B------:R-:W3:Y:S04]  /*156c0*/  LDL.LU R24, [R1+0x2d0] ;  /* 0x0002d00001187983 */ /* 0x000ee80000300800 */
[----:B------:R-:W3:Y:S04]  /*156d0*/  LDL.LU R9, [R1+0x2cc] ;  /* 0x0002cc0001097983 */ /* 0x000ee80000300800 */
[----:B------:R-:W3:Y:S01]  /*156e0*/  LDL R25, [R1+0x68] ;  /* 0x0000680001197983 */ /* 0x000ee20000100800 */
[----:B----4-:R-:W-:Y:S03]  /*156f0*/  HMMA.16816.F32 R4, R12, R20, R4 ;  /* 0x000000140c04723c */ /* 0x010fe60000001804 */
[----:B------:R-:W4:-:S15]  /*15700*/  LDL.LU.64 R20, [R1+0xb20] ;  /* 0x000b200001147983 */ /* 0x000f1e0000300a00 */
[----:B------:R-:W-:-:S05]  /*15710*/  NOP ;  /* 0x0000000000007918 */ /* 0x000fca0000000000 */
[----:B------:R0:W-:Y:S04]  /*15720*/  STL.64 [R1], R4 ;  /* 0x0000000401007387 */ /* 0x0001e80000100a00 */
[----:B------:R1:W-:Y:S04]  /*15730*/  STL.64 [R1+0x8], R6 ;  /* 0x0000080601007387 */ /* 0x0003e80000100a00 */
[----:B0-----:R-:W2:Y:S04]  /*15740*/  LDL.LU R4, [R1+0x2a4] ;  /* 0x0002a40001047983 */ /* 0x001ea80000300800 */
[----:B-1----:R-:W3:Y:S04]  /*15750*/  LDL.LU R6, [R1+0x2b0] ;  /* 0x0002b00001067983 */ /* 0x002ee80000300800 */
[----:B------:R-:W4:Y:S04]  /*15760*/  LDL.LU R5, [R1+0x2b4] ;  /* 0x0002b40001057983 */ /* 0x000f280000300800 */
[----:B------:R-:W4:Y:S01]  /*15770*/  LDL.LU R7, [R1+0x2c4] ;  /* 0x0002c40001077983 */ /* 0x000f220000300800 */
[----:B--2---:R-:W-:-:S03]  /*15780*/  IMAD R4, R4, 0x100, R23 ;  /* 0x0000010004047824 */ /* 0x004fc600078e0217 */
[----:B------:R-:W4:Y:S01]  /*15790*/  LDL.LU R23, [R1+0xb1c] ;  /* 0x000b1c0001177983 */ /* 0x000f220000300800 */
[----:B---3--:R-:W-:-:S03]  /*157a0*/  IMAD R6, R11, 0x100, R6 ;  /* 0x000001000b067824 */ /* 0x008fc600078e0206 */
[----:B------:R-:W2:Y:S01]  /*157b0*/  LDL.LU R11, [R1+0x2dc] ;  /* 0x0002dc00010b7983 */ /* 0x000ea20000300800 */
[----:B----4-:R-:W-:Y:S03]  /*157c0*/  HMMA.16816.F32 R20, R12, R2, R20 ;  /* 0x000000020c14723c */ /* 0x010fe60000001814 */
[----:B------:R-:W3:Y:S04]  /*157d0*/  LDL.LU R2, [R1+0x2c0] ;  /* 0x0002c00001027983 */ /* 0x000ee80000300800 */
[----:B------:R-:W4:-:S15]  /*157e0*/  LDL.LU R3, [R1+0x2d8] ;  /* 0x0002d80001037983 */ /* 0x000f1e0000300800 */
[----:B------:R-:W-:-:S01]  /*157f0*/  NOP ;  /* 0x0000000000007918 */ /* 0x000fc20000000000 */
[----:B------:R0:W-:Y:S04]  /*15800*/  STL.64 [R1+0xae0], R22 ;  /* 0x000ae01601007387 */ /* 0x0001e80000100a00 */
[----:B0-----:R-:W2:Y:S04]  /*15810*/  LDL.LU R23, [R1+0x2e0] ;  /* 0x0002e00001177983 */ /* 0x001ea80000300800 */
[----:B------:R0:W-:Y:S01]  /*15820*/  STL.64 [R1+0xad8], R20 ;  /* 0x000ad81401007387 */ /* 0x0001e20000100a00 */
[----:B------:R-:W-:Y:S02]  /*15830*/  IMAD R5, R5, 0x100, R18 ;  /* 0x0000010005057824 */ /* 0x000fe400078e0212 */
[----:B------:R-:W-:-:S02]  /*15840*/  IMAD R7, R7, 0x100, R19 ;  /* 0x0000010007077824 */ /* 0x000fc400078e0213 */
[----:B0-----:R-:W-:Y:S02]  /*15850*/  IMAD.MOV.U32 R20, RZ, RZ, R16 ;  /* 0x000000ffff147224 */ /* 0x001fe400078e0010 */
[----:B------:R-:W-:Y:S01]  /*15860*/  IMAD.MOV.U32 R21, RZ, RZ, R17 ;  /* 0x000000ffff157224 */ /* 0x000fe200078e0011 */
[----:B--2---:R0:W-:Y:S04]  /*15870*/  STL [R1+0xb08], R23 ;  /* 0x000b081701007387 */ /* 0x0041e80000100800 */
[----:B------:R-:W2:Y:S04]  /*15880*/  LDL.LU R16, [R1+0xb18] ;  /* 0x000b180001107983 */ /* 0x000ea80000300800 */
[----:B------:R-:W2:Y:S04]  /*15890*/  LDL.LU R17, [R1+0xb14] ;  /* 0x000b140001117983 */ /* 0x000ea80000300800 */
[----:B------:R-:W3:Y:S04]  /*158a0*/  LDL.LU R22, [R1+0x18] ;  /* 0x0000180001167983 */ /* 0x000ee80000300800 */
[----:B0-----:R-:W3:Y:S04]  /*158b0*/  LDL.LU R23, [R1+0x1c] ;  /* 0x00001c0001177983 */ /* 0x001ee80000300800 */
[----:B------:R-:W2:Y:S04]  /*158c0*/  LDL.LU R18, [R1+0xb10] ;  /* 0x000b100001127983 */ /* 0x000ea80000300800 */
[----:B------:R-:W2:Y:S02]  /*158d0*/  LDL.LU R19, [R1+0xb0c] ;  /* 0x000b0c0001137983 */ /* 0x000ea40000300800 */
[C---:B--2---:R-:W-:Y:S06]  /*158e0*/  HMMA.16816.F32 R16, R12.reuse, R28, R16 ;  /* 0x0000001c0c10723c */ /* 0x044fec0000001810 */
[----:B---3--:R-:W-:-:S15]  /*158f0*/  HMMA.16816.F32 R12, R12, R26, R20 ;  /* 0x0000001a0c0c723c */ /* 0x008fde0000001814 */
[----:B------:R-:W-:-:S02]  /*15900*/  NOP ;  /* 0x0000000000007918 */ /* 0x000fc40000000000 */
[----:B------:R-:W-:Y:S04]  /*15910*/  STL [R1+0xad4], R18 ;  /* 0x000ad41201007387 */ /* 0x000fe80000100800 */
[----:B------:R-:W-:Y:S04]  /*15920*/  STL [R1+0xad0], R19 ;  /* 0x000ad01301007387 */ /* 0x000fe80000100800 */
[----:B------:R-:W2:Y:S01]  /*15930*/  LDL.LU R23, [R1+0xb08] ;  /* 0x000b080001177983 */ /* 0x000ea20000300800 */
[----:B------:R-:W-:Y:S01]  /*15940*/  IMAD R8, R8, 0x100, R2 ;  /* 0x0000010008087824 */ /* 0x000fe200078e0202 */
[----:B------:R-:W-:Y:S01]  /*15950*/  F2FP.F16.E4M3.UNPACK_B R2, R25 ;  /* 0x00000019ff02723e */ /* 0x000fe200020006ff */
[----:B----4-:R-:W-:Y:S01]  /*15960*/  IMAD R10, R10, 0x100, R3 ;  /* 0x000001000a0a7824 */ /* 0x010fe200078e0203 */
[----:B------:R-:W-:Y:S01]  /*15970*/  F2FP.F16.E4M3.UNPACK_B R3, R0 ;  /* 0x00000000ff03723e */ /* 0x000fe200020006ff */
[----:B------:R-:W-:Y:S01]  /*15980*/  IMAD R9, R9, 0x100, R24 ;  /* 0x0000010009097824 */ /* 0x000fe200078e0218 */
[----:B------:R-:W3:Y:S04]  /*15990*/  LDL R29, [R1+0x78] ;  /* 0x00007800011d7983 */ /* 0x000ee80000100800 */
[----:B------:R-:W4:Y:S04]  /*159a0*/  LDL R24, [R1+0x7c] ;  /* 0x00007c0001187983 */ /* 0x000f280000100800 */
[----:B------:R-:W4:Y:S04]  /*159b0*/  LDL R26, [R1+0x88] ;  /* 0x00008800011a7983 */ /* 0x000f280000100800 */
[----:B------:R-:W4:Y:S04]  /*159c0*/  LDL R27, [R1+0x8c] ;  /* 0x00008c00011b7983 */ /* 0x000f280000100800 */
[----:B------:R-:W4:Y:S04]  /*159d0*/  LDL R25, [R1+0x98] ;  /* 0x0000980001197983 */ /* 0x000f280000100800 */
[----:B------:R-:W4:Y:S04]  /*159e0*/  LDL R0, [R1+0x9c] ;  /* 0x00009c0001007983 */ /* 0x000f280000100800 */
[----:B------:R0:W-:Y:S04]  /*159f0*/  STL [R1+0xabc], R12 ;  /* 0x000abc0c01007387 */ /* 0x0001e80000100800 */
[----:B------:R1:W-:Y:S04]  /*15a00*/  STL [R1+0xab8], R13 ;  /* 0x000ab80d01007387 */ /* 0x0003e80000100800 */
[----:B------:R1:W-:Y:S04]  /*15a10*/  STL [R1+0xab4], R14 ;  /* 0x000ab40e01007387 */ /* 0x0003e80000100800 */
[----:B------:R1:W-:Y:S04]  /*15a20*/  STL [R1+0xab0], R15 ;  /* 0x000ab00f01007387 */ /* 0x0003e80000100800 */
[----:B0-----:R-:W4:Y:S04]  /*15a30*/  LDL.LU R12, [R1+0x40] ;  /* 0x00004000010c7983 */ /* 0x001f280000300800 */
[----:B-1----:R-:W4:Y:S04]  /*15a40*/  LDL.LU R13, [R1+0x44] ;  /* 0x00004400010d7983 */ /* 0x002f280000300800 */
[----:B------:R-:W4:Y:S04]  /*15a50*/  LDL.LU R14, [R1+0x48] ;  /* 0x00004800010e7983 */ /* 0x000f280000300800 */
[----:B------:R-:W4:Y:S04]  /*15a60*/  LDL.LU R15, [R1+0x4c] ;  /* 0x00004c00010f7983 */ /* 0x000f280000300800 */
[----:B------:R-:W3:Y:S04]  /*15a70*/  LDL.LU R20, [R1] ;  /* 0x0000000001147983 */ /* 0x000ee80000300800 */
[----:B------:R-:W3:Y:S04]  /*15a80*/  LDL.LU R21, [R1+0x4] ;  /* 0x0000040001157983 */ /* 0x000ee80000300800 */
[----:B------:R-:W4:Y:S01]  /*15a90*/  LDL.LU R22, [R1+0x8] ;  /* 0x0000080001167983 */ /* 0x000f220000300800 */
[----:B--2---:R-:W-:-:S03]  /*15aa0*/  IMAD R11, R11, 0x100, R23 ;  /* 0x000001000b0b7824 */ /* 0x004fc600078e0217 */
[----:B------:R-:W4:Y:S04]  /*15ab0*/  LDL.LU R23, [R1+0xc] ;  /* 0x00000c0001177983 */ /* 0x000f280000300800 */
[----:B----4-:R-:W-:Y:S04]  /*15ac0*/  STL.64 [R1+0xaf0], R22 ;  /* 0x000af01601007387 */ /* 0x010fe80000100a00 */
[----:B---3--:R0:W-:Y:S04]  /*15ad0*/  STL.64 [R1+0xae8], R20 ;  /* 0x000ae81401007387 */ /* 0x0081e80000100a00 */
[----:B0-----:R-:W2:Y:S04]  /*15ae0*/  LDL.LU R20, [R1+0x30] ;  /* 0x0000300001147983 */ /* 0x001ea80000300800 */
[----:B------:R-:W2:Y:S04]  /*15af0*/  LDL.LU R21, [R1+0x34] ;  /* 0x0000340001157983 */ /* 0x000ea80000300800 */
[----:B------:R-:W3:Y:S04]  /*15b00*/  LDL.LU R22, [R1+0x38] ;  /* 0x0000380001167983 */ /* 0x000ee80000300800 */
[----:B------:R-:W3:Y:S01]  /*15b10*/  LDL.LU R23, [R1+0x3c] ;  /* 0x00003c0001177983 */ /* 0x000ee20000300800 */
[----:B------:R-:W-:-:S03]  /*15b20*/  F2FP.F16.E4M3.UNPACK_B R4, R4 ;  /* 0x00000004ff04723e */ /* 0x000fc600020006ff */
[----:B---3--:R-:W-:Y:S04]  /*15b30*/  STL.64 [R1+0xb00], R22 ;  /* 0x000b001601007387 */ /* 0x008fe80000100a00 */
[----:B--2---:R0:W-:Y:S04]  /*15b40*/  STL.64 [R1+0xaf8], R20 ;  /* 0x000af81401007387 */ /* 0x0041e80000100a00 */
[----:B0-----:R-:W2:Y:S04]  /*15b50*/  LDL.LU R20, [R1+0x50] ;  /* 0x0000500001147983 */ /* 0x001ea80000300800 */
[----:B------:R-:W2:Y:S04]  /*15b60*/  LDL.LU R21, [R1+0x54] ;  /* 0x0000540001157983 */ /* 0x000ea80000300800 */
[----:B------:R-:W2:Y:S04]  /*15b70*/  LDL.LU R22, [R1+0x58] ;  /* 0x0000580001167983 */ /* 0x000ea80000300800 */
[----:B------:R-:W2:Y:S01]  /*15b80*/  LDL.LU R23, [R1+0x5c] ;  /* 0x00005c0001177983 */ /* 0x000ea20000300800 */
[----:B------:R-:W-:-:S02]  /*15b90*/  F2FP.F16.E4M3.UNPACK_B R6, R6 ;  /* 0x00000006ff06723e */ /* 0x000fc400020006ff */
[----:B------:R-:W-:Y:S02]  /*15ba0*/  F2FP.F16.E4M3.UNPACK_B R5, R5 ;  /* 0x00000005ff05723e */ /* 0x000fe400020006ff */
[----:B------:R-:W-:Y:S02]  /*15bb0*/  F2FP.F16.E4M3.UNPACK_B R7, R7 ;  /* 0x00000007ff07723e */ /* 0x000fe400020006ff */
[----:B------:R-:W-:Y:S02]  /*15bc0*/  F2FP.F16.E4M3.UNPACK_B R28, R29 ;  /* 0x0000001dff1c723e */ /* 0x000fe400020006ff */
[----:B------:R-:W-:Y:S02]  /*15bd0*/  F2FP.F16.E4M3.UNPACK_B R29, R24 ;  /* 0x00000018ff1d723e */ /* 0x000fe400020006ff */
[----:B------:R-:W-:Y:S02]  /*15be0*/  F2FP.F16.E4M3.UNPACK_B R24, R25 ;  /* 0x00000019ff18723e */ /* 0x000fe400020006ff */
[----:B------:R-:W-:Y:S01]  /*15bf0*/  F2FP.F16.E4M3.UNPACK_B R25, R0 ;  /* 0x00000000ff19723e */ /* 0x000fe200020006ff */
[----:B--2---:R-:W-:-:S15]  /*15c00*/  HMMA.16816.F32 R20, R4, R2, R20 ;  /* 0x000000020414723c */ /* 0x004fde0000001814 */
[----:B------:R-:W-:-:S08]  /*15c10*/  NOP ;  /* 0x0000000000007918 */ /* 0x000fd00000000000 */
[----:B------:R-:W-:Y:S04]  /*15c20*/  STL.64 [R1+0x10], R20 ;  /* 0x0000101401007387 */ /* 0x000fe80000100a00 */
[----:B------:R0:W-:Y:S04]  /*15c30*/  STL.64 [R1+0x18], R22 ;  /* 0x0000181601007387 */ /* 0x0001e80000100a00 */
[----:B------:R-:W2:Y:S04]  /*15c40*/  LDL.LU R18, [R1+0x2e8] ;  /* 0x0002e80001127983 */ /* 0x000ea80000300800 */
[----:B------:R-:W3:Y:S01]  /*15c50*/  LDL.LU R19, [R1+0x2f8] ;  /* 0x0002f80001137983 */ /* 0x000ee20000300800 */
[----:B0-----:R-:W-:Y:S03]  /*15c60*/  HMMA.16816.F32 R20, R4, R28, R12 ;  /* 0x0000001c0414723c */ /* 0x001fe6000000180c */
[----:B------:R-:W4:-:S15]  /*15c70*/  LDL.LU R0, [R1+0xa0] ;  /* 0x0000a00001007983 */ /* 0x000f1e0000300800 */
[----:B------:R-:W-:-:S06]  /*15c80*/  NOP ;  /* 0x0000000000007918 */ /* 0x000fcc0000000000 */
[----:B------:R-:W-:Y:S02]  /*15c90*/  IMAD.MOV.U32 R14, RZ, RZ, R22 ;  /* 0x000000ffff0e7224 */ /* 0x000fe400078e0016 */
[----:B------:R-:W-:Y:S02]  /*15ca0*/  IMAD.MOV.U32 R15, RZ, RZ, R23 ;  /* 0x000000ffff0f7224 */ /* 0x000fe400078e0017 */
[----:B------:R-:W-:Y:S01]  /*15cb0*/  IMAD.MOV.U32 R12, RZ, RZ, R20 ;  /* 0x000000ffff0c7224 */ /* 0x000fe200078e0014 */
[----:B------:R-:W2:Y:S01]  /*15cc0*/  LDL.LU.64 R22, [R1+0xb00] ;  /* 0x000b000001167983 */ /* 0x000ea20000300a00 */
[----:B------:R-:W-:-:S03]  /*15cd0*/  IMAD.MOV.U32 R13, RZ, RZ, R21 ;  /* 0x000000ffff0d7224 */ /* 0x000fc600078e0015 */
[----:B------:R-:W2:Y:S01]  /*15ce0*/  LDL.LU.64 R20, [R1+0xaf8] ;  /* 0x000af80001147983 */ /* 0x000ea20000300a00 */
[----:B------:R-:W-:Y:S02]  /*15cf0*/  F2FP.F16.E4M3.UNPACK_B R26, R26 ;  /* 0x0000001aff1a723e */ /* 0x000fe400020006ff */
[----:B------:R-:W-:Y:S01]  /*15d00*/  F2FP.F16.E4M3.UNPACK_B R27, R27 ;  /* 0x0000001bff1b723e */ /* 0x000fe200020006ff */
[----:B------:R-:W-:Y:S04]  /*15d10*/  STL [R1+0xacc], R15 ;  /* 0x000acc0f01007387 */ /* 0x000fe80000100800 */
[----:B------:R-:W-:Y:S04]  /*15d20*/  STL [R1+0xac8], R14 ;  /* 0x000ac80e01007387 */ /* 0x000fe80000100800 */
[----:B------:R-:W-:Y:S04]  /*15d30*/  STL [R1+0xac4], R13 ;  /* 0x000ac40d01007387 */ /* 0x000fe80000100800 */
[----:B------:R0:W-:Y:S04]  /*15d40*/  STL [R1+0xac0], R12 ;  /* 0x000ac00c01007387 */ /* 0x0001e80000100800 */
[----:B0-----:R-:W3:Y:S04]  /*15d50*/  LDL.LU R12, [R1+0x20] ;  /* 0x00002000010c7983 */ /* 0x001ee80000300800 */
[----:B------:R-:W3:Y:S04]  /*15d60*/  LDL.LU R13, [R1+0x24] ;  /* 0x00002400010d7983 */ /* 0x000ee80000300800 */
[----:B------:R-:W3:Y:S04]  /*15d70*/  LDL.LU R14, [R1+0x28] ;  /* 0x00002800010e7983 */ /* 0x000ee80000300800 */
[----:B------:R-:W3:Y:S01]  /*15d80*/  LDL.LU R15, [R1+0x2c] ;  /* 0x00002c00010f7983 */ /* 0x000ee20000300800 */
[----:B--2---:R-:W-:-:S15]  /*15d90*/  HMMA.16816.F32 R20, R4, R26, R20 ;  /* 0x0000001a0414723c */ /* 0x004fde0000001814 */
[----:B------:R-:W-:-:S08]  /*15da0*/  NOP ;  /* 0x0000000000007918 */ /* 0x000fd00000000000 */
[----:B------:R-:W-:Y:S04]  /*15db0*/  STL.64 [R1+0x30], R20 ;  /* 0x0000301401007387 */ /* 0x000fe80000100a00 */
[----:B------:R0:W-:Y:S04]  /*15dc0*/  STL.64 [R1+0x38], R22 ;  /* 0x0000381601007387 */ /* 0x0001e80000100a00 */
[----:B0-----:R-:W2:Y:S04]  /*15dd0*/  LDL.LU.64 R22, [R1+0xaf0] ;  /* 0x000af00001167983 */ /* 0x001ea80000300a00 */
[----:B------:R-:W2:Y:S01]  /*15de0*/  LDL.LU.64 R20, [R1+0xae8] ;  /* 0x000ae80001147983 */ /* 0x000ea20000300a00 */
[----:B------:R-:W-:Y:S01]  /*15df0*/  F2FP.F16.E4M3.UNPACK_B R8, R8 ;  /* 0x00000008ff08723e */ /* 0x000fe200020006ff */
[----:B---3--:R-:W-:Y:S01]  /*15e00*/  HMMA.16816.F32 R4, R4, R24, R12 ;  /* 0x000000180404723c */ /* 0x008fe2000000180c */
[----:B------:R-:W-:-:S02]  /*15e10*/  F2FP.F16.E4M3.UNPACK_B R10, R10 ;  /* 0x0000000aff0a723e */ /* 0x000fc400020006ff */
[----:B------:R-:W-:Y:S02]  /*15e20*/  F2FP.F16.E4M3.UNPACK_B R9, R9 ;  /* 0x00000009ff09723e */ /* 0x000fe400020006ff */
[----:B------:R-:W-:-:S15]  /*15e30*/  F2FP.F16.E4M3.UNPACK_B R11, R11 ;  /* 0x0000000bff0b723e */ /* 0x000fde00020006ff */
[----:B------:R-:W-:-:S04]  /*15e40*/  NOP ;  /* 0x0000000000007918 */ /* 0x000fc80000000000 */
[----:B------:R-:W-:Y:S02]  /*15e50*/  IMAD.MOV.U32 R15, RZ, RZ, R4 ;  /* 0x000000ffff0f7224 */ /* 0x000fe400078e0004 */
[----:B------:R-:W-:Y:S01]  /*15e60*/  IMAD.MOV.U32 R13, RZ, RZ, R6 ;  /* 0x000000ffff0d7224 */ /* 0x000fe200078e0006 */
[----:B------:R-:W3:Y:S01]  /*15e70*/  LDL.LU R4, [R1+0x2e4] ;  /* 0x0002e40001047983 */ /* 0x000ee20000300800 */
[----:B------:R-:W-:Y:S02]  /*15e80*/  IMAD.MOV.U32 R14, RZ, RZ, R5 ;  /* 0x000000ffff0e7224 */ /* 0x000fe400078e0005 */
[----:B------:R-:W-:Y:S01]  /*15e90*/  IMAD.MOV.U32 R12, RZ, RZ, R7 ;  /* 0x000000ffff0c7224 */ /* 0x000fe200078e0007 */
[----:B------:R-:W4:Y:S04]  /*15ea0*/  LDL.LU R6, [R1+0x2f4] ;  /* 0x0002f40001067983 */ /* 0x000f280000300800 */
[----:B------:R-:W4:Y:S04]  /*15eb0*/  LDL.LU R5, [R1+0x2ec] ;  /* 0x0002ec0001057983 */ /* 0x000f280000300800 */
[----:B------:R-:W4:Y:S01]  /*15ec0*/  LDL.LU R7, [R1+0x2fc] ;  /* 0x0002fc0001077983 */ /* 0x000f220000300800 */
[----:B--2---:R-:W-:-:S15]  /*15ed0*/  HMMA.16816.F32 R20, R8, R2, R20 ;  /* 0x000000020814723c */ /* 0x004fde0000001814 */
[----:B------:R-:W-:-:S08]  /*15ee0*/  NOP ;  /* 0x0000000000007918 */ /* 0x000fd00000000000 */
[----:B------:R-:W-:Y:S04]  /*15ef0*/  STL.64 [R1], R20 ;  /* 0x0000001401007387 */ /* 0x000fe80000100a00 */
[----:B------:R0:W-:Y:S04]  /*15f00*/  STL.64 [R1+0x8], R22 ;  /* 0x0000081601007387 */ /* 0x0001e80000100a00 */
[----:B0-----:R-:W2:Y:S04]  /*15f10*/  LDL.LU.64 R22, [R1+0xae0] ;  /* 0x000ae00001167983 */ /* 0x001ea80000300a00 */
[----:B------:R-:W2:Y:S04]  /*15f20*/  LDL.LU.64 R20, [R1+0xad8] ;  /* 0x000ad80001147983 */ /* 0x000ea80000300a00 */
[----:B------:R-:W2:Y:S04]  /*15f30*/  LDL.LU R2, [R1+0x310] ;  /* 0x0003100001027983 */ /* 0x000ea80000300800 */
[----:B------:R-:W2:Y:S01]  /*15f40*/  LDL.LU R3, [R1+0x30c] ;  /* 0x00030c0001037983 */ /* 0x000ea20000300800 */
[----:B---3--:R-:W-:-:S02]  /*15f50*/  IMAD R4, R4, 0x100, R18 ;  /* 0x0000010004047824 */ /* 0x008fc400078e0212 */
[----:B----4-:R-:W-:Y:S01]  /*15f60*/  IMAD R6, R6, 0x100, R19 ;  /* 0x0000010006067824 */ /* 0x010fe200078e0213 */
[----:B--2---:R-:W-:Y:S01]  /*15f70*/  HMMA.16816.F32 R20, R8, R28, R20 ;  /* 0x0000001c0814723c */ /* 0x004fe20000001814 */
[----:B------:R-:W2:Y:S04]  /*15f80*/  LDL.LU R28, [R1+0x318] ;  /* 0x00031800011c7983 */ /* 0x000ea80000300800 */
[----:B------:R-:W2:-:S15]  /*15f90*/  LDL.LU R29, [R1+0x314] ;  /* 0x00031400011d7983 */ /* 0x000e9e0000300800 */
[----:B------:R-:W-:-:S03]  /*15fa0*/  NOP ;  /* 0x0000000000007918 */ /* 0x000fc60000000000 */
[----:B------:R0:W-:Y:S04]  /*15fb0*/  STL [R1+0xa80], R20 ;  /* 0x000a801401007387 */ /* 0x0001e80000100800 */
[----:B0-----:R-:W3:Y:S04]  /*15fc0*/  LDL.LU R20, [R1+0x304] ;  /* 0x0003040001147983 */ /* 0x001ee80000300800 */
[----:B------:R0:W-:Y:S04]  /*15fd0*/  STL [R1+0xa68], R21 ;  /* 0x000a681501007387 */ /* 0x0001e80000100800 */
[----:B0-----:R-:W3:Y:S04]  /*15fe0*/  LDL.LU R21, [R1+0x308] ;  /* 0x0003080001157983 */ /* 0x001ee80000300800 */
[----:B------:R0:W-:Y:S04]  /*15ff0*/  STL [R1+0xa40], R22 ;  /* 0x000a401601007387 */ /* 0x0001e80000100800 */
[----:B0-----:R-:W4:Y:S04]  /*16000*/  LDL.LU R22, [R1+0x300] ;  /* 0x0003000001167983 */ /* 0x001f280000300800 */
[----:B------:R0:W-:Y:S04]  /*16010*/  STL [R1+0xa3c], R23 ;  /* 0x000a3c1701007387 */ /* 0x0001e80000100800 */
[----:B0-----:R-:W2:Y:S04]  /*16020*/  LDL.LU R23, [R1+0x2f0] ;  /* 0x0002f00001177983 */ /* 0x001ea80000300800 */
[----:B------:R-:W3:Y:S04]  /*16030*/  LDL.LU R18, [R1+0xad4] ;  /* 0x000ad40001127983 */ /* 0x000ee80000300800 */
[----:B------:R-:W3:Y:S02]  /*16040*/  LDL.LU R19, [R1+0xad0] ;  /* 0x000ad00001137983 */ /* 0x000ee40000300800 */
[----:B---3--:R-:W-:Y:S01]  /*16050*/  HMMA.16816.F32 R16, R8, R26, R16 ;  /* 0x0000001a0810723c */ /* 0x008fe20000001810 */
[----:B--2---:R-:W-:-:S02]  /*16060*/  IMAD R5, R5, 0x100, R23 ;  /* 0x0000010005057824 */ /* 0x004fc400078e0217 */
[----:B----4-:R-:W-:-:S15]  /*16070*/  IMAD R7, R7, 0x100, R22 ;  /* 0x0000010007077824 */ /* 0x010fde00078e0216 */
[----:B------:R-:W-:-:S05]  /*16080*/  NOP ;  /* 0x0000000000007918 */ /* 0x000fca0000000000 */
[----:B------:R-:W-:Y:S04]  /*16090*/  STL.64 [R1+0xa50], R18 ;  /* 0x000a501201007387 */ /* 0x000fe80000100a00 */
[----:B------:R0:W-:Y:S02]  /*160a0*/  STL.64 [R1+0xa48], R16 ;  /* 0x000a481001007387 */ /* 0x0001e40000100a00 */
[----:B0-----:R-:W-:Y:S02]  /*160b0*/  IMAD R17, R20, 0x100, R21 ;  /* 0x0000010014117824 */ /* 0x001fe400078e0215 */
[----:B------:R-:W-:-:S03]  /*160c0*/  IMAD R16, R29, 0x100, R28 ;  /* 0x000001001d107824 */ /* 0x000fc600078e021c */
[----:B------:R0:W-:Y:S04]  /*160d0*/  STL [R1+0x50], R17 ;  /* 0x0000501101007387 */ /* 0x0001e80000100800 */
[----:B------:R1:W-:Y:S01]  /*160e0*/  STL [R1+0x54], R16 ;  /* 0x0000541001007387 */ /* 0x0003e20000100800 */
[----:B------:R-:W-:-:S03]  /*160f0*/  IMAD.MOV.U32 R18, RZ, RZ, R13 ;  /* 0x000000ffff127224 */ /* 0x000fc600078e000d */
[----:B------:R-:W2:Y:S01]  /*16100*/  LDL.LU R27, [R1+0x320] ;  /* 0x00032000011b7983 */ /* 0x000ea20000300800 */
[----:B------:R-:W-:Y:S02]  /*16110*/  IMAD.MOV.U32 R19, RZ, RZ, R12 ;  /* 0x000000ffff137224 */ /* 0x000fe400078e000c */
[----:B0-----:R-:W-:Y:S01]  /*16120*/  IMAD.MOV.U32 R17, RZ, RZ, R14 ;  /* 0x000000ffff117224 */ /* 0x001fe200078e000e */
[----:B------:R-:W2:Y:S01]  /*16130*/  LDL.LU R21, [R1+0x31c] ;  /* 0x00031c0001157983 */ /* 0x000ea20000300800 */
[----:B-1----:R-:W-:-:S03]  /*16140*/  IMAD.MOV.U32 R16, RZ, RZ, R15 ;  /* 0x000000ffff107224 */ /* 0x002fc600078e000f */
[----:B------:R-:W3:Y:S04]  /*16150*/  LDL.LU R15, [R1+0xacc] ;  /* 0x000acc00010f7983 */ /* 0x000ee80000300800 */
[----:B------:R-:W4:Y:S04]  /*16160*/  LDL.LU R14, [R1+0xac8] ;  /* 0x000ac800010e7983 */ /* 0x000f280000300800 */
[----:B------:R-:W2:Y:S04]  /*16170*/  LDL.LU R13, [R1+0xac4] ;  /* 0x000ac400010d7983 */ /* 0x000ea80000300800 */
[----:B------:R-:W2:Y:S04]  /*16180*/  LDL.LU R12, [R1+0xac0] ;  /* 0x000ac000010c7983 */ /* 0x000ea80000300800 */
[----:B------:R-:W2:Y:S04]  /*16190*/  LDL.LU R23, [R1+0x68] ;  /* 0x0000680001177983 */ /* 0x000ea80000300800 */
[----:B------:R-:W2:Y:S04]  /*161a0*/  LDL.LU R22, [R1+0x6c] ;  /* 0x00006c0001167983 */ /* 0x000ea80000300800 */
[----:B------:R-:W-:Y:S04]  /*161b0*/  STL.64 [R1+0xa60], R18 ;  /* 0x000a601201007387 */ /* 0x000fe80000100a00 */
[----:B------:R0:W-:Y:S04]  /*161c0*/  STL.64 [R1+0xa58], R16 ;  /* 0x000a581001007387 */ /* 0x0001e80000100a00 */
[----:B0-----:R-:W3:Y:S04]  /*161d0*/  LDL.LU R16, [R1+0x30] ;  /* 0x0000300001107983 */ /* 0x001ee80000300800 */
[----:B------:R-:W3:Y:S04]  /*161e0*/  LDL.LU R17, [R1+0x34] ;  /* 0x0000340001117983 */ /* 0x000ee80000300800 */
[----:B------:R-:W4:Y:S04]  /*161f0*/  LDL.LU R18, [R1+0x38] ;  /* 0x0000380001127983 */ /* 0x000f280000300800 */
[----:B------:R-:W4:Y:S01]  /*16200*/  LDL.LU R19, [R1+0x3c] ;  /* 0x00003c0001137983 */ /* 0x000f220000300800 */
[----:B------:R-:W-:-:S03]  /*16210*/  IMAD R20, R3, 0x100, R2 ;  /* 0x0000010003147824 */ /* 0x000fc600078e0202 */
[----:B------:R-:W2:Y:S04]  /*16220*/  LDL.LU R2, [R1+0x88] ;  /* 0x0000880001027983 */ /* 0x000ea80000300800 */
[----:B------:R-:W2:Y:S04]  /*16230*/  LDL.LU R3, [R1+0x8c] ;  /* 0x00008c0001037983 */ /* 0x000ea80000300800 */
[----:B------:R-:W2:Y:S04]  /*16240*/  LDL.LU R28, [R1+0x98] ;  /* 0x00009800011c7983 */ /* 0x000ea80000300800 */
[----:B------:R-:W2:Y:S04]  /*16250*/  LDL.LU R29, [R1+0x9c] ;  /* 0x00009c00011d7983 */ /* 0x000ea80000300800 */
[----:B----4-:R0:W-:Y:S04]  /*16260*/  STL.64 [R1+0xa78], R18 ;  /* 0x000a781201007387 */ /* 0x0101e80000100a00 */
[----:B---3--:R2:W-:Y:S01]  /*16270*/  STL.64 [R1+0xa70], R16 ;  /* 0x000a701001007387 */ /* 0x0085e20000100a00 */
[----:B0-----:R-:W-:-:S02]  /*16280*/  IMAD.MOV.U32 R18, RZ, RZ, R14 ;  /* 0x000000ffff127224 */ /* 0x001fc400078e000e */
[----:B------:R-:W-:Y:S02]  /*16290*/  IMAD.MOV.U32 R19, RZ, RZ, R15 ;  /* 0x000000ffff137224 */ /* 0x000fe400078e000f */
[----:B--2---:R-:W-:Y:S02]  /*162a0*/  IMAD.MOV.U32 R16, RZ, RZ, R12 ;  /* 0x000000ffff107224 */ /* 0x004fe400078e000c */
[----:B------:R-:W2:Y:S01]  /*162b0*/  LDL.LU R12, [R1+0xabc] ;  /* 0x000abc00010c7983 */ /* 0x000ea20000300800 */
[----:B------:R-:W-:-:S03]  /*162c0*/  IMAD.MOV.U32 R17, RZ, RZ, R13 ;  /* 0x000000ffff117224 */ /* 0x000fc600078e000d */
        /* <DEDUP_REMOVED lines=9> */
[----:B------:R-:W-:-:S03]  /*16360*/  LOP3.LUT R0, R0, 0x40, RZ, 0x3c, !PT ;  /* 0x0000004000007812 */ /* 0x000fc600078e3cff */
[----:B----4-:R0:W-:Y:S04]  /*16370*/  STL.64 [R1+0xaa0], R18 ;  /* 0x000aa01201007387 */ /* 0x0101e80000100a00 */
[----:B0-----:R-:W4:Y:S04]  /*16380*/  LDL.LU R18, [R1+0x78] ;  /* 0x0000780001127983 */ /* 0x001f280000300800 */
[----:B------:R-:W4:Y:S04]  /*16390*/  LDL.LU R19, [R1+0x7c] ;  /* 0x00007c0001137983 */ /* 0x000f280000300800 */
[----:B---3--:R-:W-:Y:S01]  /*163a0*/  STL.64 [R1+0xa98], R16 ;  /* 0x000a981001007387 */ /* 0x008fe20000100a00 */
[----:B--2---:R-:W-:Y:S01]  /*163b0*/  HMMA.16816.F32 R12, R8, R24, R12 ;  /* 0x00000018080c723c */ /* 0x004fe2000000180c */
[----:B------:R-:W-:Y:S01]  /*163c0*/  IMAD R21, R21, 0x100, R27 ;  /* 0x0000010015157824 */ /* 0x000fe200078e021b */
[----:B------:R-:W-:-:S02]  /*163d0*/  F2FP.F16.E4M3.UNPACK_B R27, R22.H1 ;  /* 0x00000016ff1b723e */ /* 0x000fc400030006ff */
[----:B------:R-:W-:Y:S01]  /*163e0*/  F2FP.F16.E4M3.UNPACK_B R26, R23.H1 ;  /* 0x00000017ff1a723e */ /* 0x000fe200030006ff */
[----:B----4-:R-:W-:Y:S04]  /*163f0*/  STL.64 [R1+0xaa8], R18 ;  /* 0x000aa81201007387 */ /* 0x010fe80000100a00 */
[----:B------:R-:W0:Y:S04]  /*16400*/  LDSM.16.M88.4 R16, [R0+UR6] ;  /* 0x000000060010783b */ /* 0x000e280008000200 */
[----:B------:R-:W2:Y:S04]  /*16410*/  LDL.LU R10, [R1+0x50] ;  /* 0x00005000010a7983 */ /* 0x000ea80000300800 */
[----:B------:R-:W3:Y:S06]  /*16420*/  LDL.LU R11, [R1+0x54] ;  /* 0x00005400010b7983 */ /* 0x000eec0000300800 */
[----:B------:R-:W-:Y:S04]  /*16430*/  STL [R1+0xa38], R15 ;  /* 0x000a380f01007387 */ /* 0x000fe80000100800 */
[----:B------:R-:W4:Y:S04]  /*16440*/  LDL.LU R22, [R1+0x328] ;  /* 0x0003280001167983 */ /* 0x000f280000300800 */
[----:B------:R-:W4:Y:S04]  /*16450*/  LDL.LU R23, [R1+0x330] ;  /* 0x0003300001177983 */ /* 0x000f280000300800 */
[----:B0-----:R-:W-:Y:S04]  /*16460*/  STL.64 [R1+0xa0], R16 ;  /* 0x0000a01001007387 */ /* 0x001fe80000100a00 */
[----:B------:R-:W-:Y:S04]  /*16470*/  STL.64 [R1+0xa8], R18 ;  /* 0x0000a81201007387 */ /* 0x000fe80000100a00 */
[----:B------:R-:W0:Y:S04]  /*16480*/  LDSM.16.M88.4 R16, [R0+UR6+0x2000] ;  /* 0x002000060010783b */ /* 0x000e280008000200 */
[----:B0-----:R-:W-:Y:S04]  /*16490*/  STL.64 [R1+0xb0], R16 ;  /* 0x0000b01001007387 */ /* 0x001fe80000100a00 */
[----:B------:R0:W-:Y:S04]  /*164a0*/  STL.64 [R1+0xb8], R18 ;  /* 0x0000b81201007387 */ /* 0x0001e80000100a00 */
[----:B0-----:R-:W2:Y:S02]  /*164b0*/  LDL.LU.64 R18, [R1+0xaa8] ;  /* 0x000aa80001127983 */ /* 0x001ea40000300a00 */
[----:B--2---:R-:W-:-:S02]  /*164c0*/  F2FP.F16.E4M3.UNPACK_B R24, R18.H1 ;  /* 0x00000012ff18723e */ /* 0x004fc400030006ff */
[----:B------:R-:W-:Y:S02]  /*164d0*/  F2FP.F16.E4M3.UNPACK_B R25, R19.H1 ;  /* 0x00000013ff19723e */ /* 0x000fe400030006ff */
[----:B------:R-:W0:Y:S04]  /*164e0*/  LDSM.16.M88.4 R16, [R0+UR6+0x4000] ;  /* 0x004000060010783b */ /* 0x000e280008000200 */
[----:B0-----:R-:W-:Y:S04]  /*164f0*/  STL.64 [R1+0x70], R16 ;  /* 0x0000701001007387 */ /* 0x001fe80000100a00 */
[----:B------:R-:W-:Y:S04]  /*16500*/  STL.64 [R1+0x78], R18 ;  /* 0x0000781201007387 */ /* 0x000fe80000100a00 */
[----:B------:R-:W0:Y:S04]  /*16510*/  LDSM.16.M88.4 R16, [R0+UR6+0x6000] ;  /* 0x006000060010783b */ /* 0x000e280008000200 */
[----:B0-----:R-:W-:Y:S04]  /*16520*/  STL.64 [R1+0x80], R16 ;  /* 0x0000801001007387 */ /* 0x001fe80000100a00 */
[----:B------:R0:W-:Y:S04]  /*16530*/  STL.64 [R1+0x88], R18 ;  /* 0x0000881201007387 */ /* 0x0001e80000100a00 */
[----:B0-----:R-:W2:Y:S04]  /*16540*/  LDL.LU.64 R18, [R1+0xaa0] ;  /* 0x000aa00001127983 */ /* 0x001ea80000300a00 */
[----:B------:R-:W2:Y:S01]  /*16550*/  LDL.LU.64 R16, [R1+0xa98] ;  /* 0x000a980001107983 */ /* 0x000ea20000300a00 */
[----:B------:R-:W-:-:S02]  /*16560*/  F2FP.F16.E4M3.UNPACK_B R4, R4 ;  /* 0x00000004ff04723e */ /* 0x000fc400020006ff */
[----:B------:R-:W-:Y:S01]  /*16570*/  F2FP.F16.E4M3.UNPACK_B R6, R6 ;  /* 0x00000006ff06723e */ /* 0x000fe200020006ff */
[----:B------:R-:W4:Y:S01]  /*16580*/  LDL.LU R0, [R1+0x334] ;  /* 0x0003340001007983 */ /* 0x000f220000300800 */
[----:B------:R-:W-:Y:S02]  /*16590*/  F2FP.F16.E4M3.UNPACK_B R5, R5 ;  /* 0x00000005ff05723e */ /* 0x000fe400020006ff */
[----:B------:R-:W-:-:S07]  /*165a0*/  F2FP.F16.E4M3.UNPACK_B R7, R7 ;  /* 0x00000007ff07723e */ /* 0x000fce00020006ff */
[----:B--2---:R-:W-:-:S15]  /*165b0*/  HMMA.16816.F32 R16, R4, R26, R16 ;  /* 0x0000001a0410723c */ /* 0x004fde0000001810 */
[----:B------:R-:W-:-:S08]  /*165c0*/  NOP ;  /* 0x0000000000007918 */ /* 0x000fd00000000000 */
[----:B------:R-:W-:Y:S04]  /*165d0*/  STL.64 [R1+0x10], R16 ;  /* 0x0000101001007387 */ /* 0x000fe80000100a00 */
[----:B------:R0:W-:Y:S04]  /*165e0*/  STL.64 [R1+0x18], R18 ;  /* 0x0000181201007387 */ /* 0x0001e80000100a00 */
[----:B0-----:R-:W2:Y:S04]  /*165f0*/  LDL.LU.64 R18, [R1+0xa90] ;  /* 0x000a900001127983 */ /* 0x001ea80000300a00 */
[----:B------:R-:W2:Y:S01]  /*16600*/  LDL.LU.64 R16, [R1+0xa88] ;  /* 0x000a880001107983 */ /* 0x000ea20000300a00 */
[----:B------:R-:W-:-:S03]  /*16610*/  F2FP.F16.E4M3.UNPACK_B R9, R20 ;  /* 0x00000014ff09723e */ /* 0x000fc600020006ff */
[----:B------:R-:W4:Y:S01]  /*16620*/  LDL.LU R20, [R1+0xa80] ;  /* 0x000a800001147983 */ /* 0x000f220000300800 */
[----:B--2---:R-:W-:-:S15]  /*16630*/  HMMA.16816.F32 R16, R4, R24, R16 ;  /* 0x000000180410723c */ /* 0x004fde0000001810 */
[----:B------:R-:W-:-:S08]  /*16640*/  NOP ;  /* 0x0000000000007918 */ /* 0x000fd00000000000 */
[----:B------:R-:W-:Y:S01]  /*16650*/  STL [R1+0x54], R17 ;  /* 0x0000541101007387 */ /* 0x000fe20000100800 */
[----:B------:R-:W-:-:S03]  /*16660*/  IMAD.MOV.U32 R15, RZ, RZ, R16 ;  /* 0x000000ffff0f7224 */ /* 0x000fc600078e0010 */
[----:B------:R0:W-:Y:S04]  /*16670*/  STL.64 [R1+0x58], R18 ;  /* 0x0000581201007387 */ /* 0x0001e80000100a00 */
[----:B0-----:R-:W2:Y:S04]  /*16680*/  LDL.LU.64 R18, [R1+0xa78] ;  /* 0x000a780001127983 */ /* 0x001ea80000300a00 */
[----:B------:R-:W2:Y:S01]  /*16690*/  LDL.LU.64 R16, [R1+0xa70] ;  /* 0x000a700001107983 */ /* 0x000ea20000300a00 */
[----:B------:R-:W-:Y:S02]  /*166a0*/  F2FP.F16.E4M3.UNPACK_B R2, R2.H1 ;  /* 0x00000002ff02723e */ /* 0x000fe400030006ff */
[----:B------:R-:W-:-:S02]  /*166b0*/  F2FP.F16.E4M3.UNPACK_B R3, R3.H1 ;  /* 0x00000003ff03723e */ /* 0x000fc400030006ff */
[----:B------:R-:W-:Y:S02]  /*166c0*/  F2FP.F16.E4M3.UNPACK_B R8, R10 ;  /* 0x0000000aff08723e */ /* 0x000fe400020006ff */
[----:B---3--:R-:W-:Y:S02]  /*166d0*/  F2FP.F16.E4M3.UNPACK_B R10, R11 ;  /* 0x0000000bff0a723e */ /* 0x008fe400020006ff */
[----:B------:R-:W-:Y:S02]  /*166e0*/  F2FP.F16.E4M3.UNPACK_B R11, R21 ;  /* 0x00000015ff0b723e */ /* 0x000fe400020006ff */
[----:B------:R-:W3:Y:S01]  /*166f0*/  LDL.LU R21, [R1+0xa68] ;  /* 0x000a680001157983 */ /* 0x000ee20000300800 */
[----:B--2---:R-:W-:-:S15]  /*16700*/  HMMA.16816.F32 R16, R4, R2, R16 ;  /* 0x000000020410723c */ /* 0x004fde0000001810 */
[----:B------:R-:W-:-:S08]  /*16710*/  NOP ;  /* 0x0000000000007918 */ /* 0x000fd00000000000 */
[----:B------:R-:W-:Y:S04]  /*16720*/  STL.64 [R1+0x40], R16 ;  /* 0x0000401001007387 */ /* 0x000fe80000100a00 */
[----:B------:R0:W-:Y:S04]  /*16730*/  STL.64 [R1+0x48], R18 ;  /* 0x0000481201007387 */ /* 0x0001e80000100a00 */
[----:B0-----:R-:W2:Y:S04]  /*16740*/  LDL.LU.64 R18, [R1+0xa60] ;  /* 0x000a600001127983 */ /* 0x001ea80000300a00 */
[----:B------:R-:W2:Y:S01]  /*16750*/  LDL.LU.64 R16, [R1+0xa58] ;  /* 0x000a580001107983 */ /* 0x000ea20000300a00 */
[----:B------:R-:W-:-:S02]  /*16760*/  F2FP.F16.E4M3.UNPACK_B R28, R28.H1 ;  /* 0x0000001cff1c723e */ /* 0x000fc400030006ff */
[----:B------:R-:W-:-:S07]  /*16770*/  F2FP.F16.E4M3.UNPACK_B R29, R29.H1 ;  /* 0x0000001dff1d723e */ /* 0x000fce00030006ff */
[----:B--2---:R-:W-:Y:S01]  /*16780*/  HMMA.16816.F32 R4, R4, R28, R16 ;  /* 0x0000001c0404723c */ /* 0x004fe20000001810 */
[----:B------:R-:W2:Y:S04]  /*16790*/  LDL.LU.64 R18, [R1+0xa50] ;  /* 0x000a500001127983 */ /* 0x000ea80000300a00 */
[----:B------:R-:W2:-:S15]  /*167a0*/  LDL.LU.64 R16, [R1+0xa48] ;  /* 0x000a480001107983 */ /* 0x000e9e0000300a00 */
[----:B------:R-:W-:-:S03]  /*167b0*/  NOP ;  /* 0x0000000000007918 */ /* 0x000fc60000000000 */
[----:B------:R0:W-:Y:S04]  /*167c0*/  STL.64 [R1+0x30], R4 ;  /* 0x0000300401007387 */ /* 0x0001e80000100a00 */
[----:B------:R1:W-:Y:S04]  /*167d0*/  STL.64 [R1+0x38], R6 ;  /* 0x0000380601007387 */ /* 0x0003e80000100a00 */
[----:B0-----:R-:W4:Y:S04]  /*167e0*/  LDL.LU R4, [R1] ;  /* 0x0000000001047983 */ /* 0x001f280000300800 */
[----:B------:R-:W4:Y:S04]  /*167f0*/  LDL.LU R5, [R1+0x4] ;  /* 0x0000040001057983 */ /* 0x000f280000300800 */
[----:B-1----:R-:W4:Y:S04]  /*16800*/  LDL.LU R6, [R1+0x8] ;  /* 0x0000080001067983 */ /* 0x002f280000300800 */
[----:B------:R-:W4:Y:S02]  /*16810*/  LDL.LU R7, [R1+0xc] ;  /* 0x00000c0001077983 */ /* 0x000f240000300800 */
[----:B----4-:R-:W-:Y:S02]  /*16820*/  HMMA.16816.F32 R4, R8, R26, R4 ;  /* 0x0000001a0804723c */ /* 0x010fe40000001804 */
[----:B------:R-:W4:Y:S04]  /*16830*/  LDL.LU R26, [R1+0x350] ;  /* 0x00035000011a7983 */ /* 0x000f280000300800 */
[----:B------:R-:W4:-:S15]  /*16840*/  LDL.LU R27, [R1+0x34c] ;  /* 0x00034c00011b7983 */ /* 0x000f1e0000300800 */
[----:B------:R-:W-:-:S02]  /*16850*/  NOP ;  /* 0x0000000000007918 */ /* 0x000fc40000000000 */
[----:B------:R0:W-:Y:S04]  /*16860*/  STL.64 [R1+0xa18], R6 ;  /* 0x000a180601007387 */ /* 0x0001e80000100a00 */
[----:B0-----:R-:W3:Y:S04]  /*16870*/  LDL.LU R7, [R1+0x324] ;  /* 0x0003240001077983 */ /* 0x001ee80000300800 */
[----:B------:R-:W2:Y:S04]  /*16880*/  LDL.LU R6, [R1+0x32c] ;  /* 0x00032c0001067983 */ /* 0x000ea80000300800 */
[----:B------:R0:W-:Y:S04]  /*16890*/  STL.64 [R1+0xa10], R4 ;  /* 0x000a100401007387 */ /* 0x0001e80000100a00 */
[----:B0-----:R-:W4:Y:S04]  /*168a0*/  LDL.LU R5, [R1+0x33c] ;  /* 0x00033c0001057983 */ /* 0x001f280000300800 */
[----:B------:R-:W4:Y:S01]  /*168b0*/  LDL.LU R4, [R1+0x354] ;  /* 0x0003540001047983 */ /* 0x000f220000300800 */
[----:B---3--:R-:W-:-:S03]  /*168c0*/  IMAD R7, R7, 0x100, R22 ;  /* 0x0000010007077824 */ /* 0x008fc600078e0216 */
[----:B------:R-:W3:Y:S01]  /*168d0*/  LDL.LU R22, [R1+0xa40] ;  /* 0x000a400001167983 */ /* 0x000ee20000300800 */
[----:B--2---:R-:W-:-:S03]  /*168e0*/  IMAD R6, R6, 0x100, R23 ;  /* 0x0000010006067824 */ /* 0x004fc600078e0217 */
[----:B------:R-:W3:Y:S02]  /*168f0*/  LDL.LU R23, [R1+0xa3c] ;  /* 0x000a3c0001177983 */ /* 0x000ee40000300800 */
[----:B---3--:R-:W-:Y:S02]  /*16900*/  HMMA.16816.F32 R20, R8, R24, R20 ;  /* 0x000000180814723c */ /* 0x008fe40000001814 */
[----:B------:R-:W4:Y:S04]  /*16910*/  LDL.LU R24, [R1+0x340] ;  /* 0x0003400001187983 */ /* 0x000f280000300800 */
[----:B------:R-:W2:-:S15]  /*16920*/  LDL.LU R25, [R1+0x358] ;  /* 0x0003580001197983 */ /* 0x000e9e0000300800 */
[----:B------:R-:W-:-:S02]  /*16930*/  NOP ;  /* 0x0000000000007918 */ /* 0x000fc40000000000 */
[----:B------:R0:W-:Y:S04]  /*16940*/  STL.64 [R1+0xa08], R20 ;  /* 0x000a081401007387 */ /* 0x0001e80000100a00 */
[----:B0-----:R-:W3:Y:S04]  /*16950*/  LDL.LU R20, [R1+0x348] ;  /* 0x0003480001147983 */ /* 0x001ee80000300800 */
[----:B------:R-:W3:Y:S04]  /*16960*/  LDL.LU R21, [R1+0x344] ;  /* 0x0003440001157983 */ /* 0x000ee80000300800 */
[----:B------:R0:W-:Y:S04]  /*16970*/  STL [R1+0xa04], R22 ;  /* 0x000a041601007387 */ /* 0x0001e80000100800 */
[----:B0-----:R-:W3:Y:S04]  /*16980*/  LDL.LU R22, [R1+0x338] ;  /* 0x0003380001167983 */ /* 0x001ee80000300800 */
[----:B------:R-:W-:Y:S01]  /*16990*/  STL [R1+0xa00], R23 ;  /* 0x000a001701007387 */ /* 0x000fe20000100800 */
[----:B----4-:R-:W-:-:S02]  /*169a0*/  IMAD R5, R5, 0x100, R24 ;  /* 0x0000010005057824 */ /* 0x010fc400078e0218 */
[----:B--2---:R-:W-:-:S03]  /*169b0*/  IMAD R4, R4, 0x100, R25 ;  /* 0x0000010004047824 */ /* 0x004fc600078e0219 */
[----:B------:R0:W-:Y:S04]  /*169c0*/  STL [R1+0xa30], R5 ;  /* 0x000a300501007387 */ /* 0x0001e80000100800 */
[----:B0-----:R-:W2:Y:S01]  /*169d0*/  LDL R5, [R1+0xa4] ;  /* 0x0000a40001057983 */ /* 0x001ea20000100800 */
[----:B---3--:R-:W-:Y:S02]  /*169e0*/  IMAD R20, R21, 0x100, R20 ;  /* 0x0000010015147824 */ /* 0x008fe400078e0214 */
[----:B------:R-:W-:Y:S02]  /*169f0*/  IMAD R21, R27, 0x100, R26 ;  /* 0x000001001b157824 */ /* 0x000fe400078e021a */
[----:B------:R-:W-:Y:S01]  /*16a00*/  HMMA.16816.F32 R24, R8, R2, R16 ;  /* 0x000000020818723c */ /* 0x000fe20000001810 */
[----:B------:R0:W-:Y:S04]  /*16a10*/  STL [R1+0xa34], R4 ;  /* 0x000a340401007387 */ /* 0x0001e80000100800 */
[----:B0-----:R-:W3:Y:S04]  /*16a20*/  LDL R4, [R1+0xa0] ;  /* 0x0000a00001047983 */ /* 0x001ee80000100800 */
[----:B------:R-:W-:Y:S01]  /*16a30*/  STL [R1+0x60], R21 ;  /* 0x0000601501007387 */ /* 0x000fe20000100800 */
[----:B------:R-:W-:Y:S01]  /*16a40*/  IMAD R0, R0, 0x100, R22 ;  /* 0x0000010000007824 */ /* 0x000fe200078e0216 */
[----:B------:R-:W-:Y:S01]  /*16a50*/  F2FP.F16.E4M3.UNPACK_B R16, R7 ;  /* 0x00000007ff10723e */ /* 0x000fe200020006ff */
[----:B------:R-:W-:-:S11]  /*16a60*/  IMAD.MOV.U32 R19, RZ, RZ, R20 ;  /* 0x000000ffff137224 */ /* 0x000fd600078e0014 */
[----:B------:R0:W-:Y:S04]  /*16a70*/  STL [R1+0x9cc], R24 ;  /* 0x0009cc1801007387 */ /* 0x0001e80000100800 */
[----:B------:R1:W-:Y:S01]  /*16a80*/  STL [R1+0x9c8], R25 ;  /* 0x0009c81901007387 */ /* 0x0003e20000100800 */
[----:B------:R-:W-:-:S03]  /*16a90*/  F2FP.F16.E4M3.UNPACK_B R18, R6 ;  /* 0x00000006ff12723e */ /* 0x000fc600020006ff */
[----:B------:R4:W-:Y:S04]  /*16aa0*/  STL [R1+0x9c4], R26 ;  /* 0x0009c41a01007387 */ /* 0x0009e80000100800 */
[----:B------:R4:W-:Y:S01]  /*16ab0*/  STL [R1+0x9c0], R27 ;  /* 0x0009c01b01007387 */ /* 0x0009e20000100800 */
[----:B0-----:R-:W-:-:S03]  /*16ac0*/  IMAD.MOV.U32 R24, RZ, RZ, R15 ;  /* 0x000000ffff187224 */ /* 0x001fc600078e000f */
[----:B------:R-:W3:Y:S04]  /*16ad0*/  LDL.LU R2, [R1+0x360] ;  /* 0x0003600001027983 */ /* 0x000ee80000300800 */
[----:B------:R-:W3:Y:S04]  /*16ae0*/  LDL.LU R3, [R1+0x35c] ;  /* 0x00035c0001037983 */ /* 0x000ee80000300800 */
[----:B------:R-:W3:Y:S04]  /*16af0*/  LDL R6, [R1+0xb0] ;  /* 0x0000b00001067983 */ /* 0x000ee80000100800 */
[----:B------:R-:W3:Y:S04]  /*16b00*/  LDL R7, [R1+0xb4] ;  /* 0x0000b40001077983 */ /* 0x000ee80000100800 */
[----:B------:R-:W3:Y:S04]  /*16b10*/  LDL R23, [R1+0x70] ;  /* 0x0000700001177983 */ /* 0x000ee80000100800 */
[----:B------:R-:W3:Y:S04]  /*16b20*/  LDL R22, [R1+0x74] ;  /* 0x0000740001167983 */ /* 0x000ee80000100800 */
[----:B------:R-:W3:Y:S04]  /*16b30*/  LDL R20, [R1+0x80] ;  /* 0x0000800001147983 */ /* 0x000ee80000100800 */
[----:B------:R-:W3:Y:S04]  /*16b40*/  LDL R21, [R1+0x84] ;  /* 0x0000840001157983 */ /* 0x000ee80000100800 */
[----:B------:R-:W3:Y:S01]  /*16b50*/  LDL.LU R15, [R1+0xa38] ;  /* 0x000a3800010f7983 */ /* 0x000ee20000300800 */
[----:B------:R-:W-:-:S03]  /*16b60*/  F2FP.F16.E4M3.UNPACK_B R17, R0 ;  /* 0x00000000ff11723e */ /* 0x000fc600020006ff */
[----:B-1----:R-:W3:Y:S04]  /*16b70*/  LDL.LU R25, [R1+0x54] ;  /* 0x0000540001197983 */ /* 0x002ee80000300800 */
[----:B----4-:R-:W4:Y:S04]  /*16b80*/  LDL.LU R26, [R1+0x58] ;  /* 0x00005800011a7983 */ /* 0x010f280000300800 */
[----:B------:R-:W4:Y:S04]  /*16b90*/  LDL.LU R27, [R1+0x5c] ;  /* 0x00005c00011b7983 */ /* 0x000f280000300800 */
[----:B------:R-:W4:Y:S01]  /*16ba0*/  LDL.LU R0, [R1+0x60] ;  /* 0x0000600001007983 */ /* 0x000f220000300800 */
[----:B--2---:R-:W-:-:S02]  /*16bb0*/  F2FP.F16.E4M3.UNPACK_B R5, R5 ;  /* 0x00000005ff05723e */ /* 0x004fc400020006ff */
[----:B---3--:R-:W-:-:S05]  /*16bc0*/  F2FP.F16.E4M3.UNPACK_B R4, R4 ;  /* 0x00000004ff04723e */ /* 0x008fca00020006ff */
[----:B------:R0:W-:Y:S01]  /*16bd0*/  STL [R1], R4 ;  /* 0x0000000401007387 */ /* 0x0001e20000100800 */
[----:B------:R-:W-:Y:S07]  /*16be0*/  HMMA.16816.F32 R12, R8, R28, R12 ;  /* 0x0000001c080c723c */ /* 0x000fee000000180c */
[----:B------:R-:W-:Y:S02]  /*16bf0*/  IMAD.MOV.U32 R28, RZ, RZ, R4 ;  /* 0x000000ffff1c7224 */ /* 0x000fe400078e0004 */
[----:B0-----:R-:W2:Y:S01]  /*16c00*/  LDL.LU R4, [R1+0xa34] ;  /* 0x000a340001047983 */ /* 0x001ea20000300800 */
[----:B------:R-:W-:-:S03]  /*16c10*/  IMAD.MOV.U32 R29, RZ, RZ, R5 ;  /* 0x000000ffff1d7224 */ /* 0x000fc600078e0005 */
[----:B------:R0:W-:Y:S04]  /*16c20*/  STL [R1+0x4], R5 ;  /* 0x0000040501007387 */ /* 0x0001e80000100800 */
[----:B0-----:R-:W3:Y:S06]  /*16c30*/  LDL.LU R5, [R1+0xa30] ;  /* 0x000a300001057983 */ /* 0x001eec0000300800 */
[----:B------:R0:W-:Y:S04]  /*16c40*/  STL [R1+0x9dc], R12 ;  /* 0x0009dc0c01007387 */ /* 0x0001e80000100800 */
[----:B------:R1:W-:Y:S04]  /*16c50*/  STL [R1+0x9d8], R13 ;  /* 0x0009d80d01007387 */ /* 0x0003e80000100800 */
[----:B------:R4:W-:Y:S04]  /*16c60*/  STL [R1+0x9d4], R14 ;  /* 0x0009d40e01007387 */ /* 0x0009e80000100800 */
[----:B------:R4:W-:Y:S04]  /*16c70*/  STL [R1+0x9d0], R15 ;  /* 0x0009d00f01007387 */ /* 0x0009e80000100800 */
[----:B0-----:R-:W2:Y:S04]  /*16c80*/  LDL.LU R12, [R1+0x40] ;  /* 0x00004000010c7983 */ /* 0x001ea80000300800 */
[----:B-1----:R-:W2:Y:S04]  /*16c90*/  LDL.LU R13, [R1+0x44] ;  /* 0x00004400010d7983 */ /* 0x002ea80000300800 */
[----:B----4-:R-:W4:Y:S04]  /*16ca0*/  LDL.LU R14, [R1+0x48] ;  /* 0x00004800010e7983 */ /* 0x010f280000300800 */
[----:B------:R-:W4:Y:S01]  /*16cb0*/  LDL.LU R15, [R1+0x4c] ;  /* 0x00004c00010f7983 */ /* 0x000f220000300800 */
[----:B------:R-:W-:-:S03]  /*16cc0*/  F2FP.F16.E4M3.UNPACK_B R19, R19 ;  /* 0x00000013ff13723e */ /* 0x000fc600020006ff */
[----:B----4-:R-:W-:Y:S04]  /*16cd0*/  STL.64 [R1+0xa28], R14 ;  /* 0x000a280e01007387 */ /* 0x010fe80000100a00 */
[----:B--2---:R0:W-:Y:S04]  /*16ce0*/  STL.64 [R1+0xa20], R12 ;  /* 0x000a200c01007387 */ /* 0x0041e80000100a00 */
[----:B0-----:R-:W2:Y:S04]  /*16cf0*/  LDL.LU R12, [R1+0x10] ;  /* 0x00001000010c7983 */ /* 0x001ea80000300800 */
[----:B------:R-:W2:Y:S04]  /*16d00*/  LDL.LU R13, [R1+0x14] ;  /* 0x00001400010d7983 */ /* 0x000ea80000300800 */
[----:B------:R-:W2:Y:S04]  /*16d10*/  LDL.LU R14, [R1+0x18] ;  /* 0x00001800010e7983 */ /* 0x000ea80000300800 */
[----:B------:R-:W2:Y:S01]  /*16d20*/  LDL.LU R15, [R1+0x1c] ;  /* 0x00001c00010f7983 */ /* 0x000ea20000300800 */
[----:B------:R-:W-:Y:S01]  /*16d30*/  IMAD R11, R3, 0x100, R2 ;  /* 0x00000100030b7824 */ /* 0x000fe200078e0202 */
[----:B------:R-:W-:-:S02]  /*16d40*/  F2FP.F16.E4M3.UNPACK_B R10, R4 ;  /* 0x00000004ff0a723e */ /* 0x000fc400020006ff */
[----:B------:R-:W-:Y:S01]  /*16d50*/  F2FP.F16.E4M3.UNPACK_B R2, R6 ;  /* 0x00000006ff02723e */ /* 0x000fe200020006ff */
[----:B------:R-:W4:Y:S01]  /*16d60*/  LDL.LU R4, [R1+0x30] ;  /* 0x0000300001047983 */ /* 0x000f220000300800 */
[----:B------:R-:W-:Y:S02]  /*16d70*/  F2FP.F16.E4M3.UNPACK_B R3, R7 ;  /* 0x00000007ff03723e */ /* 0x000fe400020006ff */
[----:B---3--:R-:W-:Y:S02]  /*16d80*/  F2FP.F16.E4M3.UNPACK_B R8, R5 ;  /* 0x00000005ff08723e */ /* 0x008fe400020006ff */
[----:B------:R-:W4:Y:S04]  /*16d90*/  LDL.LU R5, [R1+0x34] ;  /* 0x0000340001057983 */ /* 0x000f280000300800 */
[----:B------:R-:W4:Y:S04]  /*16da0*/  LDL.LU R6, [R1+0x38] ;  /* 0x0000380001067983 */ /* 0x000f280000300800 */
[----:B------:R-:W4:Y:S01]  /*16db0*/  LDL.LU R7, [R1+0x3c] ;  /* 0x00003c0001077983 */ /* 0x000f220000300800 */
[----:B--2---:R-:W-:-:S15]  /*16dc0*/  HMMA.16816.F32 R12, R16, R28, R12 ;  /* 0x0000001c100c723c */ /* 0x004fde000000180c */
[----:B------:R-:W-:-:S08]  /*16dd0*/  NOP ;  /* 0x0000000000007918 */ /* 0x000fd00000000000 */
[----:B------:R-:W-:Y:S04]  /*16de0*/  STL.64 [R1+0x20], R12 ;  /* 0x0000200c01007387 */ /* 0x000fe80000100a00 */
[----:B------:R0:W-:Y:S02]  /*16df0*/  STL.64 [R1+0x28], R14 ;  /* 0x0000280e01007387 */ /* 0x0001e40000100a00 */
[----:B0-----:R-:W-:-:S15]  /*16e00*/  HMMA.16816.F32 R12, R16, R2, R24 ;  /* 0x00000002100c723c */ /* 0x001fde0000001818 */
[----:B------:R-:W-:-:S09]  /*16e10*/  NOP ;  /* 0x0000000000007918 */ /* 0x000fd20000000000 */
        /* <DEDUP_REMOVED lines=8> */
[----:B------:R-:W3:Y:S01]  /*16ea0*/  LDL.LU R22, [R1+0x368] ;  /* 0x0003680001167983 */ /* 0x000ee20000300800 */
[----:B------:R-:W-:-:S03]  /*16eb0*/  F2FP.F16.E4M3.UNPACK_B R9, R0 ;  /* 0x00000000ff09723e */ /* 0x000fc600020006ff */
[----:B------:R-:W3:Y:S04]  /*16ec0*/  LDL.LU R23, [R1+0x370] ;  /* 0x0003700001177983 */ /* 0x000ee80000300800 */
[----:B------:R-:W3:Y:S04]  /*16ed0*/  LDL.LU R0, [R1+0x37c] ;  /* 0x00037c0001007983 */ /* 0x000ee80000300800 */
[----:B------:R-:W-:Y:S04]  /*16ee0*/  STL [R1+0x9ec], R27 ;  /* 0x0009ec1b01007387 */ /* 0x000fe80000100800 */
[----:B------:R-:W-:Y:S04]  /*16ef0*/  STL [R1+0x9e8], R26 ;  /* 0x0009e81a01007387 */ /* 0x000fe80000100800 */
[----:B------:R-:W-:Y:S04]  /*16f00*/  STL [R1+0x9e4], R25 ;  /* 0x0009e41901007387 */ /* 0x000fe80000100800 */
[----:B------:R2:W-:Y:S01]  /*16f10*/  STL [R1+0x9e0], R24 ;  /* 0x0009e01801007387 */ /* 0x0005e20000100800 */
[----:B------:R-:W-:-:S02]  /*16f20*/  F2FP.F16.E4M3.UNPACK_B R20, R20 ;  /* 0x00000014ff14723e */ /* 0x000fc400020006ff */
[----:B------:R-:W-:-:S07]  /*16f30*/  F2FP.F16.E4M3.UNPACK_B R21, R21 ;  /* 0x00000015ff15723e */ /* 0x000fce00020006ff */
[C---:B----4-:R-:W-:Y:S06]  /*16f40*/  HMMA.16816.F32 R4, R16.reuse, R20, R4 ;  /* 0x000000141004723c */ /* 0x050fec0000001804 */
[----:B--2---:R-:W-:-:S15]  /*16f50*/  HMMA.16816.F32 R24, R16, R28, R12 ;  /* 0x0000001c1018723c */ /* 0x004fde000000180c */
[----:B------:R-:W-:-:S03]  /*16f60*/  NOP ;  /* 0x0000000000007918 */ /* 0x000fc60000000000 */
[----:B------:R-:W-:Y:S02]  /*16f70*/  IMAD.MOV.U32 R19, RZ, RZ, R6 ;  /* 0x000000ffff137224 */ /* 0x000fe400078e0006 */
[----:B------:R-:W-:-:S04]  /*16f80*/  IMAD.MOV.U32 R18, RZ, RZ, R7 ;  /* 0x000000ffff127224 */ /* 0x000fc800078e0007 */
[----:B------:R-:W-:Y:S02]  /*16f90*/  IMAD.MOV.U32 R13, RZ, RZ, R25 ;  /* 0x000000ffff0d7224 */ /* 0x000fe400078e0019 */
[----:B------:R-:W-:-:S03]  /*16fa0*/  IMAD.MOV.U32 R12, RZ, RZ, R24 ;  /* 0x000000ffff0c7224 */ /* 0x000fc600078e0018 */
[----:B------:R-:W-:Y:S04]  /*16fb0*/  STL [R1+0x9fc], R13 ;  /* 0x0009fc0d01007387 */ /* 0x000fe80000100800 */
[----:B------:R0:W-:Y:S01]  /*16fc0*/  STL [R1+0x9f8], R12 ;  /* 0x0009f80c01007387 */ /* 0x0001e20000100800 */
[----:B------:R-:W-:Y:S02]  /*16fd0*/  IMAD.MOV.U32 R14, RZ, RZ, R26 ;  /* 0x000000ffff0e7224 */ /* 0x000fe400078e001a */
[----:B------:R-:W-:Y:S02]  /*16fe0*/  IMAD.MOV.U32 R15, RZ, RZ, R27 ;  /* 0x000000ffff0f7224 */ /* 0x000fe400078e001b */
[----:B------:R-:W-:Y:S01]  /*16ff0*/  IMAD.MOV.U32 R27, RZ, RZ, R4 ;  /* 0x000000ffff1b7224 */ /* 0x000fe200078e0004 */
[----:B0-----:R-:W2:Y:S01]  /*17000*/  LDL.LU R12, [R1] ;  /* 0x00000000010c7983 */ /* 0x001ea20000300800 */
[----:B------:R-:W-:-:S03]  /*17010*/  IMAD.MOV.U32 R26, RZ, RZ, R5 ;  /* 0x000000ffff1a7224 */ /* 0x000fc600078e0005 */
[----:B------:R-:W2:Y:S04]  /*17020*/  LDL.LU R13, [R1+0x4] ;  /* 0x00000400010d7983 */ /* 0x000ea80000300800 */
[----:B------:R0:W-:Y:S04]  /*17030*/  STL [R1+0x9f4], R28 ;  /* 0x0009f41c01007387 */ /* 0x0001e80000100800 */
[----:B------:R1:W-:Y:S04]  /*17040*/  STL [R1+0x9f0], R29 ;  /* 0x0009f01d01007387 */ /* 0x0003e80000100800 */
[----:B------:R-:W2:Y:S04]  /*17050*/  LDL.LU.64 R6, [R1+0xa18] ;  /* 0x000a180001067983 */ /* 0x000ea80000300a00 */
[----:B------:R-:W2:Y:S01]  /*17060*/  LDL.LU.64 R4, [R1+0xa10] ;  /* 0x000a100001047983 */ /* 0x000ea20000300a00 */
[----:B------:R-:W-:Y:S01]  /*17070*/  F2FP.F16.E4M3.UNPACK_B R11, R11 ;  /* 0x0000000bff0b723e */ /* 0x000fe200020006ff */
[----:B------:R-:W-:-:S02]  /*17080*/  IMAD.MOV.U32 R25, RZ, RZ, R20 ;  /* 0x000000ffff197224 */ /* 0x000fc400078e0014 */
[----:B------:R-:W-:Y:S02]  /*17090*/  IMAD.MOV.U32 R24, RZ, RZ, R21 ;  /* 0x000000ffff187224 */ /* 0x000fe400078e0015 */
[----:B------:R-:W4:Y:S04]  /*170a0*/  LDL.LU.64 R20, [R1+0xa08] ;  /* 0x000a080001147983 */ /* 0x000f280000300a00 */
[----:B------:R-:W4:Y:S04]  /*170b0*/  LDL.LU R16, [R1+0x394] ;  /* 0x0003940001107983 */ /* 0x000f280000300800 */
[----:B------:R-:W4:Y:S01]  /*170c0*/  LDL.LU R17, [R1+0x38c] ;  /* 0x00038c0001117983 */ /* 0x000f220000300800 */
[----:B--2---:R-:W-:-:S15]  /*170d0*/  HMMA.16816.F32 R4, R8, R12, R4 ;  /* 0x0000000c0804723c */ /* 0x004fde0000001804 */
[----:B------:R-:W-:-:S09]  /*170e0*/  NOP ;  /* 0x0000000000007918 */ /* 0x000fd20000000000 */
[----:B------:R-:W-:Y:S02]  /*170f0*/  IMAD.MOV.U32 R13, RZ, RZ, R4 ;  /* 0x000000ffff0d7224 */ /* 0x000fe400078e0004 */
[----:B0-----:R-:W-:Y:S01]  /*17100*/  IMAD.MOV.U32 R28, RZ, RZ, R6 ;  /* 0x000000ffff1c7224 */ /* 0x001fe200078e0006 */
[----:B------:R-:W3:Y:S04]  /*17110*/  LDL.LU R4, [R1+0x364] ;  /* 0x0003640001047983 */ /* 0x000ee80000300800 */
[----:B------:R-:W2:Y:S01]  /*17120*/  LDL.LU R6, [R1+0x36c] ;  /* 0x00036c0001067983 */ /* 0x000ea20000300800 */
[----:B------:R-:W-:Y:S02]  /*17130*/  IMAD.MOV.U32 R12, RZ, RZ, R5 ;  /* 0x000000ffff0c7224 */ /* 0x000fe400078e0005 */
[----:B-1----:R-:W-:Y:S01]  /*17140*/  IMAD.MOV.U32 R29, RZ, RZ, R7 ;  /* 0x000000ffff1d7224 */ /* 0x002fe200078e0007 */
[----:B------:R-:W4:Y:S04]  /*17150*/  LDL.LU R5, [R1+0x374] ;  /* 0x0003740001057983 */ /* 0x000f280000300800 */
[----:B------:R-:W4:Y:S01]  /*17160*/  LDL.LU R7, [R1+0x384] ;  /* 0x0003840001077983 */ /* 0x000f220000300800 */
[----:B---3--:R-:W-:-:S03]  /*17170*/  IMAD R4, R4, 0x100, R22 ;  /* 0x0000010004047824 */ /* 0x008fc600078e0216 */
[----:B------:R-:W4:Y:S01]  /*17180*/  LDL.LU R22, [R1+0xa04] ;  /* 0x000a040001167983 */ /* 0x000f220000300800 */
[----:B--2---:R-:W-:-:S03]  /*17190*/  IMAD R6, R6, 0x100, R23 ;  /* 0x0000010006067824 */ /* 0x004fc600078e0217 */
[----:B------:R-:W4:Y:S02]  /*171a0*/  LDL.LU R23, [R1+0xa00] ;  /* 0x000a000001177983 */ /* 0x000f240000300800 */
[----:B----4-:R-:W-:Y:S02]  /*171b0*/  HMMA.16816.F32 R20, R8, R2, R20 ;  /* 0x000000020814723c */ /* 0x010fe40000001814 */
[----:B------:R-:W2:Y:S04]  /*171c0*/  LDL.LU R2, [R1+0x398] ;  /* 0x0003980001027983 */ /* 0x000ea80000300800 */
[----:B------:R-:W3:-:S15]  /*171d0*/  LDL.LU R3, [R1+0x390] ;  /* 0x0003900001037983 */ /* 0x000ede0000300800 */
[----:B------:R-:W-:-:S02]  /*171e0*/  NOP ;  /* 0x0000000000007918 */ /* 0x000fc40000000000 */
[----:B------:R0:W-:Y:S04]  /*171f0*/  STL.64 [R1+0x970], R22 ;  /* 0x0009701601007387 */ /* 0x0001e80000100a00 */
[----:B0-----:R-:W4:Y:S04]  /*17200*/  LDL.LU R22, [R1+0x388] ;  /* 0x0003880001167983 */ /* 0x001f280000300800 */
[----:B------:R-:W4:Y:S04]  /*17210*/  LDL.LU R23, [R1+0x380] ;  /* 0x0003800001177983 */ /* 0x000f280000300800 */
[----:B------:R0:W-:Y:S04]  /*17220*/  STL.64 [R1+0x968], R20 ;  /* 0x0009681401007387 */ /* 0x0001e80000100a00 */
[----:B0-----:R-:W4:Y:S01]  /*17230*/  LDL.LU R21, [R1+0x378] ;  /* 0x0003780001157983 */ /* 0x001f220000300800 */
[----:B------:R-:W-:-:S02]  /*17240*/  IMAD.MOV.U32 R20, RZ, RZ, R13 ;  /* 0x000000ffff147224 */ /* 0x000fc400078e000d */
[----:B--2---:R-:W-:Y:S02]  /*17250*/  IMAD R16, R16, 0x100, R2 ;  /* 0x0000010010107824 */ /* 0x004fe400078e0202 */
[----:B---3--:R-:W-:-:S05]  /*17260*/  IMAD R17, R17, 0x100, R3 ;  /* 0x0000010011117824 */ /* 0x008fca00078e0203 */
[----:B------:R0:W-:Y:S04]  /*17270*/  STL.64 [R1+0x9b8], R16 ;  /* 0x0009b81001007387 */ /* 0x0001e80000100a00 */
[----:B------:R-:W2:Y:S01]  /*17280*/  LDL.LU R13, [R1+0x9fc] ;  /* 0x0009fc00010d7983 */ /* 0x000ea20000300800 */
[----:B0-----:R-:W-:Y:S02]  /*17290*/  IMAD.MOV.U32 R16, RZ, RZ, R25 ;  /* 0x000000ffff107224 */ /* 0x001fe400078e0019 */
[----:B------:R-:W-:Y:S02]  /*172a0*/  IMAD.MOV.U32 R17, RZ, RZ, R24 ;  /* 0x000000ffff117224 */ /* 0x000fe400078e0018 */
[----:B----4-:R-:W-:Y:S02]  /*172b0*/  IMAD R7, R7, 0x100, R22 ;  /* 0x0000010007077824 */ /* 0x010fe400078e0216 */
[----:B------:R-:W-:-:S02]  /*172c0*/  IMAD.MOV.U32 R22, RZ, RZ, R28 ;  /* 0x000000ffff167224 */ /* 0x000fc400078e001c */
[----:B------:R-:W-:Y:S02]  /*172d0*/  IMAD R0, R0, 0x100, R23 ;  /* 0x0000010000007824 */ /* 0x000fe400078e0217 */
[----:B------:R-:W-:Y:S02]  /*172e0*/  IMAD.MOV.U32 R23, RZ, RZ, R29 ;  /* 0x000000ffff177224 */ /* 0x000fe400078e001d */
[----:B------:R-:W-:Y:S02]  /*172f0*/  IMAD R5, R5, 0x100, R21 ;  /* 0x0000010005057824 */ /* 0x000fe400078e0215 */
[----:B------:R-:W-:Y:S02]  /*17300*/  IMAD.MOV.U32 R21, RZ, RZ, R12 ;  /* 0x000000ffff157224 */ /* 0x000fe400078e000c */
[----:B------:R-:W3:Y:S04]  /*17310*/  LDL.LU R12, [R1+0x9f8] ;  /* 0x0009f800010c7983 */ /* 0x000ee80000300800 */
[----:B------:R-:W4:Y:S04]  /*17320*/  LDL.LU R28, [R1+0x9f4] ;  /* 0x0009f400011c7983 */ /* 0x000f280000300800 */
[----:B------:R-:W4:Y:S04]  /*17330*/  LDL.LU R29, [R1+0x9f0] ;  /* 0x0009f000011d7983 */ /* 0x000f280000300800 */
[----:B------:R-:W-:Y:S04]  /*17340*/  STL.64 [R1+0x980], R22 ;  /* 0x0009801601007387 */ /* 0x000fe80000100a00 */
[----:B------:R0:W-:Y:S02]  /*17350*/  STL.64 [R1+0x978], R20 ;  /* 0x0009781401007387 */ /* 0x0001e40000100a00 */
[----:B0-----:R-:W-:-:S02]  /*17360*/  IMAD.MOV.U32 R20, RZ, RZ, R27 ;  /* 0x000000ffff147224 */ /* 0x001fc400078e001b */
[----:B------:R-:W4:Y:S01]  /*17370*/  LDL.LU R27, [R1+0x9ec] ;  /* 0x0009ec00011b7983 */ /* 0x000f220000300800 */
[----:B------:R-:W-:-:S03]  /*17380*/  IMAD.MOV.U32 R21, RZ, RZ, R26 ;  /* 0x000000ffff157224 */ /* 0x000fc600078e001a */
[----:B------:R-:W4:Y:S04]  /*17390*/  LDL.LU R26, [R1+0x9e8] ;  /* 0x0009e800011a7983 */ /* 0x000f280000300800 */
[----:B------:R-:W4:Y:S04]  /*173a0*/  LDL.LU R25, [R1+0x9e4] ;  /* 0x0009e40001197983 */ /* 0x000f280000300800 */
[----:B------:R-:W4:Y:S01]  /*173b0*/  LDL.LU R24, [R1+0x9e0] ;  /* 0x0009e00001187983 */ /* 0x000f220000300800 */
[----:B------:R-:W-:Y:S02]  /*173c0*/  IMAD.MOV.U32 R22, RZ, RZ, R19 ;  /* 0x000000ffff167224 */ /* 0x000fe400078e0013 */
[----:B------:R-:W-:Y:S01]  /*173d0*/  IMAD.MOV.U32 R23, RZ, RZ, R18 ;  /* 0x000000ffff177224 */ /* 0x000fe200078e0012 */
[----:B------:R-:W4:Y:S04]  /*173e0*/  LDL.LU R2, [R1+0xa0] ;  /* 0x0000a00001027983 */ /* 0x000f280000300800 */
[----:B------:R-:W4:Y:S04]  /*173f0*/  LDL.LU R3, [R1+0xa4] ;  /* 0x0000a40001037983 */ /* 0x000f280000300800 */
[----:B------:R0:W-:Y:S04]  /*17400*/  STL.64 [R1+0x990], R22 ;  /* 0x0009901601007387 */ /* 0x0001e80000100a00 */
[----:B------:R2:W-:Y:S01]  /*17410*/  STL.64 [R1+0x988], R20 ;  /* 0x0009881401007387 */ /* 0x0005e20000100a00 */
[----:B0-----:R-:W-:-:S02]  /*17420*/  IMAD.MOV.U32 R22, RZ, RZ, R14 ;  /* 0x000000ffff167224 */ /* 0x001fc400078e000e */
[----:B------:R-:W-:Y:S02]  /*17430*/  IMAD.MOV.U32 R23, RZ, RZ, R15 ;  /* 0x000000ffff177224 */ /* 0x000fe400078e000f */
[----:B--2---:R-:W-:Y:S02]  /*17440*/  IMAD.MOV.U32 R21, RZ, RZ, R13 ;  /* 0x000000ffff157224 */ /* 0x004fe400078e000d */
[----:B---3--:R-:W-:Y:S02]  /*17450*/  IMAD.MOV.U32 R20, RZ, RZ, R12 ;  /* 0x000000ffff147224 */ /* 0x008fe400078e000c */
[----:B------:R-:W2:Y:S04]  /*17460*/  LDL.LU R12, [R1+0x9dc] ;  /* 0x0009dc00010c7983 */ /* 0x000ea80000300800 */
[----:B------:R-:W2:Y:S04]  /*17470*/  LDL.LU R13, [R1+0x9d8] ;  /* 0x0009d800010d7983 */ /* 0x000ea80000300800 */
[----:B------:R-:W2:Y:S04]  /*17480*/  LDL.LU R14, [R1+0x9d4] ;  /* 0x0009d400010e7983 */ /* 0x000ea80000300800 */
[----:B------:R-:W2:Y:S04]  /*17490*/  LDL.LU R15, [R1+0x9d0] ;  /* 0x0009d000010f7983 */ /* 0x000ea80000300800 */
[----:B------:R-:W3:Y:S04]  /*174a0*/  LDL.LU R18, [R1+0xb0] ;  /* 0x0000b00001127983 */ /* 0x000ee80000300800 */
[----:B------:R-:W3:Y:S04]  /*174b0*/  LDL.LU R19, [R1+0xb4] ;  /* 0x0000b40001137983 */ /* 0x000ee80000300800 */
[----:B------:R4:W-:Y:S04]  /*174c0*/  STL.64 [R1+0x9a0], R22 ;  /* 0x0009a01601007387 */ /* 0x0009e80000100a00 */
[----:B------:R0:W-:Y:S01]  /*174d0*/  STL.64 [R1+0x998], R20 ;  /* 0x0009981401007387 */ /* 0x0001e20000100a00 */
[----:B----4-:R-:W-:-:S02]  /*174e0*/  IMAD.MOV.U32 R22, RZ, RZ, R26 ;  /* 0x000000ffff167224 */ /* 0x010fc400078e001a */
[----:B0-----:R-:W-:Y:S02]  /*174f0*/  IMAD.MOV.U32 R20, RZ, RZ, R24 ;  /* 0x000000ffff147224 */ /* 0x001fe400078e0018 */
[----:B------:R-:W4:Y:S01]  /*17500*/  LDL.LU R24, [R1+0x9cc] ;  /* 0x0009cc0001187983 */ /* 0x000f220000300800 */
[----:B------:R-:W-:Y:S02]  /*17510*/  IMAD.MOV.U32 R21, RZ, RZ, R25 ;  /* 0x000000ffff157224 */ /* 0x000fe400078e0019 */
[----:B------:R-:W-:Y:S01]  /*17520*/  IMAD.MOV.U32 R23, RZ, RZ, R27 ;  /* 0x000000ffff177224 */ /* 0x000fe200078e001b */
[----:B------:R-:W4:Y:S04]  /*17530*/  LDL.LU R25, [R1+0x9c8] ;  /* 0x0009c80001197983 */ /* 0x000f280000300800 */
[----:B------:R-:W4:Y:S04]  /*17540*/  LDL.LU R26, [R1+0x9c4] ;  /* 0x0009c400011a7983 */ /* 0x000f280000300800 */
[----:B------:R-:W4:Y:S04]  /*17550*/  LDL.LU R27, [R1+0x9c0] ;  /* 0x0009c000011b7983 */ /* 0x000f280000300800 */
[----:B------:R-:W-:Y:S04]  /*17560*/  STL.64 [R1+0x9b0], R22 ;  /* 0x0009b01601007387 */ /* 0x000fe80000100a00 */
[----:B------:R0:W-:Y:S04]  /*17570*/  STL.64 [R1+0x9a8], R20 ;  /* 0x0009a81401007387 */ /* 0x0001e80000100a00 */
[----:B0-----:R-:W3:Y:S04]  /*17580*/  LDL.LU R20, [R1+0x20] ;  /* 0x0000200001147983 */ /* 0x001ee80000300800 */
[----:B------:R-:W3:Y:S04]  /*17590*/  LDL.LU R21, [R1+0x24] ;  /* 0x0000240001157983 */ /* 0x000ee80000300800 */
[----:B------:R-:W3:Y:S04]  /*175a0*/  LDL.LU R22, [R1+0x28] ;  /* 0x0000280001167983 */ /* 0x000ee80000300800 */
[----:B------:R-:W3:Y:S01]  /*175b0*/  LDL.LU R23, [R1+0x2c] ;  /* 0x00002c0001177983 */ /* 0x000ee20000300800 */
[C---:B--2---:R-:W-:Y:S06]  /*175c0*/  HMMA.16816.F32 R12, R8.reuse, R16, R12 ;  /* 0x00000010080c723c */ /* 0x044fec000000180c */
[----:B----4-:R-:W-:Y:S01]  /*175d0*/  HMMA.16816.F32 R24, R8, R28, R24 ;  /* 0x0000001c0818723c */ /* 0x010fe20000001818 */
[----:B------:R-:W2:Y:S04]  /*175e0*/  LDL.LU R28, [R1+0x80] ;  /* 0x00008000011c7983 */ /* 0x000ea80000300800 */
[----:B------:R-:W4:-:S15]  /*175f0*/  LDL.LU R29, [R1+0x84] ;  /* 0x00008400011d7983 */ /* 0x000f1e0000300800 */
[----:B------:R-:W-:-:S03]  /*17600*/  NOP ;  /* 0x0000000000007918 */ /* 0x000fc60000000000 */
[----:B------:R0:W-:Y:S04]  /*17610*/  STL [R1+0x964], R27 ;  /* 0x0009641b01007387 */ /* 0x0001e80000100800 */
[----:B0-----:R-:W2:Y:S04]  /*17620*/  LDL.LU R27, [R1+0x39c] ;  /* 0x00039c00011b7983 */ /* 0x001ea80000300800 */
[----:B------:R-:W4:Y:S04]  /*17630*/  LDL.LU.64 R16, [R1+0x9b8] ;  /* 0x0009b80001107983 */ /* 0x000f280000300a00 */
[----:B------:R-:W2:Y:S01]  /*17640*/  LDL.LU R11, [R1+0x3a0] ;  /* 0x0003a000010b7983 */ /* 0x000ea20000300800 */
[----:B------:R-:W-:-:S02]  /*17650*/  F2FP.F16.E4M3.UNPACK_B R4, R4 ;  /* 0x00000004ff04723e */ /* 0x000fc400020006ff */
[----:B------:R-:W-:Y:S02]  /*17660*/  F2FP.F16.E4M3.UNPACK_B R6, R6 ;  /* 0x00000006ff06723e */ /* 0x000fe400020006ff */
[----:B------:R-:W-:Y:S02]  /*17670*/  F2FP.F16.E4M3.UNPACK_B R5, R5 ;  /* 0x00000005ff05723e */ /* 0x000fe400020006ff */
[----:B------:R-:W-:Y:S02]  /*17680*/  F2FP.F16.E4M3.UNPACK_B R7, R7 ;  /* 0x00000007ff07723e */ /* 0x000fe400020006ff */
[----:B------:R-:W-:Y:S02]  /*17690*/  F2FP.F16.E4M3.UNPACK_B R2, R2.H1 ;  /* 0x00000002ff02723e */ /* 0x000fe400030006ff */
[----:B------:R-:W-:-:S07]  /*176a0*/  F2FP.F16.E4M3.UNPACK_B R3, R3.H1 ;  /* 0x00000003ff03723e */ /* 0x000fce00030006ff */
[----:B---3--:R-:W-:Y:S01]  /*176b0*/  HMMA.16816.F32 R20, R4, R2, R20 ;  /* 0x000000020414723c */ /* 0x008fe20000001814 */
[----:B------:R-:W-:Y:S02]  /*176c0*/  F2FP.F16.E4M3.UNPACK_B R8, R0 ;  /* 0x00000000ff08723e */ /* 0x000fe400020006ff */
[----:B----4-:R-:W-:Y:S01]  /*176d0*/  F2FP.F16.E4M3.UNPACK_B R10, R16 ;  /* 0x00000010ff0a723e */ /* 0x010fe200020006ff */
[----:B--2---:R-:W-:Y:S02]  /*176e0*/  IMAD R11, R27, 0x100, R11 ;  /* 0x000001001b0b7824 */ /* 0x004fe400078e020b */
[----:B------:R-:W2:Y:S04]  /*176f0*/  LDL.LU R27, [R1+0x7bc] ;  /* 0x0007bc00011b7983 */ /* 0x000ea80000300800 */
[----:B------:R-:W3:Y:S04]  /*17700*/  LDL.LU R0, [R1+0x7c0] ;  /* 0x0007c00001007983 */ /* 0x000ee80000300800 */
[----:B------:R-:W4:Y:S09]  /*17710*/  LDL.LU R16, [R1+0x70] ;  /* 0x0000700001107983 */ /* 0x000f320000300800 */
[----:B------:R-:W-:Y:S04]  /*17720*/  STL.64 [R1+0x10], R20 ;  /* 0x0000101401007387 */ /* 0x000fe80000100a00 */
[----:B------:R0:W-:Y:S04]  /*17730*/  STL.64 [R1+0x18], R22 ;  /* 0x0000181601007387 */ /* 0x0001e80000100a00 */
[----:B0-----:R-:W2:Y:S04]  /*17740*/  LDL.LU.64 R22, [R1+0x9b0] ;  /* 0x0009b00001167983 */ /* 0x001ea80000300a00 */
[----:B------:R-:W2:Y:S01]  /*17750*/  LDL.LU.64 R20, [R1+0x9a8] ;  /* 0x0009a80001147983 */ /* 0x000ea20000300a00 */
[----:B------:R-:W-:-:S02]  /*17760*/  F2FP.F16.E4M3.UNPACK_B R18, R18.H1 ;  /* 0x00000012ff12723e */ /* 0x000fc400030006ff */
[----:B------:R-:W-:Y:S02]  /*17770*/  F2FP.F16.E4M3.UNPACK_B R19, R19.H1 ;  /* 0x00000013ff13723e */ /* 0x000fe400030006ff */
[----:B------:R-:W-:Y:S02]  /*17780*/  F2FP.F16.E4M3.UNPACK_B R9, R17 ;  /* 0x00000011ff09723e */ /* 0x000fe400020006ff */
[----:B------:R-:W3:Y:S03]  /*17790*/  LDL.LU R17, [R1+0x74] ;  /* 0x0000740001117983 */ /* 0x000ee60000300800 */
[----:B--2---:R-:W-:-:S15]  /*177a0*/  HMMA.16816.F32 R20, R4, R18, R20 ;  /* 0x000000120414723c */ /* 0x004fde0000001814 */
[----:B------:R-:W-:-:S08]  /*177b0*/  NOP ;  /* 0x0000000000007918 */ /* 0x000fd00000000000 */
[----:B------:R-:W-:Y:S04]  /*177c0*/  STL.64 [R1+0x60], R20 ;  /* 0x0000601401007387 */ /* 0x000fe80000100a00 */
[----:B------:R0:W-:Y:S04]  /*177d0*/  STL.64 [R1+0x68], R22 ;  /* 0x0000681601007387 */ /* 0x0001e80000100a00 */
[----:B0-----:R-:W2:Y:S04]  /*177e0*/  LDL.LU.64 R22, [R1+0x9a0] ;  /* 0x0009a00001167983 */ /* 0x001ea80000300a00 */
[----:B------:R-:W2:Y:S01]  /*177f0*/  LDL.LU.64 R20, [R1+0x998] ;  /* 0x0009980001147983 */ /* 0x000ea20000300a00 */
[----:B----4-:R-:W-:-:S02]  /*17800*/  F2FP.F16.E4M3.UNPACK_B R16, R16.H1 ;  /* 0x00000010ff10723e */ /* 0x010fc400030006ff */
[----:B---3--:R-:W-:-:S07]  /*17810*/  F2FP.F16.E4M3.UNPACK_B R17, R17.H1 ;  /* 0x00000011ff11723e */ /* 0x008fce00030006ff */
[----:B--2---:R-:W-:-:S15]  /*17820*/  HMMA.16816.F32 R20, R4, R16, R20 ;  /* 0x000000100414723c */ /* 0x004fde0000001814 */
[----:B------:R-:W-:-:S08]  /*17830*/  NOP ;  /* 0x0000000000007918 */ /* 0x000fd00000000000 */
[----:B------:R-:W-:Y:S04]  /*17840*/  STL.64 [R1+0x50], R20 ;  /* 0x0000501401007387 */ /* 0x000fe80000100a00 */
[----:B------:R0:W-:Y:S04]  /*17850*/  STL.64 [R1+0x58], R22 ;  /* 0x0000581601007387 */ /* 0x0001e80000100a00 */
[----:B0-----:R-:W2:Y:S04]  /*17860*/  LDL.LU.64 R22, [R1+0x990] ;  /* 0x0009900001167983 */ /* 0x001ea80000300a00 */
[----:B------:R-:W2:Y:S01]  /*17870*/  LDL.LU.64 R20, [R1+0x988] ;  /* 0x0009880001147983 */ /* 0x000ea20000300a00 */
[----:B------:R-:W-:-:S02]  /*17880*/  F2FP.F16.E4M3.UNPACK_B R28, R28.H1 ;  /* 0x0000001cff1c723e */ /* 0x000fc400030006ff */
[----:B------:R-:W-:Y:S02]  /*17890*/  F2FP.F16.E4M3.UNPACK_B R29, R29.H1 ;  /* 0x0000001dff1d723e */ /* 0x000fe400030006ff */
[----:B------:R-:W-:-:S05]  /*178a0*/  F2FP.F16.E4M3.UNPACK_B R11, R11 ;  /* 0x0000000bff0b723e */ /* 0x000fca00020006ff */
[----:B--2---:R-:W-:Y:S01]  /*178b0*/  HMMA.16816.F32 R4, R4, R28, R20 ;  /* 0x0000001c0404723c */ /* 0x004fe20000001814 */
[----:B------:R-:W2:Y:S04]  /*178c0*/  LDL.LU.64 R22, [R1+0x980] ;  /* 0x0009800001167983 */ /* 0x000ea80000300a00 */
[----:B------:R-:W2:-:S15]  /*178d0*/  LDL.LU.64 R20, [R1+0x978] ;  /* 0x0009780001147983 */ /* 0x000e9e0000300a00 */
[----:B------:R-:W-:-:S03]  /*178e0*/  NOP ;  /* 0x0000000000007918 */ /* 0x000fc60000000000 */
[----:B------:R0:W-:Y:S04]  /*178f0*/  STL.64 [R1+0x20], R4 ;  /* 0x0000200401007387 */ /* 0x0001e80000100a00 */
[----:B------:R1:W-:Y:S04]  /*17900*/  STL.64 [R1+0x28], R6 ;  /* 0x0000280601007387 */ /* 0x0003e80000100a00 */
[----:B0-----:R-:W3:Y:S04]  /*17910*/  LDL.LU R4, [R1+0x7a8] ;  /* 0x0007a80001047983 */ /* 0x001ee80000300800 */
[----:B-1----:R-:W4:Y:S04]  /*17920*/  LDL.LU R6, [R1+0x7b0] ;  /* 0x0007b00001067983 */ /* 0x002f280000300800 */
        /* <DEDUP_REMOVED lines=8> */
[----:B------:R-:W3:Y:S04]  /*179b0*/  LDL.LU R2, [R1+0x7ac] ;  /* 0x0007ac0001027983 */ /* 0x000ee80000300800 */
[----:B------:R-:W4:Y:S01]  /*179c0*/  LDL.LU R3, [R1+0x7b4] ;  /* 0x0007b40001037983 */ /* 0x000f220000300800 */
[----:B--2---:R-:W-:Y:S01]  /*179d0*/  HMMA.16816.F32 R20, R8, R18, R20 ;  /* 0x000000120814723c */ /* 0x004fe20000001814 */
[----:B---3--:R-:W-:-:S02]  /*179e0*/  IMAD R4, R4, 0x100, R2 ;  /* 0x0000010004047824 */ /* 0x008fc400078e0202 */
[----:B------:R-:W2:Y:S01]  /*179f0*/  LDL R2, [R1+0xa8] ;  /* 0x0000a80001027983 */ /* 0x000ea20000100800 */
[----:B----4-:R-:W-:-:S03]  /*17a00*/  IMAD R6, R6, 0x100, R3 ;  /* 0x0000010006067824 */ /* 0x010fc600078e0203 */
[----:B------:R-:W3:Y:S04]  /*17a10*/  LDL R3, [R1+0xac] ;  /* 0x0000ac0001037983 */ /* 0x000ee80000100800 */
[----:B------:R-:W4:Y:S04]  /*17a20*/  LDL.LU R18, [R1+0x7d8] ;  /* 0x0007d80001127983 */ /* 0x000f280000300800 */
[----:B------:R-:W2:Y:S08]  /*17a30*/  LDL.LU R19, [R1+0x7d0] ;  /* 0x0007d00001137983 */ /* 0x000eb00000300800 */
[----:B------:R0:W-:Y:S04]  /*17a40*/  STL [R1+0x924], R20 ;  /* 0x0009241401007387 */ /* 0x0001e80000100800 */
[----:B0-----:R-:W2:Y:S04]  /*17a50*/  LDL.LU R20, [R1+0x7d4] ;  /* 0x0007d40001147983 */ /* 0x001ea80000300800 */
[----:B------:R0:W-:Y:S04]  /*17a60*/  STL [R1+0x920], R21 ;  /* 0x0009201501007387 */ /* 0x0001e80000100800 */
[----:B0-----:R-:W4:Y:S04]  /*17a70*/  LDL.LU R21, [R1+0x7dc] ;  /* 0x0007dc0001157983 */ /* 0x001f280000300800 */
[----:B------:R0:W-:Y:S04]  /*17a80*/  STL [R1+0x91c], R22 ;  /* 0x00091c1601007387 */ /* 0x0001e80000100800 */
[----:B0-----:R-:W3:Y:S01]  /*17a90*/  LDL.LU R22, [R1+0x7c4] ;  /* 0x0007c40001167983 */ /* 0x001ee20000300800 */
[----:B------:R-:W-:-:S03]  /*17aa0*/  IMAD R5, R5, 0x100, R27 ;  /* 0x0000010005057824 */ /* 0x000fc600078e021b */
[----:B------:R0:W-:Y:S04]  /*17ab0*/  STL [R1+0x918], R23 ;  /* 0x0009181701007387 */ /* 0x0001e80000100800 */
[----:B0-----:R-:W2:Y:S04]  /*17ac0*/  LDL.LU R23, [R1+0x7cc] ;  /* 0x0007cc0001177983 */ /* 0x001ea80000300800 */
[----:B------:R-:W2:Y:S01]  /*17ad0*/  LDL.LU R27, [R1+0x964] ;  /* 0x00096400011b7983 */ /* 0x000ea20000300800 */
[----:B----4-:R-:W-:-:S03]  /*17ae0*/  IMAD R18, R18, 0x100, R21 ;  /* 0x0000010012127824 */ /* 0x010fc600078e0215 */
[----:B------:R-:W4:Y:S01]  /*17af0*/  LDL R21, [R1+0x78] ;  /* 0x0000780001157983 */ /* 0x000f220000100800 */
[----:B---3--:R-:W-:Y:S02]  /*17b00*/  IMAD R0, R0, 0x100, R22 ;  /* 0x0000010000007824 */ /* 0x008fe400078e0216 */
[----:B--2---:R-:W-:Y:S02]  /*17b10*/  IMAD R22, R19, 0x100, R20 ;  /* 0x0000010013167824 */ /* 0x004fe400078e0214 */
[----:B------:R-:W4:Y:S04]  /*17b20*/  LDL R20, [R1+0x7c] ;  /* 0x00007c0001147983 */ /* 0x000f280000100800 */
[----:B------:R-:W2:Y:S04]  /*17b30*/  LDL R19, [R1+0xbc] ;  /* 0x0000bc0001137983 */ /* 0x000ea80000100800 */
[----:B------:R-:W-:Y:S01]  /*17b40*/  STL [R1+0x960], R22 ;  /* 0x0009601601007387 */ /* 0x000fe20000100800 */
[----:B------:R-:W-:Y:S01]  /*17b50*/  HMMA.16816.F32 R24, R8, R16, R24 ;  /* 0x000000100818723c */ /* 0x000fe20000001818 */
[----:B------:R-:W-:-:S02]  /*17b60*/  IMAD R7, R7, 0x100, R23 ;  /* 0x0000010007077824 */ /* 0x000fc400078e0217 */
[----:B----4-:R0:W-:Y:S04]  /*17b70*/  STL.64 [R1+0x958], R20 ;  /* 0x0009581401007387 */ /* 0x0101e80000100a00 */
[----:B0-----:R-:W3:Y:S04]  /*17b80*/  LDL.LU R20, [R1+0x10] ;  /* 0x0000100001147983 */ /* 0x001ee80000300800 */
[----:B------:R-:W3:Y:S04]  /*17b90*/  LDL.LU R21, [R1+0x14] ;  /* 0x0000140001157983 */ /* 0x000ee80000300800 */
[----:B------:R-:W3:Y:S04]  /*17ba0*/  LDL.LU R22, [R1+0x18] ;  /* 0x0000180001167983 */ /* 0x000ee80000300800 */
[----:B------:R-:W3:Y:S04]  /*17bb0*/  LDL.LU R23, [R1+0x1c] ;  /* 0x00001c0001177983 */ /* 0x000ee80000300800 */
[----:B------:R-:W4:Y:S04]  /*17bc0*/  LDL.LU R16, [R1+0x7e0] ;  /* 0x0007e00001107983 */ /* 0x000f280000300800 */
[----:B------:R-:W2:Y:S04]  /*17bd0*/  LDL R17, [R1+0xb8] ;  /* 0x0000b80001117983 */ /* 0x000ea80000100800 */
[----:B------:R0:W-:Y:S04]  /*17be0*/  STL [R1+0x8f4], R24 ;  /* 0x0008f41801007387 */ /* 0x0001e80000100800 */
[----:B0-----:R-:W4:Y:S01]  /*17bf0*/  LDL.LU R24, [R1+0x7e4] ;  /* 0x0007e40001187983 */ /* 0x001f220000300800 */
[----:B------:R-:W-:Y:S01]  /*17c00*/  HMMA.16816.F32 R12, R8, R28, R12 ;  /* 0x0000001c080c723c */ /* 0x000fe2000000180c */
[----:B------:R-:W-:-:S02]  /*17c10*/  F2FP.F16.E4M3.UNPACK_B R4, R4 ;  /* 0x00000004ff04723e */ /* 0x000fc400020006ff */
[----:B------:R-:W-:Y:S02]  /*17c20*/  F2FP.F16.E4M3.UNPACK_B R6, R6 ;  /* 0x00000006ff06723e */ /* 0x000fe400020006ff */
[----:B------:R-:W-:Y:S02]  /*17c30*/  F2FP.F16.E4M3.UNPACK_B R5, R5 ;  /* 0x00000005ff05723e */ /* 0x000fe400020006ff */
[----:B------:R-:W-:Y:S02]  /*17c40*/  F2FP.F16.E4M3.UNPACK_B R7, R7 ;  /* 0x00000007ff07723e */ /* 0x000fe400020006ff */
[----:B------:R-:W-:Y:S02]  /*17c50*/  F2FP.F16.E4M3.UNPACK_B R2, R2 ;  /* 0x00000002ff02723e */ /* 0x000fe400020006ff */
[----:B------:R-:W-:Y:S01]  /*17c60*/  F2FP.F16.E4M3.UNPACK_B R3, R3 ;  /* 0x00000003ff03723e */ /* 0x000fe200020006ff */
[----:B------:R0:W-:Y:S04]  /*17c70*/  STL [R1+0x8f0], R25 ;  /* 0x0008f01901007387 */ /* 0x0001e80000100800 */
[----:B------:R-:W-:Y:S04]  /*17c80*/  STL [R1+0x8ec], R26 ;  /* 0x0008ec1a01007387 */ /* 0x000fe80000100800 */
[----:B------:R-:W-:Y:S04]  /*17c90*/  STL [R1+0x8e8], R27 ;  /* 0x0008e81b01007387 */ /* 0x000fe80000100800 */
[----:B------:R1:W-:Y:S04]  /*17ca0*/  STL [R1+0x904], R12 ;  /* 0x0009040c01007387 */ /* 0x0003e80000100800 */
[----:B------:R1:W-:Y:S04]  /*17cb0*/  STL [R1+0x900], R13 ;  /* 0x0009000d01007387 */ /* 0x0003e80000100800 */
[----:B------:R1:W-:Y:S04]  /*17cc0*/  STL [R1+0x8fc], R14 ;  /* 0x0008fc0e01007387 */ /* 0x0003e80000100800 */
[----:B------:R1:W-:Y:S04]  /*17cd0*/  STL [R1+0x8f8], R15 ;  /* 0x0008f80f01007387 */ /* 0x0003e80000100800 */
[----:B0-----:R-:W2:Y:S01]  /*17ce0*/  LDL R25, [R1+0x88] ;  /* 0x0000880001197983 */ /* 0x001ea20000100800 */
[----:B---3--:R-:W-:Y:S01]  /*17cf0*/  HMMA.16816.F32 R20, R4, R2, R20 ;  /* 0x000000020414723c */ /* 0x008fe20000001814 */
[----:B----4-:R-:W-:-:S02]  /*17d00*/  IMAD R11, R16, 0x100, R24 ;  /* 0x00000100100b7824 */ /* 0x010fc400078e0218 */
[----:B------:R-:W3:Y:S04]  /*17d10*/  LDL R24, [R1+0x8c] ;  /* 0x00008c0001187983 */ /* 0x000ee80000100800 */
[----:B-1----:R-:W4:Y:S04]  /*17d20*/  LDL.LU R12, [R1+0x60] ;  /* 0x00006000010c7983 */ /* 0x002f280000300800 */
[----:B------:R-:W4:Y:S04]  /*17d30*/  LDL.LU R13, [R1+0x64] ;  /* 0x00006400010d7983 */ /* 0x000f280000300800 */
[----:B------:R-:W4:Y:S04]  /*17d40*/  LDL.LU R14, [R1+0x68] ;  /* 0x00006800010e7983 */ /* 0x000f280000300800 */
[----:B------:R-:W4:Y:S04]  /*17d50*/  LDL.LU R15, [R1+0x6c] ;  /* 0x00006c00010f7983 */ /* 0x000f280000300800 */
[----:B------:R-:W-:Y:S04]  /*17d60*/  STL.64 [R1+0x10], R20 ;  /* 0x0000101401007387 */ /* 0x000fe80000100a00 */
[----:B------:R0:W-:Y:S04]  /*17d70*/  STL.64 [R1+0x18], R22 ;  /* 0x0000181601007387 */ /* 0x0001e80000100a00 */
[----:B0-----:R-:W3:Y:S04]  /*17d80*/  LDL.LU R22, [R1+0x960] ;  /* 0x0009600001167983 */ /* 0x001ee80000300800 */
[----:B------:R-:W4:Y:S01]  /*17d90*/  LDL.LU.64 R20, [R1+0x958] ;  /* 0x0009580001147983 */ /* 0x000f220000300a00 */
[----:B------:R-:W-:-:S02]  /*17da0*/  F2FP.F16.E4M3.UNPACK_B R10, R18 ;  /* 0x00000012ff0a723e */ /* 0x000fc400020006ff */
[----:B------:R-:W-:Y:S02]  /*17db0*/  F2FP.F16.E4M3.UNPACK_B R8, R0 ;  /* 0x00000000ff08723e */ /* 0x000fe400020006ff */
[----:B--2---:R-:W-:Y:S01]  /*17dc0*/  F2FP.F16.E4M3.UNPACK_B R18, R17 ;  /* 0x00000011ff12723e */ /* 0x004fe200020006ff */
[----:B------:R-:W-:Y:S01]  /*17dd0*/  STL.64 [R1+0x950], R10 ;  /* 0x0009500a01007387 */ /* 0x000fe20000100a00 */
[----:B---3--:R-:W-:Y:S02]  /*17de0*/  F2FP.F16.E4M3.UNPACK_B R9, R22 ;  /* 0x00000016ff09723e */ /* 0x008fe400020006ff */
[----:B----4-:R-:W-:-:S03]  /*17df0*/  F2FP.F16.E4M3.UNPACK_B R17, R20 ;  /* 0x00000014ff11723e */ /* 0x010fc600020006ff */
[----:B------:R-:W-:Y:S01]  /*17e00*/  STL.64 [R1+0x948], R8 ;  /* 0x0009480801007387 */ /* 0x000fe20000100a00 */
[----:B------:R-:W-:-:S03]  /*17e10*/  F2FP.F16.E4M3.UNPACK_B R16, R21 ;  /* 0x00000015ff10723e */ /* 0x000fc600020006ff */
[----:B------:R-:W2:Y:S04]  /*17e20*/  LDL.LU R20, [R1+0x7f0] ;  /* 0x0007f00001147983 */ /* 0x000ea80000300800 */
[----:B------:R-:W2:Y:S04]  /*17e30*/  LDL.LU R21, [R1+0x800] ;  /* 0x0008000001157983 */ /* 0x000ea80000300800 */
[----:B------:R-:W3:Y:S04]  /*17e40*/  LDL.LU R22, [R1+0x7fc] ;  /* 0x0007fc0001167983 */ /* 0x000ee80000300800 */
[----:B------:R-:W3:Y:S04]  /*17e50*/  LDL.LU R23, [R1+0x804] ;  /* 0x0008040001177983 */ /* 0x000ee80000300800 */
[----:B---3--:R-:W-:Y:S04]  /*17e60*/  STL.64 [R1+0x930], R22 ;  /* 0x0009301601007387 */ /* 0x008fe80000100a00 */
[----:B--2---:R0:W-:Y:S04]  /*17e70*/  STL.64 [R1+0x928], R20 ;  /* 0x0009281401007387 */ /* 0x0041e80000100a00 */
[----:B0-----:R-:W2:Y:S04]  /*17e80*/  LDL.LU R20, [R1] ;  /* 0x0000000001147983 */ /* 0x001ea80000300800 */
[----:B------:R-:W2:Y:S04]  /*17e90*/  LDL.LU R21, [R1+0x4] ;  /* 0x0000040001157983 */ /* 0x000ea80000300800 */
[----:B------:R-:W3:Y:S04]  /*17ea0*/  LDL.LU R22, [R1+0x8] ;  /* 0x0000080001167983 */ /* 0x000ee80000300800 */
[----:B------:R-:W3:Y:S01]  /*17eb0*/  LDL.LU R23, [R1+0xc] ;  /* 0x00000c0001177983 */ /* 0x000ee20000300800 */
[----:B------:R-:W-:-:S07]  /*17ec0*/  F2FP.F16.E4M3.UNPACK_B R19, R19 ;  /* 0x00000013ff13723e */ /* 0x000fce00020006ff */
[----:B------:R-:W-:Y:S01]  /*17ed0*/  HMMA.16816.F32 R8, R4, R18, R12 ;  /* 0x000000120408723c */ /* 0x000fe2000000180c */
[----:B---3--:R-:W-:Y:S04]  /*17ee0*/  STL.64 [R1+0x940], R22 ;  /* 0x0009401601007387 */ /* 0x008fe80000100a00 */
[----:B--2---:R0:W-:Y:S04]  /*17ef0*/  STL.64 [R1+0x938], R20 ;  /* 0x0009381401007387 */ /* 0x0041e80000100a00 */
[----:B0-----:R-:W2:Y:S04]  /*17f00*/  LDL.LU R20, [R1+0x50] ;  /* 0x0000500001147983 */ /* 0x001ea80000300800 */
[----:B------:R-:W2:Y:S04]  /*17f10*/  LDL.LU R21, [R1+0x54] ;  /* 0x0000540001157983 */ /* 0x000ea80000300800 */
[----:B------:R-:W2:Y:S04]  /*17f20*/  LDL.LU R22, [R1+0x58] ;  /* 0x0000580001167983 */ /* 0x000ea80000300800 */
[----:B------:R-:W2:Y:S03]  /*17f30*/  LDL.LU R23, [R1+0x5c] ;  /* 0x00005c0001177983 */ /* 0x000ea60000300800 */
[----:B------:R-:W-:-:S02]  /*17f40*/  IMAD.MOV.U32 R15, RZ, RZ, R11 ;  /* 0x000000ffff0f7224 */ /* 0x000fc400078e000b */
[----:B------:R-:W-:Y:S01]  /*17f50*/  IMAD.MOV.U32 R14, RZ, RZ, R10 ;  /* 0x000000ffff0e7224 */ /* 0x000fe200078e000a */
[----:B------:R-:W3:Y:S01]  /*17f60*/  LDL.LU R27, [R1+0x810] ;  /* 0x00081000011b7983 */ /* 0x000ee20000300800 */
[----:B------:R-:W-:Y:S02]  /*17f70*/  IMAD.MOV.U32 R13, RZ, RZ, R9 ;  /* 0x000000ffff0d7224 */ /* 0x000fe400078e0009 */
[----:B------:R-:W-:Y:S01]  /*17f80*/  IMAD.MOV.U32 R12, RZ, RZ, R8 ;  /* 0x000000ffff0c7224 */ /* 0x000fe200078e0008 */
[----:B------:R-:W3:Y:S04]  /*17f90*/  LDL.LU R26, [R1+0x80c] ;  /* 0x00080c00011a7983 */ /* 0x000ee80000300800 */
[----:B------:R-:W4:Y:S04]  /*17fa0*/  LDL.LU.64 R10, [R1+0x950] ;  /* 0x00095000010a7983 */ /* 0x000f280000300a00 */
[----:B------:R-:W3:Y:S04]  /*17fb0*/  LDL.LU.64 R8, [R1+0x948] ;  /* 0x0009480001087983 */ /* 0x000ee80000300a00 */
        /* <DEDUP_REMOVED lines=10> */
[----:B------:R-:W-:Y:S01]  /*18060*/  STL.64 [R1+0x30], R20 ;  /* 0x0000301401007387 */ /* 0x000fe20000100a00 */
[----:B------:R-:W-:-:S03]  /*18070*/  IMAD.MOV.U32 R0, RZ, RZ, R23 ;  /* 0x000000ffff007224 */ /* 0x000fc600078e0017 */
[----:B------:R0:W-:Y:S04]  /*18080*/  STL [R1+0x38], R22 ;  /* 0x0000381601007387 */ /* 0x0001e80000100800 */
[----:B0-----:R-:W2:Y:S04]  /*18090*/  LDL.LU.64 R22, [R1+0x940] ;  /* 0x0009400001167983 */ /* 0x001ea80000300a00 */
[----:B------:R-:W2:Y:S01]  /*180a0*/  LDL.LU.64 R20, [R1+0x938] ;  /* 0x0009380001147983 */ /* 0x000ea20000300a00 */
[----:B------:R-:W-:Y:S02]  /*180b0*/  F2FP.F16.E4M3.UNPACK_B R28, R25 ;  /* 0x00000019ff1c723e */ /* 0x000fe400020006ff */
[----:B------:R-:W-:-:S02]  /*180c0*/  F2FP.F16.E4M3.UNPACK_B R29, R24 ;  /* 0x00000018ff1d723e */ /* 0x000fc400020006ff */
[----:B----4-:R-:W-:-:S05]  /*180d0*/  F2FP.F16.E4M3.UNPACK_B R11, R11 ;  /* 0x0000000bff0b723e */ /* 0x010fca00020006ff */
[----:B---3--:R-:W-:-:S15]  /*180e0*/  HMMA.16816.F32 R4, R4, R28, R12 ;  /* 0x0000001c0404723c */ /* 0x008fde000000180c */
[----:B------:R-:W-:-:S09]  /*180f0*/  NOP ;  /* 0x0000000000007918 */ /* 0x000fd20000000000 */
[----:B------:R-:W-:Y:S02]  /*18100*/  IMAD.MOV.U32 R15, RZ, RZ, R4 ;  /* 0x000000ffff0f7224 */ /* 0x000fe400078e0004 */
[----:B------:R-:W-:Y:S01]  /*18110*/  IMAD.MOV.U32 R13, RZ, RZ, R6 ;  /* 0x000000ffff0d7224 */ /* 0x000fe200078e0006 */
[----:B------:R-:W3:Y:S01]  /*18120*/  LDL.LU R4, [R1+0x7ec] ;  /* 0x0007ec0001047983 */ /* 0x000ee20000300800 */
[----:B------:R-:W-:Y:S02]  /*18130*/  IMAD.MOV.U32 R14, RZ, RZ, R5 ;  /* 0x000000ffff0e7224 */ /* 0x000fe400078e0005 */
[----:B------:R-:W-:Y:S01]  /*18140*/  IMAD.MOV.U32 R12, RZ, RZ, R7 ;  /* 0x000000ffff0c7224 */ /* 0x000fe200078e0007 */
[----:B------:R-:W4:Y:S04]  /*18150*/  LDL.LU R6, [R1+0x7e8] ;  /* 0x0007e80001067983 */ /* 0x000f280000300800 */
[----:B------:R-:W3:Y:S04]  /*18160*/  LDL.LU R5, [R1+0x7f8] ;  /* 0x0007f80001057983 */ /* 0x000ee80000300800 */
[----:B------:R-:W4:Y:S01]  /*18170*/  LDL.LU R7, [R1+0x7f4] ;  /* 0x0007f40001077983 */ /* 0x000f220000300800 */
[----:B--2---:R-:W-:-:S15]  /*18180*/  HMMA.16816.F32 R20, R8, R2, R20 ;  /* 0x000000020814723c */ /* 0x004fde0000001814 */
[----:B------:R-:W-:-:S09]  /*18190*/  NOP ;  /* 0x0000000000007918 */ /* 0x000fd20000000000 */
[----:B------:R-:W-:Y:S02]  /*181a0*/  IMAD.MOV.U32 R3, RZ, RZ, R22 ;  /* 0x000000ffff037224 */ /* 0x000fe400078e0016 */
[----:B------:R-:W-:Y:S02]  /*181b0*/  IMAD.MOV.U32 R2, RZ, RZ, R23 ;  /* 0x000000ffff027224 */ /* 0x000fe400078e0017 */
[----:B------:R-:W-:Y:S01]  /*181c0*/  IMAD.MOV.U32 R25, RZ, RZ, R20 ;  /* 0x000000ffff197224 */ /* 0x000fe200078e0014 */
[----:B------:R-:W3:Y:S01]  /*181d0*/  LDL.LU.64 R22, [R1+0x930] ;  /* 0x0009300001167983 */ /* 0x000ee20000300a00 */
[----:B------:R-:W-:-:S03]  /*181e0*/  IMAD.MOV.U32 R24, RZ, RZ, R21 ;  /* 0x000000ffff187224 */ /* 0x000fc600078e0015 */
[----:B------:R-:W2:Y:S01]  /*181f0*/  LDL.LU.64 R20, [R1+0x928] ;  /* 0x0009280001147983 */ /* 0x000ea20000300a00 */
[----:B---3--:R-:W-:Y:S02]  /*18200*/  IMAD R5, R5, 0x100, R22 ;  /* 0x0000010005057824 */ /* 0x008fe400078e0216 */
[----:B--2---:R-:W-:Y:S02]  /*18210*/  IMAD R4, R4, 0x100, R20 ;  /* 0x0000010004047824 */ /* 0x004fe400078e0214 */
[----:B------:R-:W2:Y:S01]  /*18220*/  LDL.LU R20, [R1+0x924] ;  /* 0x0009240001147983 */ /* 0x000ea20000300800 */
[----:B----4-:R-:W-:Y:S02]  /*18230*/  IMAD R6, R6, 0x100, R21 ;  /* 0x0000010006067824 */ /* 0x010fe400078e0215 */
[----:B------:R-:W-:Y:S01]  /*18240*/  IMAD R7, R7, 0x100, R23 ;  /* 0x0000010007077824 */ /* 0x000fe200078e0217 */
[----:B------:R-:W2:Y:S04]  /*18250*/  LDL.LU R21, [R1+0x920] ;  /* 0x0009200001157983 */ /* 0x000ea80000300800 */
[----:B------:R-:W2:Y:S04]  /*18260*/  LDL.LU R22, [R1+0x91c] ;  /* 0x00091c0001167983 */ /* 0x000ea80000300800 */
[----:B------:R-:W2:Y:S02]  /*18270*/  LDL.LU R23, [R1+0x918] ;  /* 0x0009180001177983 */ /* 0x000ea40000300800 */
[----:B--2---:R-:W-:Y:S07]  /*18280*/  HMMA.16816.F32 R20, R8, R18, R20 ;  /* 0x000000120814723c */ /* 0x004fee0000001814 */
[----:B------:R-:W-:-:S15]  /*18290*/  IMAD R18, R26, 0x100, R27 ;  /* 0x000001001a127824 */ /* 0x000fde00078e021b */
[----:B------:R-:W-:-:S01]  /*182a0*/  NOP ;  /* 0x0000000000007918 */ /* 0x000fc20000000000 */
[----:B------:R0:W-:Y:S04]  /*182b0*/  STL.64 [R1+0x8a0], R22 ;  /* 0x0008a01601007387 */ /* 0x0001e80000100a00 */
[----:B------:R1:W-:Y:S04]  /*182c0*/  STL.64 [R1+0x898], R20 ;  /* 0x0008981401007387 */ /* 0x0003e80000100a00 */
[----:B------:R2:W-:Y:S01]  /*182d0*/  STL [R1+0x50], R18 ;  /* 0x0000501201007387 */ /* 0x0005e20000100800 */
[----:B0-----:R-:W-:Y:S02]  /*182e0*/  IMAD.MOV.U32 R22, RZ, RZ, R3 ;  /* 0x000000ffff167224 */ /* 0x001fe400078e0003 */
[----:B------:R-:W-:-:S02]  /*182f0*/  IMAD.MOV.U32 R23, RZ, RZ, R2 ;  /* 0x000000ffff177224 */ /* 0x000fc400078e0002 */
[----:B-1----:R-:W-:Y:S02]  /*18300*/  IMAD.MOV.U32 R21, RZ, RZ, R24 ;  /* 0x000000ffff157224 */ /* 0x002fe400078e0018 */
[----:B------:R-:W-:Y:S01]  /*18310*/  IMAD.MOV.U32 R20, RZ, RZ, R25 ;  /* 0x000000ffff147224 */ /* 0x000fe200078e0019 */
[----:B------:R-:W3:Y:S04]  /*18320*/  LDL.LU R24, [R1+0x81c] ;  /* 0x00081c0001187983 */ /* 0x000ee80000300800 */
[----:B------:R-:W3:Y:S04]  /*18330*/  LDL.LU R25, [R1+0x808] ;  /* 0x0008080001197983 */ /* 0x000ee80000300800 */
[----:B------:R-:W4:Y:S04]  /*18340*/  LDL.LU R26, [R1+0x818] ;  /* 0x00081800011a7983 */ /* 0x000f280000300800 */
[----:B------:R-:W4:Y:S04]  /*18350*/  LDL.LU R27, [R1+0x814] ;  /* 0x00081400011b7983 */ /* 0x000f280000300800 */
[----:B--2---:R-:W2:Y:S04]  /*18360*/  LDL.LU R18, [R1+0xa8] ;  /* 0x0000a80001127983 */ /* 0x004ea80000300800 */
[----:B------:R-:W2:Y:S04]  /*18370*/  LDL.LU R19, [R1+0xac] ;  /* 0x0000ac0001137983 */ /* 0x000ea80000300800 */
[----:B------:R0:W-:Y:S04]  /*18380*/  STL.64 [R1+0x8b0], R22 ;  /* 0x0008b01601007387 */ /* 0x0001e80000100a00 */
[----:B------:R1:W-:Y:S01]  /*18390*/  STL.64 [R1+0x8a8], R20 ;  /* 0x0008a81401007387 */ /* 0x0003e20000100a00 */
[----:B0-----:R-:W-:-:S02]  /*183a0*/  IMAD.MOV.U32 R22, RZ, RZ, R13 ;  /* 0x000000ffff167224 */ /* 0x001fc400078e000d */
[----:B------:R-:W-:Y:S02]  /*183b0*/  IMAD.MOV.U32 R23, RZ, RZ, R12 ;  /* 0x000000ffff177224 */ /* 0x000fe400078e000c */
[----:B-1----:R-:W-:Y:S02]  /*183c0*/  IMAD.MOV.U32 R20, RZ, RZ, R15 ;  /* 0x000000ffff147224 */ /* 0x002fe400078e000f */
[----:B------:R-:W2:Y:S01]  /*183d0*/  LDL.LU R15, [R1+0x914] ;  /* 0x00091400010f7983 */ /* 0x000ea20000300800 */
[----:B------:R-:W-:-:S03]  /*183e0*/  IMAD.MOV.U32 R21, RZ, RZ, R14 ;  /* 0x000000ffff157224 */ /* 0x000fc600078e000e */
[----:B------:R-:W2:Y:S04]  /*183f0*/  LDL.LU R14, [R1+0x910] ;  /* 0x00091000010e7983 */ /* 0x000ea80000300800 */
[----:B------:R-:W2:Y:S04]  /*18400*/  LDL.LU R13, [R1+0x90c] ;  /* 0x00090c00010d7983 */ /* 0x000ea80000300800 */
[----:B------:R-:W2:Y:S04]  /*18410*/  LDL.LU R12, [R1+0x908] ;  /* 0x00090800010c7983 */ /* 0x000ea80000300800 */
[----:B------:R-:W-:Y:S04]  /*18420*/  STL.64 [R1+0x8c0], R22 ;  /* 0x0008c01601007387 */ /* 0x000fe80000100a00 */
[----:B------:R0:W-:Y:S04]  /*18430*/  STL.64 [R1+0x8b8], R20 ;  /* 0x0008b81401007387 */ /* 0x0001e80000100a00 */
[----:B0-----:R-:W2:Y:S04]  /*18440*/  LDL.LU R20, [R1+0x30] ;  /* 0x0000300001147983 */ /* 0x001ea80000300800 */
[----:B------:R-:W2:Y:S04]  /*18450*/  LDL.LU R21, [R1+0x34] ;  /* 0x0000340001157983 */ /* 0x000ea80000300800 */
[----:B------:R-:W2:Y:S01]  /*18460*/  LDL.LU R22, [R1+0x38] ;  /* 0x0000380001167983 */ /* 0x000ea20000300800 */
[----:B------:R-:W-:-:S03]  /*18470*/  IMAD.MOV.U32 R23, RZ, RZ, R0 ;  /* 0x000000ffff177224 */ /* 0x000fc600078e0000 */
[----:B------:R-:W2:Y:S04]  /*18480*/  LDL.LU R0, [R1+0x820] ;  /* 0x0008200001007983 */ /* 0x000ea80000300800 */
[----:B------:R-:W2:Y:S04]  /*18490*/  LDL.LU R2, [R1+0x78] ;  /* 0x0000780001027983 */ /* 0x000ea80000300800 */
[----:B------:R-:W2:Y:S01]  /*184a0*/  LDL.LU R3, [R1+0x7c] ;  /* 0x00007c0001037983 */ /* 0x000ea20000300800 */
[----:B---3--:R-:W-:Y:S02]  /*184b0*/  IMAD R25, R25, 0x100, R24 ;  /* 0x0000010019197824 */ /* 0x008fe400078e0218 */
[----:B----4-:R-:W-:Y:S01]  /*184c0*/  IMAD R27, R27, 0x100, R26 ;  /* 0x000001001b1b7824 */ /* 0x010fe200078e021a */
[----:B--2---:R0:W-:Y:S04]  /*184d0*/  STL.64 [R1+0x8d0], R22 ;  /* 0x0008d01601007387 */ /* 0x0041e80000100a00 */
        /* <DEDUP_REMOVED lines=13> */
[----:B------:R-:W3:Y:S04]  /*185b0*/  LDL.LU R22, [R1+0x18] ;  /* 0x0000180001167983 */ /* 0x000ee80000300800 */
[----:B------:R-:W3:Y:S04]  /*185c0*/  LDL.LU R23, [R1+0x1c] ;  /* 0x00001c0001177983 */ /* 0x000ee80000300800 */
[----:B------:R-:W4:Y:S04]  /*185d0*/  LDL.LU R24, [R1+0x8f4] ;  /* 0x0008f40001187983 */ /* 0x000f280000300800 */
[----:B------:R0:W-:Y:S04]  /*185e0*/  STL [R1+0x54], R25 ;  /* 0x0000541901007387 */ /* 0x0001e80000100800 */
[----:B0-----:R-:W4:Y:S04]  /*185f0*/  LDL.LU R25, [R1+0x8f0] ;  /* 0x0008f00001197983 */ /* 0x001f280000300800 */
[----:B------:R-:W4:Y:S04]  /*18600*/  LDL.LU R26, [R1+0x8ec] ;  /* 0x0008ec00011a7983 */ /* 0x000f280000300800 */
[----:B------:R0:W-:Y:S04]  /*18610*/  STL [R1+0x58], R27 ;  /* 0x0000581b01007387 */ /* 0x0001e80000100800 */
[----:B0-----:R-:W4:Y:S01]  /*18620*/  LDL.LU R27, [R1+0x8e8] ;  /* 0x0008e800011b7983 */ /* 0x001f220000300800 */
[----:B------:R-:W-:-:S02]  /*18630*/  F2FP.F16.E4M3.UNPACK_B R18, R18.H1 ;  /* 0x00000012ff12723e */ /* 0x000fc400030006ff */
[----:B------:R-:W-:Y:S02]  /*18640*/  F2FP.F16.E4M3.UNPACK_B R19, R19.H1 ;  /* 0x00000013ff13723e */ /* 0x000fe400030006ff */
[----:B------:R-:W-:Y:S02]  /*18650*/  F2FP.F16.E4M3.UNPACK_B R4, R4 ;  /* 0x00000004ff04723e */ /* 0x000fe400020006ff */
[----:B------:R-:W-:Y:S02]  /*18660*/  F2FP.F16.E4M3.UNPACK_B R6, R6 ;  /* 0x00000006ff06723e */ /* 0x000fe400020006ff */
[----:B------:R-:W-:Y:S02]  /*18670*/  F2FP.F16.E4M3.UNPACK_B R5, R5 ;  /* 0x00000005ff05723e */ /* 0x000fe400020006ff */
[----:B------:R-:W-:Y:S01]  /*18680*/  F2FP.F16.E4M3.UNPACK_B R7, R7 ;  /* 0x00000007ff07723e */ /* 0x000fe200020006ff */
[----:B--2---:R-:W-:Y:S06]  /*18690*/  HMMA.16816.F32 R12, R8, R28, R12 ;  /* 0x0000001c080c723c */ /* 0x004fec000000180c */
[----:B---3--:R-:W-:Y:S06]  /*186a0*/  HMMA.16816.F32 R20, R4, R18, R20 ;  /* 0x000000120414723c */ /* 0x008fec0000001814 */
[----:B----4-:R-:W-:Y:S01]  /*186b0*/  HMMA.16816.F32 R24, R8, R16, R24 ;  /* 0x000000100818723c */ /* 0x010fe20000001818 */
[----:B------:R-:W2:Y:S04]  /*186c0*/  LDL.LU R16, [R1+0x88] ;  /* 0x0000880001107983 */ /* 0x000ea80000300800 */
[----:B------:R-:W3:Y:S04]  /*186d0*/  LDL.LU R17, [R1+0x8c] ;  /* 0x00008c0001117983 */ /* 0x000ee80000300800 */
[----:B------:R-:W4:Y:S04]  /*186e0*/  LDL.LU R8, [R1+0x824] ;  /* 0x0008240001087983 */ /* 0x000f280000300800 */
[----:B------:R-:W2:Y:S04]  /*186f0*/  LDL.LU R28, [R1+0xb8] ;  /* 0x0000b800011c7983 */ /* 0x000ea80000300800 */
[----:B------:R-:W3:Y:S04]  /*18700*/  LDL.LU R29, [R1+0xbc] ;  /* 0x0000bc00011d7983 */ /* 0x000ee80000300800 */
[----:B------:R-:W4:Y:S04]  /*18710*/  LDL.LU R9, [R1+0x50] ;  /* 0x0000500001097983 */ /* 0x000f280000300800 */
[----:B------:R-:W4:Y:S04]  /*18720*/  LDL.LU R10, [R1+0x54] ;  /* 0x00005400010a7983 */ /* 0x000f280000300800 */
[----:B------:R-:W4:Y:S04]  /*18730*/  LDL.LU R11, [R1+0x58] ;  /* 0x00005800010b7983 */ /* 0x000f280000300800 */
[----:B------:R-:W-:Y:S04]  /*18740*/  STL.64 [R1+0x120], R20 ;  /* 0x0001201401007387 */ /* 0x000fe80000100a00 */
[----:B------:R0:W-:Y:S04]  /*18750*/  STL.64 [R1+0x128], R22 ;  /* 0x0001281601007387 */ /* 0x0001e80000100a00 */
[----:B0-----:R-:W4:Y:S04]  /*18760*/  LDL.LU.64 R22, [R1+0x8e0] ;  /* 0x0008e00001167983 */ /* 0x001f280000300a00 */
[----:B------:R-:W4:Y:S01]  /*18770*/  LDL.LU.64 R20, [R1+0x8d8] ;  /* 0x0008d80001147983 */ /* 0x000f220000300a00 */
[----:B--2---:R-:W-:-:S02]  /*18780*/  F2FP.F16.E4M3.UNPACK_B R28, R28.H1 ;  /* 0x0000001cff1c723e */ /* 0x004fc400030006ff */
[----:B---3--:R-:W-:-:S07]  /*18790*/  F2FP.F16.E4M3.UNPACK_B R29, R29.H1 ;  /* 0x0000001dff1d723e */ /* 0x008fce00030006ff */
[----:B----4-:R-:W-:-:S15]  /*187a0*/  HMMA.16816.F32 R20, R4, R28, R20 ;  /* 0x0000001c0414723c */ /* 0x010fde0000001814 */
[----:B------:R-:W-:-:S08]  /*187b0*/  NOP ;  /* 0x0000000000007918 */ /* 0x000fd00000000000 */
[----:B------:R-:W-:Y:S04]  /*187c0*/  STL.64 [R1+0xf0], R20 ;  /* 0x0000f01401007387 */ /* 0x000fe80000100a00 */
[----:B------:R0:W-:Y:S04]  /*187d0*/  STL.64 [R1+0xf8], R22 ;  /* 0x0000f81601007387 */ /* 0x0001e80000100a00 */
[----:B0-----:R-:W2:Y:S04]  /*187e0*/  LDL.LU.64 R22, [R1+0x8d0] ;  /* 0x0008d00001167983 */ /* 0x001ea80000300a00 */
[----:B------:R-:W2:Y:S01]  /*187f0*/  LDL.LU.64 R20, [R1+0x8c8] ;  /* 0x0008c80001147983 */ /* 0x000ea20000300a00 */
[----:B------:R-:W-:-:S02]  /*18800*/  F2FP.F16.E4M3.UNPACK_B R2, R2.H1 ;  /* 0x00000002ff02723e */ /* 0x000fc400030006ff */
[----:B------:R-:W-:-:S07]  /*18810*/  F2FP.F16.E4M3.UNPACK_B R3, R3.H1 ;  /* 0x00000003ff03723e */ /* 0x000fce00030006ff */
[----:B--2---:R-:W-:-:S15]  /*18820*/  HMMA.16816.F32 R20, R4, R2, R20 ;  /* 0x000000020414723c */ /* 0x004fde0000001814 */
[----:B------:R-:W-:-:S08]  /*18830*/  NOP ;  /* 0x0000000000007918 */ /* 0x000fd00000000000 */
[----:B------:R-:W-:Y:S04]  /*18840*/  STL.64 [R1+0xe0], R20 ;  /* 0x0000e01401007387 */ /* 0x000fe80000100a00 */
[----:B------:R0:W-:Y:S04]  /*18850*/  STL.64 [R1+0xe8], R22 ;  /* 0x0000e81601007387 */ /* 0x0001e80000100a00 */
[----:B0-----:R-:W2:Y:S04]  /*18860*/  LDL.LU.64 R22, [R1+0x8c0] ;  /* 0x0008c00001167983 */ /* 0x001ea80000300a00 */
[----:B------:R-:W2:Y:S01]  /*18870*/  LDL.LU.64 R20, [R1+0x8b8] ;  /* 0x0008b80001147983 */ /* 0x000ea20000300a00 */
[----:B------:R-:W-:-:S02]  /*18880*/  F2FP.F16.E4M3.UNPACK_B R16, R16.H1 ;  /* 0x00000010ff10723e */ /* 0x000fc400030006ff */
[----:B------:R-:W-:Y:S01]  /*18890*/  F2FP.F16.E4M3.UNPACK_B R17, R17.H1 ;  /* 0x00000011ff11723e */ /* 0x000fe200030006ff */
[----:B------:R-:W-:Y:S01]  /*188a0*/  IMAD R0, R0, 0x100, R8 ;  /* 0x0000010000007824 */ /* 0x000fe200078e0208 */
[----:B------:R-:W-:-:S05]  /*188b0*/  F2FP.F16.E4M3.UNPACK_B R8, R9 ;  /* 0x00000009ff08723e */ /* 0x000fca00020006ff */
[----:B--2---:R-:W-:Y:S01]  /*188c0*/  HMMA.16816.F32 R4, R4, R16, R20 ;  /* 0x000000100404723c */ /* 0x004fe20000001814 */
[----:B------:R-:W2:Y:S04]  /*188d0*/  LDL.LU.64 R22, [R1+0x8b0] ;  /* 0x0008b00001167983 */ /* 0x000ea80000300a00 */
[----:B------:R-:W2:Y:S01]  /*188e0*/  LDL.LU.64 R20, [R1+0x8a8] ;  /* 0x0008a80001147983 */ /* 0x000ea20000300a00 */
[----:B------:R-:W-:Y:S02]  /*188f0*/  F2FP.F16.E4M3.UNPACK_B R9, R11 ;  /* 0x0000000bff09723e */ /* 0x000fe400020006ff */
[----:B------:R-:W-:Y:S02]  /*18900*/  F2FP.F16.E4M3.UNPACK_B R10, R10 ;  /* 0x0000000aff0a723e */ /* 0x000fe400020006ff */
[----:B------:R-:W-:-:S02]  /*18910*/  F2FP.F16.E4M3.UNPACK_B R11, R0 ;  /* 0x00000000ff0b723e */ /* 0x000fc400020006ff */
[----:B------:R-:W0:Y:S11]  /*18920*/  LDC R0, c[0x0][0x238] ;  /* 0x00008e00ff007b82 */ /* 0x000e360000000800 */
[----:B------:R1:W-:Y:S04]  /*18930*/  STL.64 [R1+0x50], R4 ;  /* 0x0000500401007387 */ /* 0x0003e80000100a00 */
[----:B------:R3:W-:Y:S04]  /*18940*/  STL.64 [R1+0x58], R6 ;  /* 0x0000580601007387 */ /* 0x0007e80000100a00 */
[----:B-1----:R-:W4:Y:S04]  /*18950*/  LDL.LU R4, [R1+0x794] ;  /* 0x0007940001047983 */ /* 0x002f280000300800 */
[----:B------:R-:W4:Y:S04]  /*18960*/  LDL.LU R5, [R1+0x790] ;  /* 0x0007900001057983 */ /* 0x000f280000300800 */
[----:B---3--:R-:W3:Y:S04]  /*18970*/  LDL.LU R6, [R1+0x788] ;  /* 0x0007880001067983 */ /* 0x008ee80000300800 */
[----:B------:R-:W3:Y:S01]  /*18980*/  LDL.LU R7, [R1+0x78c] ;  /* 0x00078c0001077983 */ /* 0x000ee20000300800 */
[----:B--2---:R-:W-:-:S15]  /*18990*/  HMMA.16816.F32 R20, R8, R18, R20 ;  /* 0x000000120814723c */ /* 0x004fde0000001814 */
[----:B------:R-:W-:-:S08]  /*189a0*/  NOP ;  /* 0x0000000000007918 */ /* 0x000fd00000000000 */
[----:B------:R-:W-:Y:S04]  /*189b0*/  STL.64 [R1+0x10], R20 ;  /* 0x0000101401007387 */ /* 0x000fe80000100a00 */
[----:B------:R1:W-:Y:S04]  /*189c0*/  STL.64 [R1+0x18], R22 ;  /* 0x0000181601007387 */ /* 0x0003e80000100a00 */
[----:B-1----:R-:W2:Y:S04]  /*189d0*/  LDL.LU.64 R22, [R1+0x8a0] ;  /* 0x0008a00001167983 */ /* 0x002ea80000300a00 */
[----:B------:R-:W2:Y:S04]  /*189e0*/  LDL.LU.64 R20, [R1+0x898] ;  /* 0x0008980001147983 */ /* 0x000ea80000300a00 */
[----:B------:R-:W4:Y:S04]  /*189f0*/  LDL.LU R18, [R1+0x79c] ;  /* 0x00079c0001127983 */ /* 0x000f280000300800 */
[----:B------:R-:W3:Y:S01]  /*18a00*/  LDL.LU R19, [R1+0x798] ;  /* 0x0007980001137983 */ /* 0x000ee20000300800 */
[----:B--2---:R-:W-:Y:S03]  /*18a10*/  HMMA.16816.F32 R20, R8, R28, R20 ;  /* 0x0000001c0814723c */ /* 0x004fe60000001814 */
[----:B------:R-:W2:Y:S04]  /*18a20*/  LDL.LU R28, [R1+0x7a4] ;  /* 0x0007a400011c7983 */ /* 0x000ea80000300800 */
[----:B------:R-:W2:-:S15]  /*18a30*/  LDL.LU R29, [R1+0x7a0] ;  /* 0x0007a000011d7983 */ /* 0x000e9e0000300800 */
[----:B------:R-:W-:-:S01]  /*18a40*/  NOP ;  /* 0x0000000000007918 */ /* 0x000fc20000000000 */
[----:B------:R1:W-:Y:S04]  /*18a50*/  STL [R1+0x86c], R20 ;  /* 0x00086c1401007387 */ /* 0x0003e80000100800 */
[----:B-1----:R-:W2:Y:S04]  /*18a60*/  LDL.LU R20, [R1+0x3a4] ;  /* 0x0003a40001147983 */ /* 0x002ea80000300800 */
[----:B------:R1:W-:Y:S04]  /*18a70*/  STL [R1+0x868], R21 ;  /* 0x0008681501007387 */ /* 0x0003e80000100800 */
[----:B-1----:R-:W2:Y:S04]  /*18a80*/  LDL.LU R21, [R1+0xc0] ;  /* 0x0000c00001157983 */ /* 0x002ea80000300800 */
[----:B------:R1:W-:Y:S04]  /*18a90*/  STL [R1+0x864], R22 ;  /* 0x0008641601007387 */ /* 0x0003e80000100800 */
[----:B-1----:R-:W2:Y:S01]  /*18aa0*/  LDL.LU R22, [R1+0xc4] ;  /* 0x0000c40001167983 */ /* 0x002ea20000300800 */
[C---:B------:R-:W-:Y:S06]  /*18ab0*/  HMMA.16816.F32 R24, R8.reuse, R2, R24 ;  /* 0x000000020818723c */ /* 0x040fec0000001818 */
[----:B------:R-:W-:Y:S01]  /*18ac0*/  HMMA.16816.F32 R8, R8, R16, R12 ;  /* 0x000000100808723c */ /* 0x000fe2000000180c */
[----:B0-----:R-:W-:Y:S01]  /*18ad0*/  IMAD.SHL.U32 R0, R0, 0x80, RZ ;  /* 0x0000008000007824 */ /* 0x001fe200078e00ff */
[----:B------:R-:W-:Y:S01]  /*18ae0*/  STL [R1+0x860], R23 ;  /* 0x0008601701007387 */ /* 0x000fe20000100800 */
[----:B----4-:R-:W-:-:S02]  /*18af0*/  IADD3 R18, P2, R18, UR4, RZ ;  /* 0x0000000412127c10 */ /* 0x010fc4000ff5e0ff */
[----:B---3--:R-:W-:Y:S02]  /*18b00*/  IADD3 R19, P3, R19, UR4, RZ ;  /* 0x0000000413137c10 */ /* 0x008fe4000ff7e0ff */
[----:B------:R-:W-:-:S10]  /*18b10*/  IADD3 R4, P4, R4, UR4, RZ ;  /* 0x0000000404047c10 */ /* 0x000fd4000ff9e0ff */
[----:B------:R-:W-:Y:S04]  /*18b20*/  STL.64 [R1+0x110], R24 ;  /* 0x0001101801007387 */ /* 0x000fe80000100a00 */
[----:B------:R-:W-:Y:S01]  /*18b30*/  STL.64 [R1+0x118], R26 ;  /* 0x0001181a01007387 */ /* 0x000fe20000100a00 */
[----:B--2---:R-:W-:Y:S02]  /*18b40*/  IADD3 R28, P6, R28, UR4, RZ ;  /* 0x000000041c1c7c10 */ /* 0x004fe4000ffde0ff */
[----:B------:R-:W-:Y:S01]  /*18b50*/  IADD3 R29, P1, R29, UR4, RZ ;  /* 0x000000041d1d7c10 */ /* 0x000fe2000ff3e0ff */
[----:B------:R-:W-:Y:S01]  /*18b60*/  VIADD R20, R20, 0xffffffff ;  /* 0xffffffff14147836 */ /* 0x000fe20000000000 */
[----:B------:R-:W-:-:S04]  /*18b70*/  IADD3 R22, P0, R0, R22, RZ ;  /* 0x0000001600167210 */ /* 0x000fc80007f1e0ff */
[----:B------:R-:W-:Y:S01]  /*18b80*/  LEA.HI.X.SX32 R21, R0, R21, 0x1, P0 ;  /* 0x0000001500157211 */ /* 0x000fe200000f0eff */
[----:B------:R-:W-:Y:S04]  /*18b90*/  STL [R1+0xc4], R22 ;  /* 0x0000c41601007387 */ /* 0x000fe80000100800 */
[----:B------:R-:W-:Y:S04]  /*18ba0*/  STL.64 [R1+0x100], R8 ;  /* 0x0001000801007387 */ /* 0x000fe80000100a00 */
[----:B------:R-:W-:Y:S04]  /*18bb0*/  STL.64 [R1+0x108], R10 ;  /* 0x0001080a01007387 */ /* 0x000fe80000100a00 */
[----:B------:R-:W-:Y:S04]  /*18bc0*/  STL [R1+0x3a4], R20 ;  /* 0x0003a41401007387 */ /* 0x000fe80000100800 */
[----:B------:R-:W-:Y:S04]  /*18bd0*/  STL [R1+0xc0], R21 ;  /* 0x0000c01501007387 */ /* 0x000fe80000100800 */
[----:B------:R-:W-:Y:S04]  /*18be0*/  STL [R1+0x7a4], R28 ;  /* 0x0007a41c01007387 */ /* 0x000fe80000100800 */
[----:B------:R-:W-:Y:S04]  /*18bf0*/  STL [R1+0x7a0], R29 ;  /* 0x0007a01d01007387 */ /* 0x000fe80000100800 */
[----:B------:R-:W-:Y:S04]  /*18c00*/  STL [R1+0x79c], R18 ;  /* 0x00079c1201007387 */ /* 0x000fe80000100800 */
[----:B------:R-:W-:Y:S04]  /*18c10*/  STL [R1+0x798], R19 ;  /* 0x0007981301007387 */ /* 0x000fe80000100800 */
[----:B------:R-:W-:Y:S04]  /*18c20*/  STL [R1+0x794], R4 ;  /* 0x0007940401007387 */ /* 0x000fe80000100800 */
[----:B------:R-:W2:Y:S01]  /*18c30*/  LDL.LU R0, [R1+0x778] ;  /* 0x0007780001007983 */ /* 0x000ea20000300800 */
[----:B------:R-:W-:-:S02]  /*18c40*/  USHF.R.S32.HI UR5, URZ, 0x1f, UR4 ;  /* 0x0000001f3f057899 */ /* 0x000fc40008011404 */
[----:B------:R-:W-:-:S04]  /*18c50*/  IADD3 R5, P5, R5, UR4, RZ ;  /* 0x0000000405057c10 */ /* 0x000fc8000ffbe0ff */
[----:B------:R-:W-:Y:S01]  /*18c60*/  IADD3.X R6, R6, UR5, RZ, P6, !PT ;  /* 0x0000000506067c10 */ /* 0x000fe2000b7fe4ff */
[----:B------:R-:W-:Y:S04]  /*18c70*/  STL [R1+0x790], R5 ;  /* 0x0007900501007387 */ /* 0x000fe80000100800 */
[----:B--2---:R0:W-:Y:S04]  /*18c80*/  STL [R1+0x890], R0 ;  /* 0x0008900001007387 */ /* 0x0041e80000100800 */
[----:B------:R-:W-:Y:S04]  /*18c90*/  STL [R1+0x788], R6 ;  /* 0x0007880601007387 */ /* 0x000fe80000100800 */
[----:B0-----:R-:W2:Y:S01]  /*18ca0*/  LDL.LU R0, [R1+0x784] ;  /* 0x0007840001007983 */ /* 0x001ea20000300800 */
[----:B------:R-:W-:-:S05]  /*18cb0*/  IADD3 R7, P6, R7, UR4, RZ ;  /* 0x0000000407077c10 */ /* 0x000fca000ffde0ff */
[----:B------:R-:W-:Y:S04]  /*18cc0*/  STL [R1+0x78c], R7 ;  /* 0x00078c0701007387 */ /* 0x000fe80000100800 */
[----:B--2---:R0:W-:Y:S04]  /*18cd0*/  STL [R1+0x894], R0 ;  /* 0x0008940001007387 */ /* 0x0041e80000100800 */
[----:B0-----:R-:W2:Y:S04]  /*18ce0*/  LDL.LU R0, [R1+0x780] ;  /* 0x0007800001007983 */ /* 0x001ea80000300800 */
[----:B------:R-:W3:Y:S04]  /*18cf0*/  LDL.LU R8, [R1+0x77c] ;  /* 0x00077c0001087983 */ /* 0x000ee80000300800 */
[----:B------:R-:W4:Y:S04]  /*18d00*/  LDL.LU R9, [R1+0x3a8] ;  /* 0x0003a80001097983 */ /* 0x000f280000300800 */
        /* <DEDUP_REMOVED lines=12> */
[----:B------:R-:W3:Y:S01]  /*18dd0*/  LDL.LU R26, [R1+0x3f4] ;  /* 0x0003f400011a7983 */ /* 0x000ee20000300800 */
[----:B------:R-:W-:-:S03]  /*18de0*/  ISETP.NE.U32.AND P0, PT, R20, RZ, PT ;  /* 0x000000ff1400720c */ /* 0x000fc60003f05070 */
        /* <DEDUP_REMOVED lines=13> */
[----:B--2---:R-:W-:-:S05]  /*18ec0*/  IADD3.X R0, R0, UR5, RZ, P1, !PT ;  /* 0x0000000500007c10 */ /* 0x004fca0008ffe4ff */
[----:B------:R0:W-:Y:S04]  /*18ed0*/  STL [R1+0x780], R0 ;  /* 0x0007800001007387 */ /* 0x0001e80000100800 */
[----:B0-----:R-:W2:Y:S02]  /*18ee0*/  LDL.LU R0, [R1+0x894] ;  /* 0x0008940001007983 */ /* 0x001ea40000300800 */
[----:B--2---:R-:W-:-:S05]  /*18ef0*/  IADD3 R0, P1, R0, UR4, RZ ;  /* 0x0000000400007c10 */ /* 0x004fca000ff3e0ff */
[----:B------:R0:W-:Y:S04]  /*18f00*/  STL [R1+0x784], R0 ;  /* 0x0007840001007387 */ /* 0x0001e80000100800 */
[----:B0-----:R-:W2:Y:S01]  /*18f10*/  LDL.LU R0, [R1+0x890] ;  /* 0x0008900001007983 */ /* 0x001ea20000300800 */
[----:B----4-:R-:W-:Y:S02]  /*18f20*/  IADD3.X R9, R9, UR5, RZ, P3, !PT ;  /* 0x0000000509097c10 */ /* 0x010fe40009ffe4ff */
[----:B---3--:R-:W-:Y:S02]  /*18f30*/  IADD3 R10, P3, R10, UR4, RZ ;  /* 0x000000040a0a7c10 */ /* 0x008fe4000ff7e0ff */
[----:B------:R-:W-:Y:S02]  /*18f40*/  IADD3.X R11, R11, UR5, RZ, P4, !PT ;  /* 0x000000050b0b7c10 */ /* 0x000fe4000a7fe4ff */
[----:B------:R-:W-:-:S02]  /*18f50*/  IADD3 R16, P4, R16, UR4, RZ ;  /* 0x0000000410107c10 */ /* 0x000fc4000ff9e0ff */
[----:B------:R-:W-:Y:S02]  /*18f60*/  IADD3.X R17, R17, UR5, RZ, P5, !PT ;  /* 0x0000000511117c10 */ /* 0x000fe4000affe4ff */
[----:B------:R-:W-:Y:S02]  /*18f70*/  IADD3 R12, P5, R12, UR4, RZ ;  /* 0x000000040c0c7c10 */ /* 0x000fe4000ffbe0ff */
[----:B------:R-:W-:Y:S02]  /*18f80*/  IADD3.X R13, R13, UR5, RZ, P6, !PT ;  /* 0x000000050d0d7c10 */ /* 0x000fe4000b7fe4ff */
[----:B------:R-:W-:Y:S02]  /*18f90*/  IADD3 R14, P6, R14, UR4, RZ ;  /* 0x000000040e0e7c10 */ /* 0x000fe4000ffde0ff */
        /* <DEDUP_REMOVED lines=12> */
[----:B--2---:R-:W-:Y:S02]  /*19060*/  IADD3.X R0, R0, UR5, RZ, P2, !PT ;  /* 0x0000000500007c10 */ /* 0x004fe400097fe4ff */
[----:B------:R-:W-:-:S03]  /*19070*/  IADD3 R8, P2, R8, UR4, RZ ;  /* 0x0000000408087c10 */ /* 0x000fc6000ff5e0ff */
[----:B------:R0:W-:Y:S04]  /*19080*/  STL [R1+0x778], R0 ;  /* 0x0007780001007387 */ /* 0x0001e80000100800 */
[----:B------:R-:W-:Y:S04]  /*19090*/  STL [R1+0x77c], R8 ;  /* 0x00077c0801007387 */ /* 0x000fe80000100800 */
[----:B------:R-:W-:Y:S04]  /*190a0*/  STL [R1+0x3a8], R9 ;  /* 0x0003a80901007387 */ /* 0x000fe80000100800 */
[----:B------:R-:W-:Y:S01]  /*190b0*/  STL [R1+0x3c4], R10 ;  /* 0x0003c40a01007387 */ /* 0x000fe20000100800 */
[----:B------:R-:W-:-:S03]  /*190c0*/  IADD3.X R3, R3, UR5, RZ, P2, !PT ;  /* 0x0000000503037c10 */ /* 0x000fc600097fe4ff */
[----:B------:R-:W-:Y:S01]  /*190d0*/  STL [R1+0x3ac], R11 ;  /* 0x0003ac0b01007387 */ /* 0x000fe20000100800 */
[----:B------:R-:W-:-:S03]  /*190e0*/  IADD3 R24, P2, R24, UR4, RZ ;  /* 0x0000000418187c10 */ /* 0x000fc6000ff5e0ff */
        /* <DEDUP_REMOVED lines=23> */
[----:B0-----:R-:W2:Y:S01]  /*19260*/  LDL.LU R0, [R1+0x434] ;  /* 0x0004340001007983 */ /* 0x001ea20000300800 */
[----:B------:R-:W-:-:S02]  /*19270*/  IADD3.X R5, R5, UR5, RZ, P3, !PT ;  /* 0x0000000505057c10 */ /* 0x000fc40009ffe4ff */
[----:B------:R-:W-:-:S03]  /*19280*/  IADD3 R6, P3, R6, UR4, RZ ;  /* 0x0000000406067c10 */ /* 0x000fc6000ff7e0ff */
[----:B------:R-:W-:Y:S04]  /*19290*/  STL [R1+0x3f0], R5 ;  /* 0x0003f00501007387 */ /* 0x000fe80000100800 */
[----:B--2---:R0:W-:Y:S04]  /*192a0*/  STL [R1+0x888], R0 ;  /* 0x0008880001007387 */ /* 0x0041e80000100800 */
[----:B------:R-:W-:Y:S04]  /*192b0*/  STL [R1+0x424], R6 ;  /* 0x0004240601007387 */ /* 0x000fe80000100800 */
[----:B0-----:R-:W2:Y:S01]  /*192c0*/  LDL.LU R0, [R1+0x400] ;  /* 0x0004000001007983 */ /* 0x001ea20000300800 */
[----:B------:R-:W-:-:S05]  /*192d0*/  IADD3.X R7, R7, UR5, RZ, P4, !PT ;  /* 0x0000000507077c10 */ /* 0x000fca000a7fe4ff */
[----:B------:R-:W-:Y:S04]  /*192e0*/  STL [R1+0x3f8], R7 ;  /* 0x0003f80701007387 */ /* 0x000fe80000100800 */
[----:B--2---:R0:W-:Y:S04]  /*192f0*/  STL [R1+0x88c], R0 ;  /* 0x00088c0001007387 */ /* 0x0041e80000100800 */
[----:B0-----:R-:W2:Y:S04]  /*19300*/  LDL.LU R0, [R1+0x42c] ;  /* 0x00042c0001007983 */ /* 0x001ea80000300800 */
[----:B------:R-:W3:Y:S04]  /*19310*/  LDL.LU R8, [R1+0x408] ;  /* 0x0004080001087983 */ /* 0x000ee80000300800 */
        /* <DEDUP_REMOVED lines=26> */
[----:B------:R-:W4:Y:S01]  /*194c0*/  LDL.LU R7, [R1+0x4a4] ;  /* 0x0004a40001077983 */ /* 0x000f220000300800 */
[----:B--2---:R-:W-:-:S05]  /*194d0*/  IADD3 R0, P4, R0, UR4, RZ ;  /* 0x0000000400007c10 */ /* 0x004fca000ff9e0ff */
[----:B------:R0:W-:Y:S04]  /*194e0*/  STL [R1+0x42c], R0 ;  /* 0x00042c0001007387 */ /* 0x0001e80000100800 */
[----:B0-----:R-:W2:Y:S02]  /*194f0*/  LDL.LU R0, [R1+0x88c] ;  /* 0x00088c0001007983 */ /* 0x001ea40000300800 */
[----:B--2---:R-:W-:-:S05]  /*19500*/  IADD3.X R0, R0, UR5, RZ, P5, !PT ;  /* 0x0000000500007c10 */ /* 0x004fca000affe4ff */
[----:B------:R0:W-:Y:S04]  /*19510*/  STL [R1+0x400], R0 ;  /* 0x0004000001007387 */ /* 0x0001e80000100800 */
[----:B0-----:R-:W2:Y:S01]  /*19520*/  LDL.LU R0, [R1+0x888] ;  /* 0x0008880001007983 */ /* 0x001ea20000300800 */
[----:B---3--:R-:W-:Y:S02]  /*19530*/  IADD3.X R8, R8, UR5, RZ, P6, !PT ;  /* 0x0000000508087c10 */ /* 0x008fe4000b7fe4ff */
[----:B----4-:R-:W-:Y:S02]  /*19540*/  IADD3 R9, P6, R9, UR4, RZ ;  /* 0x0000000409097c10 */ /* 0x010fe4000ffde0ff */
        /* <DEDUP_REMOVED lines=19> */
[----:B------:R-:W-:-:S02]  /*19680*/  IADD3.X R6, R6, UR5, RZ, P1, !PT ;  /* 0x0000000506067c10 */ /* 0x000fc40008ffe4ff */
[----:B------:R-:W-:Y:S02]  /*19690*/  IADD3 R5, P6, R5, UR4, RZ ;  /* 0x0000000405057c10 */ /* 0x000fe4000ffde0ff */
[----:B--2---:R-:W-:-:S05]  /*196a0*/  IADD3 R0, P5, R0, UR4, RZ ;  /* 0x0000000400007c10 */ /* 0x004fca000ffbe0ff */
        /* <DEDUP_REMOVED lines=31> */
[----:B------:R-:W-:Y:S04]  /*198a0*/  STL [R1+0x49c], R5 ;  /* 0x00049c0501007387 */ /* 0x000fe80000100800 */
[----:B0-----:R-:W2:Y:S04]  /*198b0*/  LDL.LU R6, [R1+0x478] ;  /* 0x0004780001067983 */ /* 0x001ea80000300800 */
[----:B------:R-:W3:Y:S01]  /*198c0*/  LDL.LU R0, [R1+0x480] ;  /* 0x0004800001007983 */ /* 0x000ee20000300800 */
[----:B------:R-:W-:-:S03]  /*198d0*/  IADD3 R7, P1, R7, UR4, RZ ;  /* 0x0000000407077c10 */ /* 0x000fc6000ff3e0ff */
[----:B---3--:R0:W-:Y:S04]  /*198e0*/  STL [R1+0x884], R0 ;  /* 0x0008840001007387 */ /* 0x0081e80000100800 */
[----:B------:R1:W-:Y:S04]  /*198f0*/  STL [R1+0x4a4], R7 ;  /* 0x0004a40701007387 */ /* 0x0003e80000100800 */
[----:B0-----:R-:W3:Y:S04]  /*19900*/  LDL.LU R0, [R1+0x4ac] ;  /* 0x0004ac0001007983 */ /* 0x001ee80000300800 */
        /* <DEDUP_REMOVED lines=19> */
[----:B--2---:R-:W-:-:S03]  /*19a40*/  IADD3.X R6, R6, UR5, RZ, P2, !PT ;  /* 0x0000000506067c10 */ /* 0x004fc600097fe4ff */
[----:B------:R-:W2:Y:S04]  /*19a50*/  LDL.LU R20, [R1+0x4d0] ;  /* 0x0004d00001147983 */ /* 0x000ea80000300800 */
[----:B------:R-:W2:Y:S04]  /*19a60*/  LDL.LU R28, [R1+0x504] ;  /* 0x00050400011c7983 */ /* 0x000ea80000300800 */
[----:B------:R-:W2:Y:S04]  /*19a70*/  LDL.LU R29, [R1+0x4d8] ;  /* 0x0004d800011d7983 */ /* 0x000ea80000300800 */
[----:B------:R-:W2:Y:S04]  /*19a80*/  LDL.LU R18, [R1+0x50c] ;  /* 0x00050c0001127983 */ /* 0x000ea80000300800 */
[----:B------:R-:W2:Y:S04]  /*19a90*/  LDL.LU R19, [R1+0x4e0] ;  /* 0x0004e00001137983 */ /* 0x000ea80000300800 */
[----:B------:R-:W2:Y:S04]  /*19aa0*/  LDL.LU R4, [R1+0x514] ;  /* 0x0005140001047983 */ /* 0x000ea80000300800 */
[----:B------:R-:W2:Y:S04]  /*19ab0*/  LDL.LU R5, [R1+0x4e8] ;  /* 0x0004e80001057983 */ /* 0x000ea80000300800 */
[----:B-1----:R-:W2:Y:S04]  /*19ac0*/  LDL.LU R7, [R1+0x51c] ;  /* 0x00051c0001077983 */ /* 0x002ea80000300800 */
[----:B------:R0:W-:Y:S04]  /*19ad0*/  STL [R1+0x478], R6 ;  /* 0x0004780601007387 */ /* 0x0001e80000100800 */
[----:B0-----:R-:W2:Y:S01]  /*19ae0*/  LDL.LU R6, [R1+0x4f0] ;  /* 0x0004f00001067983 */ /* 0x001ea20000300800 */
[----:B---3--:R-:W-:-:S05]  /*19af0*/  IADD3 R0, P2, R0, UR4, RZ ;  /* 0x0000000400007c10 */ /* 0x008fca000ff5e0ff */
[----:B------:R0:W-:Y:S04]  /*19b00*/  STL [R1+0x4ac], R0 ;  /* 0x0004ac0001007387 */ /* 0x0001e80000100800 */
[----:B0-----:R-:W3:Y:S01]  /*19b10*/  LDL.LU R0, [R1+0x884] ;  /* 0x0008840001007983 */ /* 0x001ee20000300800 */
[----:B----4-:R-:W-:Y:S02]  /*19b20*/  IADD3.X R9, R9, UR5, RZ, P4, !PT ;  /* 0x0000000509097c10 */ /* 0x010fe4000a7fe4ff */
        /* <DEDUP_REMOVED lines=15> */
[----:B--2---:R-:W-:Y:S02]  /*19c20*/  IADD3.X R20, R20, UR5, RZ, P1, !PT ;  /* 0x0000000514147c10 */ /* 0x004fe40008ffe4ff */
[----:B------:R-:W-:Y:S02]  /*19c30*/  IADD3 R28, P1, R28, UR4, RZ ;  /* 0x000000041c1c7c10 */ /* 0x000fe4000ff3e0ff */
[----:B------:R-:W-:Y:S02]  /*19c40*/  IADD3.X R29, R29, UR5, RZ, P2, !PT ;  /* 0x000000051d1d7c10 */ /* 0x000fe400097fe4ff */
[----:B------:R-:W-:Y:S02]  /*19c50*/  IADD3 R18, P2, R18, UR4, RZ ;  /* 0x0000000412127c10 */ /* 0x000fe4000ff5e0ff */
[----:B------:R-:W-:Y:S02]  /*19c60*/  IADD3.X R5, R5, UR5, RZ, P4, !PT ;  /* 0x0000000505057c10 */ /* 0x000fe4000a7fe4ff */
[----:B------:R-:W-:-:S02]  /*19c70*/  IADD3 R7, P4, R7, UR4, RZ ;  /* 0x0000000407077c10 */ /* 0x000fc4000ff9e0ff */
[----:B---3--:R-:W-:Y:S02]  /*19c80*/  IADD3.X R0, R0, UR5, RZ, P3, !PT ;  /* 0x0000000500007c10 */ /* 0x008fe40009ffe4ff */
[----:B------:R-:W-:-:S03]  /*19c90*/  IADD3 R8, P3, R8, UR4, RZ ;  /* 0x0000000408087c10 */ /* 0x000fc6000ff7e0ff */
        /* <DEDUP_REMOVED lines=19> */
[----:B------:R-:W-:Y:S04]  /*19dd0*/  STL [R1+0x4c0], R27 ;  /* 0x0004c01b01007387 */ /* 0x000fe80000100800 */
        /* <DEDUP_REMOVED lines=12> */
[----:B------:R-:W-:Y:S04]  /*19ea0*/  STL [R1+0x4e8], R5 ;  /* 0x0004e80501007387 */ /* 0x000fe80000100800 */
[----:B------:R-:W3:Y:S01]  /*19eb0*/  LDL.LU R0, [R1+0x52c] ;  /* 0x00052c0001007983 */ /* 0x000ee20000300800 */
[----:B------:R-:W-:-:S03]  /*19ec0*/  IADD3.X R6, R6, UR5, RZ, P5, !PT ;  /* 0x0000000506067c10 */ /* 0x000fc6000affe4ff */
[----:B---3--:R0:W-:Y:S04]  /*19ed0*/  STL [R1+0x880], R0 ;  /* 0x0008800001007387 */ /* 0x0081e80000100800 */
[----:B0-----:R-:W3:Y:S04]  /*19ee0*/  LDL.LU R0, [R1+0x4f8] ;  /* 0x0004f80001007983 */ /* 0x001ee80000300800 */
[----:B------:R0:W-:Y:S04]  /*19ef0*/  STL [R1+0x4f0], R6 ;  /* 0x0004f00601007387 */ /* 0x0001e80000100800 */
        /* <DEDUP_REMOVED lines=19> */
[----:B--2---:R-:W-:-:S03]  /*1a030*/  IADD3 R7, P5, R7, UR4, RZ ;  /* 0x0000000407077c10 */ /* 0x004fc6000ffbe0ff */
[----:B------:R-:W2:Y:S04]  /*1a040*/  LDL.LU R20, [R1+0x57c] ;  /* 0x00057c0001147983 */ /* 0x000ea80000300800 */
[----:B------:R-:W2:Y:S04]  /*1a050*/  LDL.LU R28, [R1+0x550] ;  /* 0x00055000011c7983 */ /* 0x000ea80000300800 */
[----:B------:R-:W2:Y:S04]  /*1a060*/  LDL.LU R29, [R1+0x584] ;  /* 0x00058400011d7983 */ /* 0x000ea80000300800 */
[----:B------:R-:W2:Y:S04]  /*1a070*/  LDL.LU R18, [R1+0x558] ;  /* 0x0005580001127983 */ /* 0x000ea80000300800 */
[----:B------:R-:W2:Y:S04]  /*1a080*/  LDL.LU R19, [R1+0x58c] ;  /* 0x00058c0001137983 */ /* 0x000ea80000300800 */
[----:B------:R-:W2:Y:S04]  /*1a090*/  LDL.LU R4, [R1+0x560] ;  /* 0x0005600001047983 */ /* 0x000ea80000300800 */
[----:B0-----:R-:W2:Y:S04]  /*1a0a0*/  LDL.LU R6, [R1+0x594] ;  /* 0x0005940001067983 */ /* 0x001ea80000300800 */
[----:B------:R-:W2:Y:S04]  /*1a0b0*/  LDL.LU R5, [R1+0x568] ;  /* 0x0005680001057983 */ /* 0x000ea80000300800 */
[----:B------:R0:W-:Y:S04]  /*1a0c0*/  STL [R1+0x524], R7 ;  /* 0x0005240701007387 */ /* 0x0001e80000100800 */
[----:B0-----:R-:W2:Y:S01]  /*1a0d0*/  LDL.LU R7, [R1+0x59c] ;  /* 0x00059c0001077983 */ /* 0x001ea20000300800 */
[----:B---3--:R-:W-:-:S05]  /*1a0e0*/  IADD3.X R0, R0, UR5, RZ, P6, !PT ;  /* 0x0000000500007c10 */ /* 0x008fca000b7fe4ff */
        /* <DEDUP_REMOVED lines=19> */
[----:B--2---:R-:W-:Y:S02]  /*1a220*/  IADD3 R20, P4, R20, UR4, RZ ;  /* 0x0000000414147c10 */ /* 0x004fe4000ff9e0ff */
[----:B------:R-:W-:Y:S02]  /*1a230*/  IADD3.X R28, R28, UR5, RZ, P5, !PT ;  /* 0x000000051c1c7c10 */ /* 0x000fe4000affe4ff */
[----:B------:R-:W-:Y:S02]  /*1a240*/  IADD3 R29, P5, R29, UR4, RZ ;  /* 0x000000041d1d7c10 */ /* 0x000fe4000ffbe0ff */
[----:B------:R-:W-:Y:S02]  /*1a250*/  IADD3.X R4, R4, UR5, RZ, P1, !PT ;  /* 0x0000000504047c10 */ /* 0x000fe40008ffe4ff */
[----:B------:R-:W-:-:S02]  /*1a260*/  IADD3 R6, P1, R6, UR4, RZ ;  /* 0x0000000406067c10 */ /* 0x000fc4000ff3e0ff */
[----:B---3--:R-:W-:-:S05]  /*1a270*/  IADD3 R0, P6, R0, UR4, RZ ;  /* 0x0000000400007c10 */ /* 0x008fca000ffde0ff */
        /* <DEDUP_REMOVED lines=33> */
[----:B------:R-:W-:-:S02]  /*1a490*/  IADD3.X R5, R5, UR5, RZ, P2, !PT ;  /* 0x0000000505057c10 */ /* 0x000fc400097fe4ff */
[----:B------:R-:W-:Y:S01]  /*1a4a0*/  IADD3 R7, P2, R7, UR4, RZ ;  /* 0x0000000407077c10 */ /* 0x000fe2000ff5e0ff */
[----:B---3--:R0:W-:Y:S04]  /*1a4b0*/  STL [R1+0x87c], R0 ;  /* 0x00087c0001007387 */ /* 0x0081e80000100800 */
[----:B------:R-:W-:Y:S04]  /*1a4c0*/  STL [R1+0x568], R5 ;  /* 0x0005680501007387 */ /* 0x000fe80000100800 */
        /* <DEDUP_REMOVED lines=27> */
[----:B0-----:R-:W2:Y:S04]  /*1a680*/  LDL.LU R7, [R1+0x60c] ;  /* 0x00060c0001077983 */ /* 0x001ea80000300800 */
[----:B------:R-:W2:Y:S04]  /*1a690*/  LDL.LU R4, [R1+0x5e0] ;  /* 0x0005e00001047983 */ /* 0x000ea80000300800 */
[----:B------:R-:W2:Y:S04]  /*1a6a0*/  LDL.LU R5, [R1+0x614] ;  /* 0x0006140001057983 */ /* 0x000ea80000300800 */
        /* <DEDUP_REMOVED lines=60> */
[----:B------:R-:W-:-:S03]  /*1aa70*/  IADD3 R5, P5, R5, UR4, RZ ;  /* 0x0000000405057c10 */ /* 0x000fc6000ffbe0ff */
[----:B------:R-:W-:Y:S01]  /*1aa80*/  STL [R1+0x5e0], R4 ;  /* 0x0005e00401007387 */ /* 0x000fe20000100800 */
[----:B------:R-:W-:-:S03]  /*1aa90*/  IADD3.X R6, R6, UR5, RZ, P6, !PT ;  /* 0x0000000506067c10 */ /* 0x000fc6000b7fe4ff */
        /* <DEDUP_REMOVED lines=28> */
[----:B0-----:R-:W2:Y:S04]  /*1ac60*/  LDL.LU R6, [R1+0x684] ;  /* 0x0006840001067983 */ /* 0x001ea80000300800 */
[----:B------:R-:W2:Y:S04]  /*1ac70*/  LDL.LU R19, [R1+0x658] ;  /* 0x0006580001137983 */ /* 0x000ea80000300800 */
[----:B------:R-:W2:Y:S04]  /*1ac80*/  LDL.LU R4, [R1+0x68c] ;  /* 0x00068c0001047983 */ /* 0x000ea80000300800 */
        /* <DEDUP_REMOVED lines=58> */
[----:B------:R-:W-:Y:S04]  /*1b030*/  STL [R1+0x658], R19 ;  /* 0x0006581301007387 */ /* 0x000fe80000100800 */
[----:B------:R-:W3:Y:S01]  /*1b040*/  LDL.LU R0, [R1+0x670] ;  /* 0x0006700001007983 */ /* 0x000ee20000300800 */
[----:B------:R-:W-:-:S02]  /*1b050*/  IADD3 R4, P2, R4, UR4, RZ ;  /* 0x0000000404047c10 */ /* 0x000fc4000ff5e0ff */
[----:B------:R-:W-:-:S03]  /*1b060*/  IADD3.X R5, R5, UR5, RZ, P3, !PT ;  /* 0x0000000505057c10 */ /* 0x000fc60009ffe4ff */
[----:B------:R-:W-:Y:S01]  /*1b070*/  STL [R1+0x68c], R4 ;  /* 0x00068c0401007387 */ /* 0x000fe20000100800 */
[----:B------:R-:W-:-:S03]  /*1b080*/  IADD3 R7, P3, R7, UR4, RZ ;  /* 0x0000000407077c10 */ /* 0x000fc6000ff7e0ff */
        /* <DEDUP_REMOVED lines=32> */
[----:B------:R-:W2:Y:S04]  /*1b290*/  LDL.LU R5, [R1+0x70c] ;  /* 0x00070c0001057983 */ /* 0x000ea80000300800 */
        /* <DEDUP_REMOVED lines=19> */
[----:B--2---:R-:W-:-:S02]  /*1b3d0*/  IADD3 R21, P2, R21, UR4, RZ ;  /* 0x0000000415157c10 */ /* 0x004fc4000ff5e0ff */
[----:B------:R-:W-:Y:S02]  /*1b3e0*/  IADD3.X R20, R20, UR5, RZ, P3, !PT ;  /* 0x0000000514147c10 */ /* 0x000fe40009ffe4ff */
        /* <DEDUP_REMOVED lines=35> */
[----:B------:R-:W-:Y:S04]  /*1b620*/  STL [R1+0x704], R19 ;  /* 0x0007041301007387 */ /* 0x000fe80000100800 */
[----:B------:R-:W3:Y:S01]  /*1b630*/  LDL.LU R20, [R1+0x71c] ;  /* 0x00071c0001147983 */ /* 0x000ee20000300800 */
[----:B------:R-:W-:-:S02]  /*1b640*/  IADD3.X R4, R4, UR5, RZ, P6, !PT ;  /* 0x0000000504047c10 */ /* 0x000fc4000b7fe4ff */
[----:B------:R-:W-:-:S03]  /*1b650*/  IADD3 R5, P6, R5, UR4, RZ ;  /* 0x0000000405057c10 */ /* 0x000fc6000ffde0ff */
[----:B------:R-:W-:Y:S01]  /*1b660*/  STL [R1+0x6d8], R4 ;  /* 0x0006d80401007387 */ /* 0x000fe20000100800 */
[----:B------:R-:W-:-:S03]  /*1b670*/  IADD3.X R6, R6, UR5, RZ, P1, !PT ;  /* 0x0000000506067c10 */ /* 0x000fc60008ffe4ff */
[----:B---3--:R0:W-:Y:S04]  /*1b680*/  STL [R1+0x870], R20 ;  /* 0x0008701401007387 */ /* 0x0081e80000100800 */
[----:B------:R1:W-:Y:S04]  /*1b690*/  STL [R1+0x70c], R5 ;  /* 0x00070c0501007387 */ /* 0x0003e80000100800 */
        /* <DEDUP_REMOVED lines=26> */
[----:B------:R-:W2:Y:S04]  /*1b840*/  LDL.LU R19, [R1+0x750] ;  /* 0x0007500001137983 */ /* 0x000ea80000300800 */
[----:B------:R-:W2:Y:S04]  /*1b850*/  LDL.LU R4, [R1+0x758] ;  /* 0x0007580001047983 */ /* 0x000ea80000300800 */
[----:B------:R0:W-:Y:S04]  /*1b860*/  STL [R1+0x714], R7 ;  /* 0x0007140701007387 */ /* 0x0001e80000100800 */
[----:B-1----:R-:W2:Y:S04]  /*1b870*/  LDL.LU R5, [R1+0x760] ;  /* 0x0007600001057983 */ /* 0x002ea80000300800 */
[----:B0-----:R-:W2:Y:S04]  /*1b880*/  LDL.LU R6, [R1+0x768] ;  /* 0x0007680001067983 */ /* 0x001ea80000300800 */
[----:B------:R-:W2:Y:S01]  /*1b890*/  LDL.LU R7, [R1+0x770] ;  /* 0x0007700001077983 */ /* 0x000ea20000300800 */
        /* <DEDUP_REMOVED lines=23> */
[----:B------:R-:W-:Y:S02]  /*1ba10*/  IADD3.X R19, R19, UR5, RZ, P3, !PT ;  /* 0x0000000513137c10 */ /* 0x000fe40009ffe4ff */
[----:B------:R-:W-:-:S02]  /*1ba20*/  IADD3.X R4, R4, UR5, RZ, P4, !PT ;  /* 0x0000000504047c10 */ /* 0x000fc4000a7fe4ff */
[----:B------:R-:W-:Y:S02]  /*1ba30*/  IADD3.X R5, R5, UR5, RZ, P5, !PT ;  /* 0x0000000505057c10 */ /* 0x000fe4000affe4ff */
[----:B------:R-:W-:Y:S02]  /*1ba40*/  IADD3.X R6, R6, UR5, RZ, P6, !PT ;  /* 0x0000000506067c10 */ /* 0x000fe4000b7fe4ff */
[----:B------:R-:W-:Y:S01]  /*1ba50*/  IADD3.X R7, R7, UR5, RZ, P1, !PT ;  /* 0x0000000507077c10 */ /* 0x000fe20008ffe4ff */
[----:B------:R-:W-:Y:S01]  /*1ba60*/  UIADD3 UR10, UR10, -0x80, URZ ;  /* 0xffffff800a0a7890 */ /* 0x000fe2000fffe03f */
[----:B---3--:R-:W-:-:S05]  /*1ba70*/  IADD3 R20, P2, R20, UR4, RZ ;  /* 0x0000000414147c10 */ /* 0x008fca000ff5e0ff */
[----:B------:R0:W-:Y:S01]  /*1ba80*/  STL [R1+0x71c], R20 ;  /* 0x00071c1401007387 */ /* 0x0001e20000100800 */
[----:B------:R-:W-:-:S03]  /*1ba90*/  IADD3.X R12, R12, UR5, RZ, P2, !PT ;  /* 0x000000050c0c7c10 */ /* 0x000fc600097fe4ff */
[----:B0-----:R1:W5:Y:S04]  /*1baa0*/  LDL.LU R20, [R1+0x86c] ;  /* 0x00086c0001147983 */ /* 0x0013680000300800 */
[----:B------:R0:W-:Y:S01]  /*1bab0*/  STL [R1+0x6f0], R21 ;  /* 0x0006f01501007387 */ /* 0x0001e20000100800 */
[----:B------:R-:W-:-:S03]  /*1bac0*/  IADD3 R13, P2, R13, UR4, RZ ;  /* 0x000000040d0d7c10 */ /* 0x000fc6000ff5e0ff */
[----:B0-----:R1:W5:Y:S04]  /*1bad0*/  LDL.LU R21, [R1+0x868] ;  /* 0x0008680001157983 */ /* 0x0013680000300800 */
[----:B------:R0:W-:Y:S04]  /*1bae0*/  STL [R1+0x724], R22 ;  /* 0x0007241601007387 */ /* 0x0001e80000100800 */
[----:B0-----:R1:W5:Y:S04]  /*1baf0*/  LDL.LU R22, [R1+0x864] ;  /* 0x0008640001167983 */ /* 0x0013680000300800 */
[----:B------:R0:W-:Y:S04]  /*1bb00*/  STL [R1+0x6f8], R23 ;  /* 0x0006f81701007387 */ /* 0x0001e80000100800 */
[----:B0-----:R1:W5:Y:S04]  /*1bb10*/  LDL.LU R23, [R1+0x860] ;  /* 0x0008600001177983 */ /* 0x0013680000300800 */
[----:B------:R1:W-:Y:S04]  /*1bb20*/  STL [R1+0x72c], R0 ;  /* 0x00072c0001007387 */ /* 0x0003e80000100800 */
        /* <DEDUP_REMOVED lines=9> */
[----:B------:R1:W-:Y:S01]  /*1bbc0*/  STL [R1+0x754], R15 ;  /* 0x0007540f01007387 */ /* 0x0003e20000100800 */
[----:B------:R-:W-:-:S03]  /*1bbd0*/  IADD3.X R18, R18, UR5, RZ, P2, !PT ;  /* 0x0000000512127c10 */ /* 0x000fc600097fe4ff */
        /* <DEDUP_REMOVED lines=14> */
[----:B------:R-:W-:Y:S05]  /*1bcc0*/  @P0 BRA `(.L_x_1) ;  /* 0xffffff1800500947 */ /* 0x000fea000383ffff */
.L_x_0:
[----:B-1----:R-:W2:Y:S01]  /*1bcd0*/  LDL.LU R6, [R1+0x124] ;  /* 0x0001240001067983 */ /* 0x002ea20000300800 */
[----:B------:R-:W1:Y:S01]  /*1bce0*/  S2R R25, SR_TID.X ;  /* 0x0000000000197919 */ /* 0x000e620000002100 */
[----:B------:R-:W3:Y:S01]  /*1bcf0*/  S2UR UR5, SR_CgaCtaId ;  /* 0x00000000000579c3 */ /* 0x000ee20000008800 */
[----:B------:R-:W-:Y:S01]  /*1bd00*/  UMOV UR4, 0x400 ;  /* 0x0000040000047882 */ /* 0x000fe20000000000 */
[----:B------:R-:W-:Y:S01]  /*1bd10*/  ULDC.64 UR10, c[0x0][0x228] ;  /* 0x00008a00000a7ab9 */ /* 0x000fe20000000a00 */
[----:B-----5:R4:W-:Y:S01]  /*1bd20*/  STL [R1+0x870], R20 ;  /* 0x0008701401007387 */ /* 0x0209e20000100800 */
[----:B------:R-:W-:-:S03]  /*1bd30*/  ULDC.64 UR6, c[0x0][0x220] ;  /* 0x0000880000067ab9 */ /* 0x000fc60000000a00 */
[----:B----4-:R-:W4:Y:S01]  /*1bd40*/  LDL.LU R20, [R1+0xf0] ;  /* 0x0000f00001147983 */ /* 0x010f220000300800 */
[----:B------:R-:W-:Y:S06]  /*1bd50*/  BAR.SYNC.DEFER_BLOCKING 0x0 ;  /* 0x0000000000007b1d */ /* 0x000fec0000010000 */
[----:B----4-:R4:W-:Y:S04]  /*1bd60*/  STL [R1+0x874], R20 ;  /* 0x0008741401007387 */ /* 0x0109e80000100800 */
[----:B----4-:R-:W4:Y:S01]  /*1bd70*/  LDL.LU R20, [R1+0x128] ;  /* 0x0001280001147983 */ /* 0x010f220000300800 */
[----:B-1----:R-:W-:-:S02]  /*1bd80*/  IMAD.SHL.U32 R2, R25, 0x20, RZ ;  /* 0x0000002019027824 */ /* 0x002fc400078e00ff */
[C---:B------:R-:W-:Y:S01]  /*1bd90*/  IMAD.SHL.U32 R0, R25.reuse, 0x100, RZ ;  /* 0x0000010019007824 */ /* 0x040fe200078e00ff */
[C---:B------:R-:W-:Y:S01]  /*1bda0*/  LOP3.LUT R3, R25.reuse, 0xe0, RZ, 0xc0, !PT ;  /* 0x000000e019037812 */ /* 0x040fe200078ec0ff */
[----:B------:R-:W-:Y:S01]  /*1bdb0*/  IMAD.SHL.U32 R4, R25, 0x4, RZ ;  /* 0x0000000419047824 */ /* 0x000fe200078e00ff */
[----:B------:R-:W-:Y:S02]  /*1bdc0*/  LOP3.LUT R2, R2, 0x60, RZ, 0xc0, !PT ;  /* 0x0000006002027812 */ /* 0x000fe400078ec0ff */
[----:B------:R-:W-:Y:S01]  /*1bdd0*/  LOP3.LUT R0, R0, 0x1800, RZ, 0xc0, !PT ;  /* 0x0000180000007812 */ /* 0x000fe200078ec0ff */
[----:B----4-:R1:W-:Y:S04]  /*1bde0*/  STL [R1+0x878], R20 ;  /* 0x0008781401007387 */ /* 0x0103e80000100800 */
[----:B-1----:R-:W2:Y:S04]  /*1bdf0*/  LDL.LU R20, [R1+0x120] ;  /* 0x0001200001147983 */ /* 0x002ea80000300800 */
[----:B------:R1:W-:Y:S04]  /*1be00*/  STL [R1+0x86c], R21 ;  /* 0x00086c1501007387 */ /* 0x0003e80000100800 */
[----:B-1----:R-:W4:Y:S04]  /*1be10*/  LDL.LU R21, [R1+0xf8] ;  /* 0x0000f80001157983 */ /* 0x002f280000300800 */
[----:B------:R-:W4:Y:S04]  /*1be20*/  LDL.LU R5, [R1+0xfc] ;  /* 0x0000fc0001057983 */ /* 0x000f280000300800 */
[----:B------:R1:W-:Y:S04]  /*1be30*/  STL [R1+0x868], R22 ;  /* 0x0008681601007387 */ /* 0x0003e80000100800 */
[----:B-1----:R-:W3:Y:S04]  /*1be40*/  LDL.LU R22, [R1+0xe0] ;  /* 0x0000e00001167983 */ /* 0x002ee80000300800 */
[----:B------:R-:W3:Y:S04]  /*1be50*/  LDL.LU R7, [R1+0xe4] ;  /* 0x0000e40001077983 */ /* 0x000ee80000300800 */
[----:B------:R1:W-:Y:S04]  /*1be60*/  STL [R1+0x864], R23 ;  /* 0x0008641701007387 */ /* 0x0003e80000100800 */
[----:B-1----:R-:W3:Y:S04]  /*1be70*/  LDL.LU R23, [R1+0xe8] ;  /* 0x0000e80001177983 */ /* 0x002ee80000300800 */
[----:B------:R-:W3:Y:S04]  /*1be80*/  LDL.LU R8, [R1+0xec] ;  /* 0x0000ec0001087983 */ /* 0x000ee80000300800 */
[----:B------:R1:W-:Y:S01]  /*1be90*/  STL [R1+0x860], R15 ;  /* 0x0008600f01007387 */ /* 0x0003e20000100800 */
[----:B------:R-:W-:-:S03]  /*1bea0*/  IMAD R2, R3, 0x8, R2 ;  /* 0x0000000803027824 */ /* 0x000fc600078e0202 */
[----:B-1----:R-:W3:Y:S04]  /*1beb0*/  LDL.LU R15, [R1+0x50] ;  /* 0x00005000010f7983 */ /* 0x002ee80000300800 */
[----:B------:R-:W3:Y:S04]  /*1bec0*/  LDL.LU R9, [R1+0x54] ;  /* 0x0000540001097983 */ /* 0x000ee80000300800 */
[----:B------:R-:W3:Y:S04]  /*1bed0*/  LDL.LU R29, [R1+0x58] ;  /* 0x00005800011d7983 */ /* 0x000ee80000300800 */
[----:B------:R-:W3:Y:S04]  /*1bee0*/  LDL.LU R10, [R1+0x5c] ;  /* 0x00005c00010a7983 */ /* 0x000ee80000300800 */
[----:B------:R-:W3:Y:S04]  /*1bef0*/  LDL.LU R28, [R1+0x10] ;  /* 0x00001000011c7983 */ /* 0x000ee80000300800 */
[----:B------:R-:W3:Y:S04]  /*1bf00*/  LDL.LU R11, [R1+0x14] ;  /* 0x00001400010b7983 */ /* 0x000ee80000300800 */
[----:B------:R-:W3:Y:S01]  /*1bf10*/  LDL.LU R18, [R1+0x18] ;  /* 0x0000180001127983 */ /* 0x000ee20000300800 */
[----:B------:R-:W-:-:S03]  /*1bf20*/  LOP3.LUT R0, R0, 0xfc, R4, 0xf8, !PT ;  /* 0x000000fc00007812 */ /* 0x000fc600078ef804 */
[----:B0-----:R-:W3:Y:S01]  /*1bf30*/  LDL.LU R12, [R1+0x1c] ;  /* 0x00001c00010c7983 */ /* 0x001ee20000300800 */
[----:B------:R-:W-:-:S03]  /*1bf40*/  LOP3.LUT R3, R25, 0x1c, RZ, 0xc0, !PT ;  /* 0x0000001c19037812 */ /* 0x000fc600078ec0ff */
[----:B------:R-:W3:Y:S01]  /*1bf50*/  LDL.LU R17, [R1+0x110] ;  /* 0x0001100001117983 */ /* 0x000ee20000300800 */
[----:B------:R-:W-:-:S03]  /*1bf60*/  SHF.R.U32.HI R4, RZ, 0x1, R25 ;  /* 0x00000001ff047819 */ /* 0x000fc60000011619 */
[----:B------:R-:W3:Y:S04]  /*1bf70*/  LDL.LU R13, [R1+0x114] ;  /* 0x00011400010d7983 */ /* 0x000ee80000300800 */
[----:B------:R-:W3:Y:S04]  /*1bf80*/  LDL.LU R16, [R1+0x118] ;  /* 0x0001180001107983 */ /* 0x000ee80000300800 */
[----:B------:R-:W3:Y:S01]  /*1bf90*/  LDL.LU R14, [R1+0x11c] ;  /* 0x00011c00010e7983 */ /* 0x000ee20000300800 */
[----:B------:R-:W-:-:S03]  /*1bfa0*/  IMAD.IADD R2, R3, 0x1, R2 ;  /* 0x0000000103027824 */ /* 0x000fc600078e0202 */
[----:B------:R-:W3:Y:S01]  /*1bfb0*/  LDL.LU R27, [R1+0x100] ;  /* 0x00010000011b7983 */ /* 0x000ee20000300800 */
[----:B------:R-:W-:-:S03]  /*1bfc0*/  LOP3.LUT R0, R0, 0x60, R4, 0x78, !PT ;  /* 0x0000006000007812 */ /* 0x000fc600078e7804 */
[----:B------:R-:W3:Y:S04]  /*1bfd0*/  LDL.LU R19, [R1+0x104] ;  /* 0x0001040001137983 */ /* 0x000ee80000300800 */
[----:B------:R-:W3:Y:S04]  /*1bfe0*/  LDL.LU R26, [R1+0x108] ;  /* 0x00010800011a7983 */ /* 0x000ee80000300800 */
[----:B------:R-:W3:Y:S04]  /*1bff0*/  LDL.LU R24, [R1+0x10c] ;  /* 0x00010c0001187983 */ /* 0x000ee80000300800 */
[----:B------:R-:W3:Y:S04]  /*1c000*/  LDL.LU R3, [R1+0xf4] ;  /* 0x0000f40001037983 */ /* 0x000ee80000300800 */
[----:B------:R-:W4:Y:S01]  /*1c010*/  LDL.LU R4, [R1+0x12c] ;  /* 0x00012c0001047983 */ /* 0x000f220000300800 */
[----:B--2---:R-:W-:-:S03]  /*1c020*/  F2FP.SATFINITE.E4M3.F32.PACK_AB_MERGE_C R6, R6, R20, RZ ;  /* 0x000000140606723e */ /* 0x004fc600048070ff */
[----:B------:R-:W4:Y:S02]  /*1c030*/  LDL.LU R20, [R1+0x878] ;  /* 0x0008780001147983 */ /* 0x000f240000300800 */
[----:B----4-:R-:W-:Y:S02]  /*1c040*/  F2FP.SATFINITE.E4M3.F32.PACK_AB_MERGE_C R4, R4, R20, RZ ;  /* 0x000000140404723e */ /* 0x010fe400048070ff */
[----:B------:R-:W2:Y:S01]  /*1c050*/  LDL.LU R20, [R1+0x874] ;  /* 0x0008740001147983 */ /* 0x000ea20000300800 */
[----:B------:R-:W-:Y:S02]  /*1c060*/  F2FP.SATFINITE.E4M3.F32.PACK_AB_MERGE_C R5, R5, R21, RZ ;  /* 0x000000150505723e */ /* 0x000fe400048070ff */
[----:B---3--:R-:W-:Y:S02]  /*1c070*/  F2FP.SATFINITE.E4M3.F32.PACK_AB_MERGE_C R7, R7, R22, RZ ;  /* 0x000000160707723e */ /* 0x008fe400048070ff */
[----:B------:R-:W-:Y:S02]  /*1c080*/  F2FP.SATFINITE.E4M3.F32.PACK_AB_MERGE_C R8, R8, R23, RZ ;  /* 0x000000170808723e */ /* 0x000fe400048070ff */
[----:B------:R-:W-:-:S02]  /*1c090*/  F2FP.SATFINITE.E4M3.F32.PACK_AB_MERGE_C R9, R9, R15, RZ ;  /* 0x0000000f0909723e */ /* 0x000fc400048070ff */
[----:B------:R-:W-:Y:S02]  /*1c0a0*/  F2FP.SATFINITE.E4M3.F32.PACK_AB_MERGE_C R10, R10, R29, RZ ;  /* 0x0000001d0a0a723e */ /* 0x000fe400048070ff */
[----:B--2---:R-:W-:Y:S02]  /*1c0b0*/  F2FP.SATFINITE.E4M3.F32.PACK_AB_MERGE_C R3, R3, R20, RZ ;  /* 0x000000140303723e */ /* 0x004fe400048070ff */
[----:B------:R-:W2:Y:S04]  /*1c0c0*/  LDL.LU R20, [R1+0x870] ;  /* 0x0008700001147983 */ /* 0x000ea80000300800 */
[----:B------:R-:W2:Y:S04]  /*1c0d0*/  LDL.LU R21, [R1+0x86c] ;  /* 0x00086c0001157983 */ /* 0x000ea80000300800 */
[----:B------:R-:W3:Y:S04]  /*1c0e0*/  LDL.LU R22, [R1+0x868] ;  /* 0x0008680001167983 */ /* 0x000ee80000300800 */
[----:B------:R-:W3:Y:S04]  /*1c0f0*/  LDL.LU R23, [R1+0x864] ;  /* 0x0008640001177983 */ /* 0x000ee80000300800 */
[----:B------:R-:W4:Y:S01]  /*1c100*/  LDL.LU R15, [R1+0x860] ;  /* 0x00086000010f7983 */ /* 0x000f220000300800 */
[----:B------:R-:W-:-:S02]  /*1c110*/  LOP3.LUT R6, R6, 0xffff, RZ, 0xc0, !PT ;  /* 0x0000ffff06067812 */ /* 0x000fc400078ec0ff */
[----:B------:R-:W-:Y:S01]  /*1c120*/  LOP3.LUT R3, R3, 0xffff, RZ, 0xc0, !PT ;  /* 0x0000ffff03037812 */ /* 0x000fe200078ec0ff */
[----:B------:R-:W4:Y:S01]  /*1c130*/  LDL.LU R29, [R1+0x854] ;  /* 0x00085400011d7983 */ /* 0x000f220000300800 */
[----:B------:R-:W-:Y:S02]  /*1c140*/  LOP3.LUT R7, R7, 0xffff, RZ, 0xc0, !PT ;  /* 0x0000ffff07077812 */ /* 0x000fe400078ec0ff */
[----:B------:R-:W-:Y:S02]  /*1c150*/  F2FP.SATFINITE.E4M3.F32.PACK_AB_MERGE_C R12, R12, R18, RZ ;  /* 0x000000120c0c723e */ /* 0x000fe400048070ff */
[----:B------:R-:W-:Y:S02]  /*1c160*/  F2FP.SATFINITE.E4M3.F32.PACK_AB_MERGE_C R14, R14, R16, RZ ;  /* 0x000000100e0e723e */ /* 0x000fe400048070ff */
[----:B------:R-:W-:Y:S02]  /*1c170*/  LOP3.LUT R16, R5, 0xffff, RZ, 0xc0, !PT ;  /* 0x0000ffff05107812 */ /* 0x000fe400078ec0ff */
[----:B------:R-:W-:-:S02]  /*1c180*/  PRMT R18, R6, 0x3340, R3 ;  /* 0x0000334006127816 */ /* 0x000fc40000000003 */
[----:B------:R-:W-:Y:S02]  /*1c190*/  F2FP.SATFINITE.E4M3.F32.PACK_AB_MERGE_C R11, R11, R28, RZ ;  /* 0x0000001c0b0b723e */ /* 0x000fe400048070ff */
[----:B------:R-:W-:Y:S02]  /*1c1a0*/  LOP3.LUT R4, R4, 0xffff, RZ, 0xc0, !PT ;  /* 0x0000ffff04047812 */ /* 0x000fe400078ec0ff */
[----:B------:R-:W-:Y:S02]  /*1c1b0*/  LOP3.LUT R8, R8, 0xffff, RZ, 0xc0, !PT ;  /* 0x0000ffff08087812 */ /* 0x000fe400078ec0ff */
[----:B------:R-:W-:Y:S02]  /*1c1c0*/  PRMT R5, R7, 0x3340, R1 ;  /* 0x0000334007057816 */ /* 0x000fe40000000001 */
[----:B------:R-:W-:Y:S02]  /*1c1d0*/  SHF.R.U32.HI R6, RZ, 0x8, R6 ;  /* 0x00000008ff067819 */ /* 0x000fe40000011606 */
[----:B------:R-:W-:-:S02]  /*1c1e0*/  SHF.R.U32.HI R3, RZ, 0x8, R3 ;  /* 0x00000008ff037819 */ /* 0x000fc40000011603 */
[----:B------:R-:W-:Y:S02]  /*1c1f0*/  F2FP.SATFINITE.E4M3.F32.PACK_AB_MERGE_C R13, R13, R17, RZ ;  /* 0x000000110d0d723e */ /* 0x000fe400048070ff */
[----:B------:R-:W-:Y:S02]  /*1c200*/  SHF.R.U32.HI R7, RZ, 0x8, R7 ;  /* 0x00000008ff077819 */ /* 0x000fe40000011607 */
[----:B------:R-:W-:Y:S02]  /*1c210*/  PRMT R17, R4, 0x3340, R16 ;  /* 0x0000334004117816 */ /* 0x000fe40000000010 */
[----:B------:R-:W-:Y:S02]  /*1c220*/  LOP3.LUT R11, R11, 0xffff, RZ, 0xc0, !PT ;  /* 0x0000ffff0b0b7812 */ /* 0x000fe400078ec0ff */
[----:B------:R-:W-:Y:S02]  /*1c230*/  LOP3.LUT R3, R3, 0xffff, RZ, 0xc0, !PT ;  /* 0x0000ffff03037812 */ /* 0x000fe400078ec0ff */
[----:B------:R-:W-:-:S02]  /*1c240*/  LOP3.LUT R6, R6, 0xffff, RZ, 0xc0, !PT ;  /* 0x0000ffff06067812 */ /* 0x000fc400078ec0ff */
[----:B------:R-:W-:Y:S02]  /*1c250*/  LOP3.LUT R13, R13, 0xffff, RZ, 0xc0, !PT ;  /* 0x0000ffff0d0d7812 */ /* 0x000fe400078ec0ff */
[----:B------:R-:W-:Y:S02]  /*1c260*/  LOP3.LUT R7, R7, 0xffff, RZ, 0xc0, !PT ;  /* 0x0000ffff07077812 */ /* 0x000fe400078ec0ff */
[----:B------:R-:W-:Y:S02]  /*1c270*/  SHF.R.U32.HI R4, RZ, 0x8, R4 ;  /* 0x00000008ff047819 */ /* 0x000fe40000011604 */
[----:B------:R-:W-:Y:S02]  /*1c280*/  SHF.R.U32.HI R16, RZ, 0x8, R16 ;  /* 0x00000008ff107819 */ /* 0x000fe40000011610 */
[----:B------:R-:W-:Y:S02]  /*1c290*/  LOP3.LUT R12, R12, 0xffff, RZ, 0xc0, !PT ;  /* 0x0000ffff0c0c7812 */ /* 0x000fe400078ec0ff */
[----:B------:R-:W-:-:S02]  /*1c2a0*/  LOP3.LUT R14, R14, 0xffff, RZ, 0xc0, !PT ;  /* 0x0000ffff0e0e7812 */ /* 0x000fc400078ec0ff */
[----:B------:R-:W-:Y:S02]  /*1c2b0*/  PRMT R3, R6, 0x3340, R3 ;  /* 0x0000334006037816 */ /* 0x000fe40000000003 */
[----:B------:R-:W-:Y:S02]  /*1c2c0*/  PRMT R6, R7, 0x3340, R1 ;  /* 0x0000334007067816 */ /* 0x000fe40000000001 */
[----:B------:R-:W-:Y:S02]  /*1c2d0*/  LOP3.LUT R16, R16, 0xffff, RZ, 0xc0, !PT ;  /* 0x0000ffff10107812 */ /* 0x000fe400078ec0ff */
[----:B------:R-:W-:Y:S02]  /*1c2e0*/  LOP3.LUT R7, R4, 0xffff, RZ, 0xc0, !PT ;  /* 0x0000ffff04077812 */ /* 0x000fe400078ec0ff */
[----:B------:R-:W-:Y:S02]  /*1c2f0*/  PRMT R5, R18, 0x5410, R5 ;  /* 0x0000541012057816 */ /* 0x000fe40000000005 */
[----:B------:R-:W-:-:S02]  /*1c300*/  PRMT R18, R14, 0x3340, R1 ;  /* 0x000033400e127816 */ /* 0x000fc40000000001 */
[----:B------:R-:W-:Y:S02]  /*1c310*/  SHF.R.U32.HI R14, RZ, 0x8, R14 ;  /* 0x00000008ff0e7819 */ /* 0x000fe4000001160e */
[----:B------:R-:W-:Y:S02]  /*1c320*/  PRMT R16, R7, 0x3340, R16 ;  /* 0x0000334007107816 */ /* 0x000fe40000000010 */
[----:B------:R-:W-:Y:S02]  /*1c330*/  LOP3.LUT R14, R14, 0xffff, RZ, 0xc0, !PT ;  /* 0x0000ffff0e0e7812 */ /* 0x000fe400078ec0ff */
[----:B------:R-:W-:Y:S02]  /*1c340*/  PRMT R3, R3, 0x5410, R6 ;  /* 0x0000541003037816 */ /* 0x000fe40000000006 */
[----:B------:R-:W-:Y:S02]  /*1c350*/  F2FP.SATFINITE.E4M3.F32.PACK_AB_MERGE_C R19, R19, R27, RZ ;  /* 0x0000001b1313723e */ /* 0x000fe400048070ff */
[----:B------:R-:W-:Y:S01]  /*1c360*/  LOP3.LUT R10, R10, 0xffff, RZ, 0xc0, !PT ;  /* 0x0000ffff0a0a7812 */ /* 0x000fe200078ec0ff */
[----:B------:R-:W-:Y:S01]  /*1c370*/  ULEA UR4, UR5, UR4, 0x18 ;  /* 0x0000000405047291 */ /* 0x000fe2000f8ec03f */
[----:B------:R-:W-:-:S02]  /*1c380*/  LOP3.LUT R6, R2, 0x40, RZ, 0x3c, !PT ;  /* 0x0000004002067812 */ /* 0x000fc400078e3cff */
[----:B------:R-:W-:Y:S01]  /*1c390*/  ULDC UR5, c[0x0][0x244] ;  /* 0x0000910000057ab9 */ /* 0x000fe20000000800 */
[----:B--2---:R-:W-:Y:S02]  /*1c3a0*/  F2FP.SATFINITE.E4M3.F32.PACK_AB_MERGE_C R20, R21, R20, RZ ;  /* 0x000000141514723e */ /* 0x004fe400048070ff */
[----:B------:R-:W-:Y:S02]  /*1c3b0*/  F2FP.SATFINITE.E4M3.F32.PACK_AB_MERGE_C R21, R24, R26, RZ ;  /* 0x0000001a1815723e */ /* 0x000fe400048070ff */
[----:B------:R-:W-:Y:S01]  /*1c3c0*/  LOP3.LUT R20, R20, 0xffff, RZ, 0xc0, !PT ;  /* 0x0000ffff14147812 */ /* 0x000fe200078ec0ff */
[----:B------:R-:W0:Y:S01]  /*1c3d0*/  LDC R26, c[0x0][0x248] ;  /* 0x00009200ff1a7b82 */ /* 0x000e220000000800 */
[----:B---3--:R-:W-:Y:S02]  /*1c3e0*/  F2FP.SATFINITE.E4M3.F32.PACK_AB_MERGE_C R22, R23, R22, RZ ;  /* 0x000000161716723e */ /* 0x008fe400048070ff */
[----:B----4-:R-:W-:Y:S02]  /*1c3f0*/  PRMT R15, R8, 0x3340, R15 ;  /* 0x00003340080f7816 */ /* 0x010fe4000000000f */
[----:B------:R-:W-:-:S02]  /*1c400*/  SHF.R.U32.HI R8, RZ, 0x8, R8 ;  /* 0x00000008ff087819 */ /* 0x000fc40000011608 */
[----:B------:R-:W-:Y:S02]  /*1c410*/  PRMT R15, R17, 0x5410, R15 ;  /* 0x00005410110f7816 */ /* 0x000fe4000000000f */
[----:B------:R-:W-:Y:S02]  /*1c420*/  LOP3.LUT R22, R22, 0xffff, RZ, 0xc0, !PT ;  /* 0x0000ffff16167812 */ /* 0x000fe400078ec0ff */
[--C-:B------:R-:W-:Y:S02]  /*1c430*/  PRMT R24, R11, 0x3340, R20.reuse ;  /* 0x000033400b187816 */ /* 0x100fe40000000014 */
[----:B------:R-:W-:Y:S02]  /*1c440*/  PRMT R17, R13, 0x3340, R1 ;  /* 0x000033400d117816 */ /* 0x000fe40000000001 */
[----:B------:R-:W-:Y:S02]  /*1c450*/  SHF.R.U32.HI R11, RZ, 0x8, R11 ;  /* 0x00000008ff0b7819 */ /* 0x000fe4000001160b */
[----:B------:R-:W-:-:S02]  /*1c460*/  SHF.R.U32.HI R20, RZ, 0x8, R20 ;  /* 0x00000008ff147819 */ /* 0x000fc40000011614 */
[----:B------:R-:W-:Y:S02]  /*1c470*/  SHF.R.U32.HI R13, RZ, 0x8, R13 ;  /* 0x00000008ff0d7819 */ /* 0x000fe4000001160d */
[----:B------:R-:W-:Y:S02]  /*1c480*/  LOP3.LUT R4, R8, 0xffff, RZ, 0xc0, !PT ;  /* 0x0000ffff08047812 */ /* 0x000fe400078ec0ff */
[--C-:B------:R-:W-:Y:S02]  /*1c490*/  PRMT R23, R12, 0x3340, R22.reuse ;  /* 0x000033400c177816 */ /* 0x100fe40000000016 */
[----:B------:R-:W-:Y:S02]  /*1c4a0*/  LOP3.LUT R8, R20, 0xffff, RZ, 0xc0, !PT ;  /* 0x0000ffff14087812 */ /* 0x000fe400078ec0ff */
[----:B------:R-:W-:Y:S02]  /*1c4b0*/  LOP3.LUT R11, R11, 0xffff, RZ, 0xc0, !PT ;  /* 0x0000ffff0b0b7812 */ /* 0x000fe400078ec0ff */
[----:B------:R-:W-:-:S02]  /*1c4c0*/  SHF.R.U32.HI R22, RZ, 0x8, R22 ;  /* 0x00000008ff167819 */ /* 0x000fc40000011616 */
[----:B------:R-:W-:Y:S02]  /*1c4d0*/  SHF.R.U32.HI R12, RZ, 0x8, R12 ;  /* 0x00000008ff0c7819 */ /* 0x000fe4000001160c */
[----:B------:R-:W-:Y:S02]  /*1c4e0*/  LOP3.LUT R20, R13, 0xffff, RZ, 0xc0, !PT ;  /* 0x0000ffff0d147812 */ /* 0x000fe400078ec0ff */
[----:B------:R-:W-:Y:S02]  /*1c4f0*/  PRMT R7, R4, 0x3340, R1 ;  /* 0x0000334004077816 */ /* 0x000fe40000000001 */
[----:B------:R-:W-:Y:S02]  /*1c500*/  LOP3.LUT R4, R9, 0xffff, RZ, 0xc0, !PT ;  /* 0x0000ffff09047812 */ /* 0x000fe400078ec0ff */
[----:B------:R-:W-:Y:S02]  /*1c510*/  PRMT R8, R11, 0x3340, R8 ;  /* 0x000033400b087816 */ /* 0x000fe40000000008 */
[----:B------:R-:W-:-:S02]  /*1c520*/  LOP3.LUT R22, R22, 0xffff, RZ, 0xc0, !PT ;  /* 0x0000ffff16167812 */ /* 0x000fc400078ec0ff */
[----:B------:R-:W-:Y:S02]  /*1c530*/  LOP3.LUT R9, R12, 0xffff, RZ, 0xc0, !PT ;  /* 0x0000ffff0c097812 */ /* 0x000fe400078ec0ff */
[--C-:B------:R-:W-:Y:S02]  /*1c540*/  PRMT R11, R20, 0x3340, R1.reuse ;  /* 0x00003340140b7816 */ /* 0x100fe40000000001 */
[----:B------:R-:W-:Y:S02]  /*1c550*/  PRMT R5, R5, 0x4210, R4 ;  /* 0x0000421005057816 */ /* 0x000fe40000000004 */
[----:B------:R-:W-:Y:S02]  /*1c560*/  PRMT R22, R9, 0x3340, R22 ;  /* 0x0000334009167816 */ /* 0x000fe40000000016 */
[----:B------:R-:W-:Y:S02]  /*1c570*/  PRMT R13, R14, 0x3340, R1 ;  /* 0x000033400e0d7816 */ /* 0x000fe40000000001 */
[----:B------:R-:W-:-:S02]  /*1c580*/  PRMT R3, R3, 0x5210, R4 ;  /* 0x0000521003037816 */ /* 0x000fc40000000004 */
[----:B------:R-:W-:Y:S02]  /*1c590*/  PRMT R17, R24, 0x5410, R17 ;  /* 0x0000541018117816 */ /* 0x000fe40000000011 */
[----:B------:R-:W-:Y:S02]  /*1c5a0*/  PRMT R11, R8, 0x5410, R11 ;  /* 0x00005410080b7816 */ /* 0x000fe4000000000b */
[----:B------:R-:W-:Y:S02]  /*1c5b0*/  LOP3.LUT R4, R19, 0xffff, RZ, 0xc0, !PT ;  /* 0x0000ffff13047812 */ /* 0x000fe400078ec0ff */
[----:B------:R-:W-:Y:S02]  /*1c5c0*/  PRMT R9, R16, 0x5410, R7 ;  /* 0x0000541010097816 */ /* 0x000fe40000000007 */
[----:B------:R-:W-:Y:S02]  /*1c5d0*/  PRMT R7, R15, 0x4210, R10 ;  /* 0x000042100f077816 */ /* 0x000fe4000000000a */
[----:B------:R-:W-:-:S02]  /*1c5e0*/  PRMT R22, R22, 0x5410, R13 ;  /* 0x0000541016167816 */ /* 0x000fc4000000000d */
[----:B------:R-:W-:Y:S02]  /*1c5f0*/  SHF.R.U32.HI R15, RZ, 0x5, R25 ;  /* 0x00000005ff0f7819 */ /* 0x000fe40000011619 */
[--C-:B------:R-:W-:Y:S02]  /*1c600*/  PRMT R17, R17, 0x4210, R4.reuse ;  /* 0x0000421011117816 */ /* 0x100fe40000000004 */
[----:B------:R-:W-:Y:S02]  /*1c610*/  PRMT R13, R11, 0x5210, R4 ;  /* 0x000052100b0d7816 */ /* 0x000fe40000000004 */
[----:B------:R-:W-:Y:S02]  /*1c620*/  PRMT R9, R9, 0x5210, R10 ;  /* 0x0000521009097816 */ /* 0x000fe4000000000a */
[----:B------:R-:W-:Y:S02]  /*1c630*/  LOP3.LUT R4, R2, 0x20, RZ, 0x3c, !PT ;  /* 0x0000002002047812 */ /* 0x000fe400078e3cff */
[----:B------:R-:W-:Y:S01]  /*1c640*/  SGXT.U32 R15, R15, 0x3 ;  /* 0x000000030f0f781a */ /* 0x000fe20000000000 */
[----:B------:R-:W-:Y:S04]  /*1c650*/  STS [R2+UR4], R5 ;  /* 0x0000000502007988 */ /* 0x000fe80008000804 */
[----:B------:R1:W-:Y:S04]  /*1c660*/  STS [R2+UR4+0x80], R3 ;  /* 0x0000800302007988 */ /* 0x0003e80008000804 */
[----:B------:R-:W-:Y:S04]  /*1c670*/  STS [R4+UR4+0x800], R7 ;  /* 0x0008000704007988 */ /* 0x000fe80008000804 */
[----:B------:R2:W-:Y:S01]  /*1c680*/  STS [R4+UR4+0x880], R9 ;  /* 0x0008800904007988 */ /* 0x0005e20008000804 */
[----:B-1----:R-:W-:-:S03]  /*1c690*/  LOP3.LUT R3, R29, 0xe0, R15, 0xfe, !PT ;  /* 0x000000e01d037812 */ /* 0x002fc600078efe0f */
[----:B------:R-:W-:Y:S04]  /*1c6a0*/  STS [R6+UR4+0x1000], R17 ;  /* 0x0010001106007988 */ /* 0x000fe80008000804 */
[----:B------:R1:W-:Y:S01]  /*1c6b0*/  STS [R6+UR4+0x1080], R13 ;  /* 0x0010800d06007988 */ /* 0x0003e20008000804 */
[----:B--2---:R-:W-:-:S05]  /*1c6c0*/  LOP3.LUT R4, R29, 0xe8, R15, 0xfe, !PT ;  /* 0x000000e81d047812 */ /* 0x004fca00078efe0f */
[----:B------:R2:W-:Y:S01]  /*1c6d0*/  STL [R1+0x38], R4 ;  /* 0x0000380401007387 */ /* 0x0005e20000100800 */
[----:B-1----:R-:W-:-:S03]  /*1c6e0*/  LOP3.LUT R6, R29, 0xd0, R15, 0xfe, !PT ;  /* 0x000000d01d067812 */ /* 0x002fc600078efe0f */
[----:B------:R1:W-:Y:S04]  /*1c6f0*/  STL [R1+0x34], R3 ;  /* 0x0000340301007387 */ /* 0x0003e80000100800 */
[----:B------:R3:W-:Y:S01]  /*1c700*/  STL [R1+0x30], R6 ;  /* 0x0000300601007387 */ /* 0x0007e20000100800 */
[C-C-:B--2---:R-:W-:Y:S02]  /*1c710*/  LOP3.LUT R4, R29.reuse, 0xc8, R15.reuse, 0xfe, !PT ;  /* 0x000000c81d047812 */ /* 0x144fe400078efe0f */
[----:B-1----:R-:W-:-:S03]  /*1c720*/  LOP3.LUT R3, R29, 0xc0, R15, 0xfe, !PT ;  /* 0x000000c01d037812 */ /* 0x002fc600078efe0f */
[----:B------:R1:W-:Y:S01]  /*1c730*/  STL [R1+0x2c], R4 ;  /* 0x00002c0401007387 */ /* 0x0003e20000100800 */
[----:B---3--:R-:W-:-:S03]  /*1c740*/  LOP3.LUT R6, R29, 0xb8, R15, 0xfe, !PT ;  /* 0x000000b81d067812 */ /* 0x008fc600078efe0f */
[----:B------:R2:W-:Y:S04]  /*1c750*/  STL [R1+0x28], R3 ;  /* 0x0000280301007387 */ /* 0x0005e80000100800 */
[----:B------:R3:W-:Y:S01]  /*1c760*/  STL [R1+0x24], R6 ;  /* 0x0000240601007387 */ /* 0x0007e20000100800 */
[C-C-:B-1----:R-:W-:Y:S02]  /*1c770*/  LOP3.LUT R4, R29.reuse, 0xb0, R15.reuse, 0xfe, !PT ;  /* 0x000000b01d047812 */ /* 0x142fe400078efe0f */
[----:B--2---:R-:W-:-:S03]  /*1c780*/  LOP3.LUT R3, R29, 0xa8, R15, 0xfe, !PT ;  /* 0x000000a81d037812 */ /* 0x004fc600078efe0f */
[----:B------:R-:W-:Y:S01]  /*1c790*/  STL [R1+0x20], R4 ;  /* 0x0000200401007387 */ /* 0x000fe20000100800 */
[----:B---3--:R-:W-:-:S03]  /*1c7a0*/  LOP3.LUT R6, R29, 0xa0, R15, 0xfe, !PT ;  /* 0x000000a01d067812 */ /* 0x008fc600078efe0f */
[----:B------:R-:W-:Y:S04]  /*1c7b0*/  STL [R1+0x1c], R3 ;  /* 0x00001c0301007387 */ /* 0x000fe80000100800 */
[----:B------:R1:W-:Y:S04]  /*1c7c0*/  STL [R1+0x18], R6 ;  /* 0x0000180601007387 */ /* 0x0003e80000100800 */
[----:B-1----:R-:W2:Y:S01]  /*1c7d0*/  LDL.LU R6, [R1+0x85c] ;  /* 0x00085c0001067983 */ /* 0x002ea20000300800 */
[----:B------:R-:W-:Y:S02]  /*1c7e0*/  PRMT R18, R23, 0x5410, R18 ;  /* 0x0000541017127816 */ /* 0x000fe40000000012 */
[----:B------:R-:W-:-:S02]  /*1c7f0*/  LOP3.LUT R21, R21, 0xffff, RZ, 0xc0, !PT ;  /* 0x0000ffff15157812 */ /* 0x000fc400078ec0ff */
[----:B------:R-:W-:Y:S02]  /*1c800*/  LOP3.LUT R8, R2, 0x60, RZ, 0x3c, !PT ;  /* 0x0000006002087812 */ /* 0x000fe400078e3cff */
[--C-:B------:R-:W-:Y:S02]  /*1c810*/  PRMT R19, R18, 0x4210, R21.reuse ;  /* 0x0000421012137816 */ /* 0x100fe40000000015 */
[----:B------:R-:W-:-:S03]  /*1c820*/  PRMT R21, R22, 0x5210, R21 ;  /* 0x0000521016157816 */ /* 0x000fc60000000015 */
[----:B------:R-:W-:Y:S04]  /*1c830*/  STS [R8+UR4+0x1800], R19 ;  /* 0x0018001308007988 */ /* 0x000fe80008000804 */
[----:B------:R-:W-:Y:S01]  /*1c840*/  STS [R8+UR4+0x1880], R21 ;  /* 0x0018801508007988 */ /* 0x000fe20008000804 */
[----:B------:R-:W-:Y:S01]  /*1c850*/  BAR.SYNC.DEFER_BLOCKING 0x0 ;  /* 0x0000000000007b1d */ /* 0x000fe20000010000 */
[C-C-:B------:R-:W-:Y:S02]  /*1c860*/  LOP3.LUT R4, R29.reuse, 0x98, R15.reuse, 0xfe, !PT ;  /* 0x000000981d047812 */ /* 0x140fe400078efe0f */
[----:B------:R-:W-:-:S03]  /*1c870*/  LOP3.LUT R3, R29, 0x90, R15, 0xfe, !PT ;  /* 0x000000901d037812 */ /* 0x000fc600078efe0f */
[----:B------:R1:W-:Y:S04]  /*1c880*/  STL [R1+0x14], R4 ;  /* 0x0000140401007387 */ /* 0x0003e80000100800 */
[----:B------:R3:W-:Y:S01]  /*1c890*/  STL [R1+0x10], R3 ;  /* 0x0000100301007387 */ /* 0x0007e20000100800 */
[----:B-1----:R-:W-:-:S05]  /*1c8a0*/  LOP3.LUT R4, R29, 0x88, R15, 0xfe, !PT ;  /* 0x000000881d047812 */ /* 0x002fca00078efe0f */
[----:B------:R-:W-:Y:S04]  /*1c8b0*/  STL [R1+0xc], R4 ;  /* 0x00000c0401007387 */ /* 0x000fe80000100800 */
[----:B------:R-:W1:Y:S01]  /*1c8c0*/  LDS R4, [R0+UR4] ;  /* 0x0000000400047984 */ /* 0x000e620008000800 */
[C-C-:B---3--:R-:W-:Y:S02]  /*1c8d0*/  LOP3.LUT R3, R29.reuse, 0x80, R15.reuse, 0xfe, !PT ;  /* 0x000000801d037812 */ /* 0x148fe400078efe0f */
[C---:B------:R-:W-:Y:S01]  /*1c8e0*/  LOP3.LUT R11, R29.reuse, R15, RZ, 0xfc, !PT ;  /* 0x0000000f1d0b7212 */ /* 0x040fe200078efcff */
[----:B------:R-:W-:Y:S04]  /*1c8f0*/  LDS R10, [R0+UR4+0x200] ;  /* 0x00020004000a7984 */ /* 0x000fe80008000800 */
[----:B------:R3:W-:Y:S02]  /*1c900*/  STL [R1+0x8], R3 ;  /* 0x0000080301007387 */ /* 0x0007e40000100800 */
[----:B---3--:R-:W-:-:S05]  /*1c910*/  LOP3.LUT R3, R29, 0xf8, R15, 0xfe, !PT ;  /* 0x000000f81d037812 */ /* 0x008fca00078efe0f */
[----:B------:R-:W-:Y:S04]  /*1c920*/  STL [R1+0x3c], R3 ;  /* 0x00003c0301007387 */ /* 0x000fe80000100800 */
[----:B------:R-:W3:Y:S01]  /*1c930*/  LDS R3, [R0+UR4+0x100] ;  /* 0x0001000400037984 */ /* 0x000ee20008000800 */
[C-C-:B------:R-:W-:Y:S02]  /*1c940*/  LOP3.LUT R2, R29.reuse, 0xf0, R15.reuse, 0xfe, !PT ;  /* 0x000000f01d027812 */ /* 0x140fe400078efe0f */
[C-C-:B------:R-:W-:Y:S02]  /*1c950*/  LOP3.LUT R5, R29.reuse, 0xd8, R15.reuse, 0xfe, !PT ;  /* 0x000000d81d057812 */ /* 0x140fe400078efe0f */
[C-C-:B------:R-:W-:Y:S02]  /*1c960*/  LOP3.LUT R8, R29.reuse, 0x78, R15.reuse, 0xfe, !PT ;  /* 0x000000781d087812 */ /* 0x140fe400078efe0f */
[----:B------:R-:W-:-:S02]  /*1c970*/  LOP3.LUT R7, R29, 0x70, R15, 0xfe, !PT ;  /* 0x000000701d077812 */ /* 0x000fc400078efe0f */
[C-C-:B------:R-:W-:Y:S02]  /*1c980*/  LOP3.LUT R28, R29.reuse, 0x68, R15.reuse, 0xfe, !PT ;  /* 0x000000681d1c7812 */ /* 0x140fe400078efe0f */
[C-C-:B------:R-:W-:Y:S02]  /*1c990*/  LOP3.LUT R27, R29.reuse, 0x60, R15.reuse, 0xfe, !PT ;  /* 0x000000601d1b7812 */ /* 0x140fe400078efe0f */
        /* <DEDUP_REMOVED lines=10> */
[----:B------:R-:W-:Y:S02]  /*1ca40*/  LOP3.LUT R15, R29, 0x8, R15, 0xfe, !PT ;  /* 0x000000081d0f7812 */ /* 0x000fe400078efe0f */
[----:B-1----:R-:W-:Y:S01]  /*1ca50*/  PRMT R29, R4, 0x7770, RZ ;  /* 0x00007770041d7816 */ /* 0x002fe200000000ff */
[----:B------:R-:W-:Y:S04]  /*1ca60*/  STL [R1+0x4], R8 ;  /* 0x0000040801007387 */ /* 0x000fe80000100800 */
[----:B------:R-:W-:Y:S04]  /*1ca70*/  STL [R1], R7 ;  /* 0x0000000701007387 */ /* 0x000fe80000100800 */
[----:B------:R-:W1:Y:S04]  /*1ca80*/  LDS R8, [R0+UR4+0x300] ;  /* 0x0003000400087984 */ /* 0x000e680008000800 */
[----:B------:R-:W4:Y:S01]  /*1ca90*/  LDS R7, [R0+UR4+0x400] ;  /* 0x0004000400077984 */ /* 0x000f220008000800 */
[C---:B--2---:R-:W-:Y:S01]  /*1caa0*/  ISETP.GE.AND P0, PT, R6.reuse, UR10, PT ;  /* 0x0000000a06007c0c */ /* 0x044fe2000bf06270 */
[----:B------:R-:W-:-:S03]  /*1cab0*/  IMAD R9, R6, UR5, RZ ;  /* 0x0000000506097c24 */ /* 0x000fc6000f8e02ff */
[C---:B------:R-:W-:Y:S01]  /*1cac0*/  ISETP.LT.AND P2, PT, R11.reuse, UR11, !P0 ;  /* 0x0000000b0b007c0c */ /* 0x040fe2000c741270 */
[----:B0-----:R-:W-:Y:S01]  /*1cad0*/  IMAD R11, R11, R26, RZ ;  /* 0x0000001a0b0b7224 */ /* 0x001fe200078e02ff */
[C---:B------:R-:W-:Y:S02]  /*1cae0*/  IADD3 R6, P3, R9.reuse, UR6, RZ ;  /* 0x0000000609067c10 */ /* 0x040fe4000ff7e0ff */
[----:B------:R-:W-:Y:S02]  /*1caf0*/  ISETP.LT.AND P1, PT, R2, UR11, !P0 ;  /* 0x0000000b02007c0c */ /* 0x000fe4000c721270 */
[----:B------:R-:W-:Y:S02]  /*1cb00*/  LEA.HI.X.SX32 R9, R9, UR7, 0x1, P3 ;  /* 0x0000000709097c11 */ /* 0x000fe400098f0eff */
[----:B------:R-:W-:Y:S01]  /*1cb10*/  IADD3 R14, P5, R11, R6, RZ ;  /* 0x000000060b0e7210 */ /* 0x000fe20007fbe0ff */
[C---:B------:R-:W-:Y:S01]  /*1cb20*/  IMAD R2, R15.reuse, R26, RZ ;  /* 0x0000001a0f027224 */ /* 0x040fe200078e02ff */
[----:B------:R-:W-:-:S02]  /*1cb30*/  ISETP.LT.AND P3, PT, R15, UR11, !P0 ;  /* 0x0000000b0f007c0c */ /* 0x000fc4000c761270 */
[----:B------:R-:W-:-:S05]  /*1cb40*/  LEA.HI.X.SX32 R15, R11, R9, 0x1, P5 ;  /* 0x000000090b0f7211 */ /* 0x000fca00028f0eff */
[----:B------:R0:W-:Y:S02]  /*1cb50*/  @P2 STG.E.U8 desc[UR8][R14.64], R29 ;  /* 0x0000001d0e002986 */ /* 0x0001e4000c101108 */
[----:B0-----:R-:W0:Y:S01]  /*1cb60*/  LDC R29, c[0x0][0x248] ;  /* 0x00009200ff1d7b82 */ /* 0x001e220000000800 */
[C---:B------:R-:W-:Y:S02]  /*1cb70*/  IADD3 R16, P6, R2.reuse, R6, RZ ;  /* 0x0000000602107210 */ /* 0x040fe40007fde0ff */
[C---:B------:R-:W-:Y:S01]  /*1cb80*/  ISETP.LT.AND P5, PT, R25.reuse, UR11, !P0 ;  /* 0x0000000b19007c0c */ /* 0x040fe2000c7a1270 */
[----:B------:R-:W-:Y:S01]  /*1cb90*/  IMAD R25, R25, R26, RZ ;  /* 0x0000001a19197224 */ /* 0x000fe200078e02ff */
[----:B------:R-:W-:Y:S02]  /*1cba0*/  LEA.HI.X.SX32 R17, R2, R9, 0x1, P6 ;  /* 0x0000000902117211 */ /* 0x000fe400030f0eff */
[----:B---3--:R-:W-:Y:S01]  /*1cbb0*/  PRMT R26, R3, 0x7770, RZ ;  /* 0x00007770031a7816 */ /* 0x008fe200000000ff */
[----:B------:R-:W-:Y:S01]  /*1cbc0*/  LDS R2, [R0+UR4+0x600] ;  /* 0x0006000400027984 */ /* 0x000fe20008000800 */
[----:B------:R-:W-:-:S03]  /*1cbd0*/  IADD3 R14, P2, R25, R6, RZ ;  /* 0x00000006190e7210 */ /* 0x000fc60007f5e0ff */
[----:B------:R2:W-:Y:S01]  /*1cbe0*/  @P3 STG.E.U8 desc[UR8][R16.64], R26 ;  /* 0x0000001a10003986 */ /* 0x0005e2000c101108 */
[C---:B------:R-:W-:Y:S02]  /*1cbf0*/  ISETP.LT.AND P3, PT, R24.reuse, UR11, !P0 ;  /* 0x0000000b18007c0c */ /* 0x040fe4000c761270 */
[----:B------:R-:W-:Y:S01]  /*1cc00*/  LEA.HI.X.SX32 R15, R25, R9, 0x1, P2 ;  /* 0x00000009190f7211 */ /* 0x000fe200010f0eff */
[-C--:B0-----:R-:W-:Y:S01]  /*1cc10*/  IMAD R24, R24, R29.reuse, RZ ;  /* 0x0000001d18187224 */ /* 0x081fe200078e02ff */
[----:B--2---:R-:W-:Y:S01]  /*1cc20*/  PRMT R17, R10, 0x7770, RZ ;  /* 0x000077700a117816 */ /* 0x004fe200000000ff */
[----:B------:R-:W2:Y:S03]  /*1cc30*/  LDL.LU R26, [R1] ;  /* 0x00000000011a7983 */ /* 0x000ea60000300800 */
[----:B------:R-:W-:Y:S01]  /*1cc40*/  IADD3 R16, P6, R24, R6, RZ ;  /* 0x0000000618107210 */ /* 0x000fe20007fde0ff */
[----:B------:R0:W-:Y:S01]  /*1cc50*/  @P5 STG.E.U8 desc[UR8][R14.64], R17 ;  /* 0x000000110e005986 */ /* 0x0001e2000c101108 */
[----:B------:R-:W-:-:S02]  /*1cc60*/  IMAD R25, R23, R29, RZ ;  /* 0x0000001d17197224 */ /* 0x000fc400078e02ff */
[----:B0-----:R-:W-:Y:S02]  /*1cc70*/  LEA.HI.X.SX32 R17, R24, R9, 0x1, P6 ;  /* 0x0000000918117211 */ /* 0x001fe400030f0eff */
[C---:B------:R-:W-:Y:S01]  /*1cc80*/  ISETP.LT.AND P6, PT, R22.reuse, UR11, !P0 ;  /* 0x0000000b16007c0c */ /* 0x040fe2000c7c1270 */
[----:B------:R-:W-:Y:S02]  /*1cc90*/  IMAD R22, R22, R29, RZ ;  /* 0x0000001d16167224 */ /* 0x000fe400078e02ff */
[----:B------:R-:W3:Y:S01]  /*1cca0*/  LDL.LU R29, [R1+0x4] ;  /* 0x00000400011d7983 */ /* 0x000ee20000300800 */
[----:B------:R-:W-:Y:S02]  /*1ccb0*/  ISETP.LT.AND P4, PT, R5, UR11, !P0 ;  /* 0x0000000b05007c0c */ /* 0x000fe4000c781270 */
[----:B------:R-:W-:Y:S01]  /*1ccc0*/  ISETP.LT.AND P2, PT, R23, UR11, !P0 ;  /* 0x0000000b17007c0c */ /* 0x000fe2000c741270 */
[----:B------:R-:W0:Y:S01]  /*1ccd0*/  LDS R5, [R0+UR4+0x500] ;  /* 0x0005000400057984 */ /* 0x000e220008000800 */
[----:B------:R-:W-:-:S02]  /*1cce0*/  IADD3 R14, P5, R25, R6, RZ ;  /* 0x00000006190e7210 */ /* 0x000fc40007fbe0ff */
[----:B-1----:R-:W-:Y:S01]  /*1ccf0*/  PRMT R23, R8, 0x7770, RZ ;  /* 0x0000777008177816 */ /* 0x002fe200000000ff */
[----:B------:R-:W1:Y:S01]  /*1cd00*/  LDS R0, [R0+UR4+0x700] ;  /* 0x0007000400007984 */ /* 0x000e620008000800 */
[----:B------:R-:W-:Y:S02]  /*1cd10*/  LEA.HI.X.SX32 R15, R25, R9, 0x1, P5 ;  /* 0x00000009190f7211 */ /* 0x000fe400028f0eff */
[----:B----4-:R-:W-:Y:S01]  /*1cd20*/  PRMT R24, R7, 0x7770, RZ ;  /* 0x0000777007187816 */ /* 0x010fe200000000ff */
[----:B------:R-:W-:Y:S04]  /*1cd30*/  @P3 STG.E.U8 desc[UR8][R16.64], R23 ;  /* 0x0000001710003986 */ /* 0x000fe8000c101108 */
[----:B------:R4:W-:Y:S04]  /*1cd40*/  @P2 STG.E.U8 desc[UR8][R14.64], R24 ;  /* 0x000000180e002986 */ /* 0x0009e8000c101108 */
[----:B------:R-:W3:Y:S01]  /*1cd50*/  LDL.LU R25, [R1+0x10] ;  /* 0x0000100001197983 */ /* 0x000ee20000300800 */
[----:B----4-:R-:W4:Y:S01]  /*1cd60*/  LDC R24, c[0x0][0x248] ;  /* 0x00009200ff187b82 */ /* 0x010f220000000800 */
[----:B------:R-:W-:-:S02]  /*1cd70*/  IADD3 R16, P5, R22, R6, RZ ;  /* 0x0000000616107210 */ /* 0x000fc40007fbe0ff */
[----:B------:R-:W3:Y:S01]  /*1cd80*/  LDL.LU R23, [R1+0x8] ;  /* 0x0000080001177983 */ /* 0x000ee20000300800 */
[----:B------:R-:W-:Y:S02]  /*1cd90*/  ISETP.LT.AND P3, PT, R20, UR11, !P0 ;  /* 0x0000000b14007c0c */ /* 0x000fe4000c761270 */
[----:B------:R-:W-:Y:S02]  /*1cda0*/  LEA.HI.X.SX32 R17, R22, R9, 0x1, P5 ;  /* 0x0000000916117211 */ /* 0x000fe400028f0eff */
[----:B------:R-:W-:Y:S02]  /*1cdb0*/  ISETP.LT.AND P2, PT, R19, UR11, !P0 ;  /* 0x0000000b13007c0c */ /* 0x000fe4000c741270 */
[----:B0-----:R-:W-:Y:S01]  /*1cdc0*/  PRMT R15, R5, 0x7770, RZ ;  /* 0x00007770050f7816 */ /* 0x001fe200000000ff */
[-C--:B----4-:R-:W-:Y:S02]  /*1cdd0*/  IMAD R20, R20, R24.reuse, RZ ;  /* 0x0000001814147224 */ /* 0x090fe400078e02ff */
[----:B------:R-:W-:-:S02]  /*1cde0*/  IMAD R22, R19, R24, RZ ;  /* 0x0000001813167224 */ /* 0x000fc400078e02ff */
[----:B------:R0:W-:Y:S01]  /*1cdf0*/  @P6 STG.E.U8 desc[UR8][R16.64], R15 ;  /* 0x0000000f10006986 */ /* 0x0001e2000c101108 */
[-C--:B------:R-:W-:Y:S02]  /*1ce00*/  IADD3 R14, P5, R20, R6.reuse, RZ ;  /* 0x00000006140e7210 */ /* 0x080fe40007fbe0ff */
[----:B------:R-:W-:Y:S02]  /*1ce10*/  PRMT R19, R2, 0x7770, RZ ;  /* 0x0000777002137816 */ /* 0x000fe400000000ff */
[----:B0-----:R-:W-:Y:S02]  /*1ce20*/  IADD3 R16, P6, R22, R6, RZ ;  /* 0x0000000616107210 */ /* 0x001fe40007fde0ff */
[-C--:B------:R-:W-:Y:S02]  /*1ce30*/  LEA.HI.X.SX32 R15, R20, R9.reuse, 0x1, P5 ;  /* 0x00000009140f7211 */ /* 0x080fe400028f0eff */
[C---:B------:R-:W-:Y:S01]  /*1ce40*/  ISETP.LT.AND P5, PT, R13.reuse, UR11, !P0 ;  /* 0x0000000b0d007c0c */ /* 0x040fe2000c7a1270 */
[----:B------:R-:W-:Y:S01]  /*1ce50*/  IMAD R13, R13, R24, RZ ;  /* 0x000000180d0d7224 */ /* 0x000fe200078e02ff */
[----:B------:R-:W-:-:S02]  /*1ce60*/  LEA.HI.X.SX32 R17, R22, R9, 0x1, P6 ;  /* 0x0000000916117211 */ /* 0x000fc400030f0eff */
[----:B-1----:R-:W-:Y:S01]  /*1ce70*/  PRMT R20, R0, 0x7770, RZ ;  /* 0x0000777000147816 */ /* 0x002fe200000000ff */
[----:B------:R0:W-:Y:S01]  /*1ce80*/  @P3 STG.E.U8 desc[UR8][R14.64], R19 ;  /* 0x000000130e003986 */ /* 0x0001e2000c101108 */
[----:B------:R-:W-:-:S03]  /*1ce90*/  ISETP.LT.AND P3, PT, R12, UR11, !P0 ;  /* 0x0000000b0c007c0c */ /* 0x000fc6000c761270 */
[----:B------:R1:W-:Y:S04]  /*1cea0*/  @P2 STG.E.U8 desc[UR8][R16.64], R20 ;  /* 0x0000001410002986 */ /* 0x0003e8000c101108 */
[----:B------:R-:W4:Y:S01]  /*1ceb0*/  LDL.LU R22, [R1+0xc] ;  /* 0x00000c0001167983 */ /* 0x000f220000300800 */
[----:B0-----:R-:W-:Y:S01]  /*1cec0*/  IADD3 R14, P6, R13, R6, RZ ;  /* 0x000000060d0e7210 */ /* 0x001fe20007fde0ff */
[----:B-1----:R-:W-:-:S03]  /*1ced0*/  IMAD R16, R12, R24, RZ ;  /* 0x000000180c107224 */ /* 0x002fc600078e02ff */
[-C--:B------:R-:W-:Y:S01]  /*1cee0*/  LEA.HI.X.SX32 R15, R13, R9.reuse, 0x1, P6 ;  /* 0x000000090d0f7211 */ /* 0x080fe200030f0eff */
[----:B------:R-:W-:Y:S01]  /*1cef0*/  IMAD R17, R18, R24, RZ ;  /* 0x0000001812117224 */ /* 0x000fe200078e02ff */
[----:B------:R-:W-:Y:S02]  /*1cf00*/  PRMT R13, R4, 0x7771, RZ ;  /* 0x00007771040d7816 */ /* 0x000fe400000000ff */
[-C--:B------:R-:W-:Y:S02]  /*1cf10*/  IADD3 R12, P6, R16, R6.reuse, RZ ;  /* 0x00000006100c7210 */ /* 0x080fe40007fde0ff */
[----:B------:R-:W-:Y:S01]  /*1cf20*/  ISETP.LT.AND P2, PT, R18, UR11, !P0 ;  /* 0x0000000b12007c0c */ /* 0x000fe2000c741270 */
[----:B------:R0:W-:Y:S02]  /*1cf30*/  @P5 STG.E.U8 desc[UR8][R14.64], R13 ;  /* 0x0000000d0e005986 */ /* 0x0001e4000c101108 */
[----:B0-----:R-:W-:Y:S02]  /*1cf40*/  IADD3 R14, P5, R17, R6, RZ ;  /* 0x00000006110e7210 */ /* 0x001fe40007fbe0ff */
[----:B------:R-:W-:-:S02]  /*1cf50*/  LEA.HI.X.SX32 R13, R16, R9, 0x1, P6 ;  /* 0x00000009100d7211 */ /* 0x000fc400030f0eff */
[C---:B------:R-:W-:Y:S01]  /*1cf60*/  ISETP.LT.AND P6, PT, R21.reuse, UR11, !P0 ;  /* 0x0000000b15007c0c */ /* 0x040fe2000c7c1270 */
[-C--:B------:R-:W-:Y:S01]  /*1cf70*/  IMAD R21, R21, R24.reuse, RZ ;  /* 0x0000001815157224 */ /* 0x080fe200078e02ff */
[----:B------:R-:W-:Y:S02]  /*1cf80*/  PRMT R16, R3, 0x7771, RZ ;  /* 0x0000777103107816 */ /* 0x000fe400000000ff */
[----:B------:R-:W-:Y:S02]  /*1cf90*/  LEA.HI.X.SX32 R15, R17, R9, 0x1, P5 ;  /* 0x00000009110f7211 */ /* 0x000fe400028f0eff */
[----:B------:R-:W-:Y:S01]  /*1cfa0*/  PRMT R17, R10, 0x7771, RZ ;  /* 0x000077710a117816 */ /* 0x000fe200000000ff */
[----:B------:R0:W-:Y:S04]  /*1cfb0*/  @P3 STG.E.U8 desc[UR8][R12.64], R16 ;  /* 0x000000100c003986 */ /* 0x0001e8000c101108 */
[----:B------:R1:W-:Y:S01]  /*1cfc0*/  @P2 STG.E.U8 desc[UR8][R14.64], R17 ;  /* 0x000000110e002986 */ /* 0x0003e2000c101108 */
[C---:B------:R-:W-:Y:S01]  /*1cfd0*/  ISETP.LT.AND P2, PT, R27.reuse, UR11, !P0 ;  /* 0x0000000b1b007c0c */ /* 0x040fe2000c741270 */
[----:B------:R-:W-:Y:S01]  /*1cfe0*/  IMAD R27, R27, R24, RZ ;  /* 0x000000181b1b7224 */ /* 0x000fe200078e02ff */
[----:B0-----:R-:W-:Y:S01]  /*1cff0*/  IADD3 R12, P3, R21, R6, RZ ;  /* 0x00000006150c7210 */ /* 0x001fe20007f7e0ff */
[----:B------:R-:W-:-:S03]  /*1d000*/  IMAD R16, R28, R24, RZ ;  /* 0x000000181c107224 */ /* 0x000fc600078e02ff */
[----:B------:R-:W-:Y:S02]  /*1d010*/  LEA.HI.X.SX32 R13, R21, R9, 0x1, P3 ;  /* 0x00000009150d7211 */ /* 0x000fe400018f0eff */
[----:B-1----:R-:W-:Y:S02]  /*1d020*/  PRMT R15, R8, 0x7771, RZ ;  /* 0x00007771080f7816 */ /* 0x002fe400000000ff */
[----:B------:R-:W-:Y:S02]  /*1d030*/  ISETP.LT.AND P3, PT, R28, UR11, !P0 ;  /* 0x0000000b1c007c0c */ /* 0x000fe4000c761270 */
[-C--:B------:R-:W-:Y:S01]  /*1d040*/  IADD3 R14, P5, R27, R6.reuse, RZ ;  /* 0x000000061b0e7210 */ /* 0x080fe20007fbe0ff */
[----:B------:R0:W-:Y:S01]  /*1d050*/  @P6 STG.E.U8 desc[UR8][R12.64], R15 ;  /* 0x0000000f0c006986 */ /* 0x0001e2000c101108 */
[----:B------:R-:W-:Y:S02]  /*1d060*/  PRMT R18, R7, 0x7771, RZ ;  /* 0x0000777107127816 */ /* 0x000fe400000000ff */
[----:B0-----:R-:W-:-:S02]  /*1d070*/  IADD3 R12, P6, R16, R6, RZ ;  /* 0x00000006100c7210 */ /* 0x001fc40007fde0ff */
[-C--:B------:R-:W-:Y:S02]  /*1d080*/  LEA.HI.X.SX32 R15, R27, R9.reuse, 0x1, P5 ;  /* 0x000000091b0f7211 */ /* 0x080fe400028f0eff */
[----:B------:R-:W-:Y:S02]  /*1d090*/  LEA.HI.X.SX32 R13, R16, R9, 0x1, P6 ;  /* 0x00000009100d7211 */ /* 0x000fe400030f0eff */
[----:B------:R-:W-:Y:S01]  /*1d0a0*/  PRMT R16, R5, 0x7771, RZ ;  /* 0x0000777105107816 */ /* 0x000fe200000000ff */
[----:B------:R-:W-:Y:S04]  /*1d0b0*/  @P2 STG.E.U8 desc[UR8][R14.64], R18 ;  /* 0x000000120e002986 */ /* 0x000fe8000c101108 */
[----:B------:R0:W-:Y:S01]  /*1d0c0*/  @P3 STG.E.U8 desc[UR8][R12.64], R16 ;  /* 0x000000100c003986 */ /* 0x0001e2000c101108 */
[C---:B--2---:R-:W-:Y:S01]  /*1d0d0*/  ISETP.LT.AND P5, PT, R26.reuse, UR11, !P0 ;  /* 0x0000000b1a007c0c */ /* 0x044fe2000c7a1270 */
[----:B------:R-:W-:-:S02]  /*1d0e0*/  IMAD R17, R26, R24, RZ ;  /* 0x000000181a117224 */ /* 0x000fc400078e02ff */
[----:B------:R-:W2:Y:S01]  /*1d0f0*/  LDL.LU R26, [R1+0x14] ;  /* 0x00001400011a7983 */ /* 0x000ea20000300800 */
[C---:B---3--:R-:W-:Y:S01]  /*1d100*/  ISETP.LT.AND P3, PT, R29.reuse, UR11, !P0 ;  /* 0x0000000b1d007c0c */ /* 0x048fe2000c761270 */
[----:B0-----:R-:W-:Y:S02]  /*1d110*/  IMAD R13, R29, R24, RZ ;  /* 0x000000181d0d7224 */ /* 0x001fe400078e02ff */
[----:B------:R-:W3:Y:S01]  /*1d120*/  LDL.LU R29, [R1+0x18] ;  /* 0x00001800011d7983 */ /* 0x000ee20000300800 */
[CC--:B------:R-:W-:Y:S01]  /*1d130*/  IADD3 R14, P2, R17.reuse, R6.reuse, RZ ;  /* 0x00000006110e7210 */ /* 0x0c0fe20007f5e0ff */
[----:B------:R-:W-:Y:S01]  /*1d140*/  IMAD R11, R24, 0x80, R11 ;  /* 0x00000080180b7824 */ /* 0x000fe200078e020b */
[----:B------:R-:W-:Y:S02]  /*1d150*/  PRMT R16, R2, 0x7771, RZ ;  /* 0x0000777102107816 */ /* 0x000fe400000000ff */
[----:B------:R-:W-:Y:S02]  /*1d160*/  LEA.HI.X.SX32 R15, R17, R9, 0x1, P2 ;  /* 0x00000009110f7211 */ /* 0x000fe400010f0eff */
[----:B------:R-:W-:-:S03]  /*1d170*/  IADD3 R12, P6, R13, R6, RZ ;  /* 0x000000060d0c7210 */ /* 0x000fc60007fde0ff */
[----:B------:R0:W-:Y:S01]  /*1d180*/  @P5 STG.E.U8 desc[UR8][R14.64], R16 ;  /* 0x000000100e005986 */ /* 0x0001e2000c101108 */
[-C--:B------:R-:W-:Y:S02]  /*1d190*/  LEA.HI.X.SX32 R13, R13, R9.reuse, 0x1, P6 ;  /* 0x000000090d0d7211 */ /* 0x080fe400030f0eff */
[----:B------:R-:W-:Y:S02]  /*1d1a0*/  PRMT R17, R0, 0x7771, RZ ;  /* 0x0000777100117816 */ /* 0x000fe400000000ff */
[----:B0-----:R-:W-:Y:S02]  /*1d1b0*/  IADD3 R14, P5, R11, R6, RZ ;  /* 0x000000060b0e7210 */ /* 0x001fe40007fbe0ff */
[----:B------:R-:W-:Y:S02]  /*1d1c0*/  ISETP.LT.AND P2, PT, R23, UR11, !P0 ;  /* 0x0000000b17007c0c */ /* 0x000fe4000c741270 */
[----:B------:R-:W3:Y:S01]  /*1d1d0*/  LDL.LU R23, [R1+0x1c] ;  /* 0x00001c0001177983 */ /* 0x000ee20000300800 */
[----:B------:R-:W-:Y:S01]  /*1d1e0*/  IMAD R16, R24, 0x8, R11 ;  /* 0x0000000818107824 */ /* 0x000fe200078e020b */
[----:B------:R-:W-:-:S02]  /*1d1f0*/  LEA.HI.X.SX32 R15, R11, R9, 0x1, P5 ;  /* 0x000000090b0f7211 */ /* 0x000fc400028f0eff */
[----:B------:R-:W-:Y:S01]  /*1d200*/  PRMT R11, R4, 0x7772, RZ ;  /* 0x00007772040b7816 */ /* 0x000fe200000000ff */
[----:B------:R0:W-:Y:S06]  /*1d210*/  @P3 STG.E.U8 desc[UR8][R12.64], R17 ;  /* 0x000000110c003986 */ /* 0x0001ec000c101108 */
[----:B------:R1:W-:Y:S01]  /*1d220*/  @P2 STG.E.U8 desc[UR8][R14.64], R11 ;  /* 0x0000000b0e002986 */ /* 0x0003e2000c101108 */
[----:B0-----:R-:W-:Y:S01]  /*1d230*/  IADD3 R12, P5, R16, R6, RZ ;  /* 0x00000006100c7210 */ /* 0x001fe20007fbe0ff */
[----:B-1----:R-:W-:-:S03]  /*1d240*/  IMAD R11, R24, 0x8, R16 ;  /* 0x00000008180b7824 */ /* 0x002fc600078e0210 */
[----:B------:R-:W-:Y:S02]  /*1d250*/  LEA.HI.X.SX32 R13, R16, R9, 0x1, P5 ;  /* 0x00000009100d7211 */ /* 0x000fe400028f0eff */
[----:B------:R-:W-:Y:S02]  /*1d260*/  ISETP.LT.AND P3, PT, R25, UR11, !P0 ;  /* 0x0000000b19007c0c */ /* 0x000fe4000c761270 */
[----:B------:R-:W-:-:S04]  /*1d270*/  IADD3 R14, P5, R11, R6, RZ ;  /* 0x000000060b0e7210 */ /* 0x000fc80007fbe0ff */
[----:B------:R-:W-:Y:S02]  /*1d280*/  LEA.HI.X.SX32 R15, R11, R9, 0x1, P5 ;  /* 0x000000090b0f7211 */ /* 0x000fe400028f0eff */
[----:B----4-:R-:W-:Y:S02]  /*1d290*/  ISETP.LT.AND P6, PT, R22, UR11, !P0 ;  /* 0x0000000b16007c0c */ /* 0x010fe4000c7c1270 */
[----:B------:R-:W4:Y:S04]  /*1d2a0*/  LDL.LU R22, [R1+0x20] ;  /* 0x0000200001167983 */ /* 0x000f280000300800 */
[----:B------:R-:W4:Y:S01]  /*1d2b0*/  LDL.LU R25, [R1+0x24] ;  /* 0x0000240001197983 */ /* 0x000f220000300800 */
[----:B--2---:R-:W-:-:S03]  /*1d2c0*/  ISETP.LT.AND P2, PT, R26, UR11, !P0 ;  /* 0x0000000b1a007c0c */ /* 0x004fc6000c741270 */
[----:B------:R-:W2:Y:S01]  /*1d2d0*/  LDL.LU R26, [R1+0x2c] ;  /* 0x00002c00011a7983 */ /* 0x000ea20000300800 */
[----:B---3--:R-:W-:-:S03]  /*1d2e0*/  ISETP.LT.AND P5, PT, R29, UR11, !P0 ;  /* 0x0000000b1d007c0c */ /* 0x008fc6000c7a1270 */
[----:B------:R-:W3:Y:S01]  /*1d2f0*/  LDL.LU R29, [R1+0x28] ;  /* 0x00002800011d7983 */ /* 0x000ee20000300800 */
[----:B------:R-:W-:Y:S01]  /*1d300*/  PRMT R19, R3, 0x7772, RZ ;  /* 0x0000777203137816 */ /* 0x000fe200000000ff */
[----:B------:R-:W-:Y:S01]  /*1d310*/  IMAD R16, R24, 0x8, R11 ;  /* 0x0000000818107824 */ /* 0x000fe200078e020b */
[----:B------:R-:W-:-:S03]  /*1d320*/  PRMT R17, R10, 0x7772, RZ ;  /* 0x000077720a117816 */ /* 0x000fc600000000ff */
[----:B------:R0:W-:Y:S01]  /*1d330*/  @P6 STG.E.U8 desc[UR8][R12.64], R19 ;  /* 0x000000130c006986 */ /* 0x0001e2000c101108 */
[----:B------:R-:W-:-:S03]  /*1d340*/  IMAD R11, R24, 0x8, R16 ;  /* 0x00000008180b7824 */ /* 0x000fc600078e0210 */
[----:B------:R1:W-:Y:S01]  /*1d350*/  @P3 STG.E.U8 desc[UR8][R14.64], R17 ;  /* 0x000000110e003986 */ /* 0x0003e2000c101108 */
[----:B------:R-:W-:Y:S02]  /*1d360*/  PRMT R21, R8, 0x7772, RZ ;  /* 0x0000777208157816 */ /* 0x000fe400000000ff */
[----:B0-----:R-:W-:-:S04]  /*1d370*/  IADD3 R12, P6, R16, R6, RZ ;  /* 0x00000006100c7210 */ /* 0x001fc80007fde0ff */
[-C--:B------:R-:W-:Y:S01]  /*1d380*/  LEA.HI.X.SX32 R13, R16, R9.reuse, 0x1, P6 ;  /* 0x00000009100d7211 */ /* 0x080fe200030f0eff */
[C---:B------:R-:W-:Y:S01]  /*1d390*/  IMAD R16, R24.reuse, 0x8, R11 ;  /* 0x0000000818107824 */ /* 0x040fe200078e020b */
[----:B-1----:R-:W-:Y:S02]  /*1d3a0*/  IADD3 R14, P6, R11, R6, RZ ;  /* 0x000000060b0e7210 */ /* 0x002fe40007fde0ff */
[----:B------:R-:W-:Y:S02]  /*1d3b0*/  ISETP.LT.AND P3, PT, R23, UR11, !P0 ;  /* 0x0000000b17007c0c */ /* 0x000fe4000c761270 */
[----:B------:R-:W3:Y:S01]  /*1d3c0*/  LDL.LU R23, [R1+0x30] ;  /* 0x0000300001177983 */ /* 0x000ee20000300800 */
[----:B------:R-:W-:Y:S01]  /*1d3d0*/  LEA.HI.X.SX32 R15, R11, R9, 0x1, P6 ;  /* 0x000000090b0f7211 */ /* 0x000fe200030f0eff */
[----:B------:R-:W-:Y:S01]  /*1d3e0*/  IMAD R11, R24, 0x8, R16 ;  /* 0x00000008180b7824 */ /* 0x000fe200078e0210 */
[----:B------:R-:W-:Y:S01]  /*1d3f0*/  PRMT R19, R7, 0x7772, RZ ;  /* 0x0000777207137816 */ /* 0x000fe200000000ff */
[----:B------:R0:W-:Y:S01]  /*1d400*/  @P2 STG.E.U8 desc[UR8][R12.64], R21 ;  /* 0x000000150c002986 */ /* 0x0001e2000c101108 */
[----:B------:R-:W-:-:S03]  /*1d410*/  PRMT R17, R5, 0x7772, RZ ;  /* 0x0000777205117816 */ /* 0x000fc600000000ff */
[----:B------:R1:W-:Y:S01]  /*1d420*/  @P5 STG.E.U8 desc[UR8][R14.64], R19 ;  /* 0x000000130e005986 */ /* 0x0003e2000c101108 */
[----:B0-----:R-:W-:-:S04]  /*1d430*/  IADD3 R12, P6, R16, R6, RZ ;  /* 0x00000006100c7210 */ /* 0x001fc80007fde0ff */
[-C--:B------:R-:W-:Y:S02]  /*1d440*/  LEA.HI.X.SX32 R13, R16, R9.reuse, 0x1, P6 ;  /* 0x00000009100d7211 */ /* 0x080fe400030f0eff */
[C---:B-1----:R-:W-:Y:S02]  /*1d450*/  IADD3 R14, P6, R11.reuse, R6, RZ ;  /* 0x000000060b0e7210 */ /* 0x042fe40007fde0ff */
[----:B------:R-:W-:Y:S02]  /*1d460*/  PRMT R21, R2, 0x7772, RZ ;  /* 0x0000777202157816 */ /* 0x000fe400000000ff */
[----:B------:R-:W-:Y:S01]  /*1d470*/  LEA.HI.X.SX32 R15, R11, R9, 0x1, P6 ;  /* 0x000000090b0f7211 */ /* 0x000fe200030f0eff */
[----:B------:R0:W-:Y:S01]  /*1d480*/  @P3 STG.E.U8 desc[UR8][R12.64], R17 ;  /* 0x000000110c003986 */ /* 0x0001e2000c101108 */
[----:B----4-:R-:W-:Y:S02]  /*1d490*/  ISETP.LT.AND P2, PT, R22, UR11, !P0 ;  /* 0x0000000b16007c0c */ /* 0x010fe4000c741270 */
[----:B------:R-:W-:-:S02]  /*1d4a0*/  ISETP.LT.AND P5, PT, R25, UR11, !P0 ;  /* 0x0000000b19007c0c */ /* 0x000fc4000c7a1270 */
[----:B------:R-:W4:Y:S09]  /*1d4b0*/  LDL.LU R25, [R1+0x34] ;  /* 0x0000340001197983 */ /* 0x000f320000300800 */
[----:B------:R1:W-:Y:S01]  /*1d4c0*/  @P2 STG.E.U8 desc[UR8][R14.64], R21 ;  /* 0x000000150e002986 */ /* 0x0003e2000c101108 */
[----:B--2---:R-:W-:-:S03]  /*1d4d0*/  ISETP.LT.AND P3, PT, R26, UR11, !P0 ;  /* 0x0000000b1a007c0c */ /* 0x004fc6000c761270 */
[----:B------:R-:W2:Y:S01]  /*1d4e0*/  LDL.LU R26, [R1+0x38] ;  /* 0x00003800011a7983 */ /* 0x000ea20000300800 */
[----:B---3--:R-:W-:-:S03]  /*1d4f0*/  ISETP.LT.AND P2, PT, R29, UR11, !P0 ;  /* 0x0000000b1d007c0c */ /* 0x008fc6000c741270 */
[----:B------:R-:W3:Y:S01]  /*1d500*/  LDL.LU R29, [R1+0x3c] ;  /* 0x00003c00011d7983 */ /* 0x000ee20000300800 */
[----:B------:R-:W-:-:S04]  /*1d510*/  IMAD R16, R24, 0x8, R11 ;  /* 0x0000000818107824 */ /* 0x000fc800078e020b */
[----:B------:R-:W-:Y:S01]  /*1d520*/  IMAD R11, R24, 0x8, R16 ;  /* 0x00000008180b7824 */ /* 0x000fe200078e0210 */
[-C--:B0-----:R-:W-:Y:S02]  /*1d530*/  IADD3 R12, P6, R16, R6.reuse, RZ ;  /* 0x00000006100c7210 */ /* 0x081fe40007fde0ff */
[----:B------:R-:W-:Y:S02]  /*1d540*/  PRMT R19, R0, 0x7772, RZ ;  /* 0x0000777200137816 */ /* 0x000fe400000000ff */
[----:B------:R-:W-:Y:S01]  /*1d550*/  LEA.HI.X.SX32 R13, R16, R9, 0x1, P6 ;  /* 0x00000009100d7211 */ /* 0x000fe200030f0eff */
[----:B------:R-:W-:Y:S01]  /*1d560*/  IMAD R16, R24, 0x8, R11 ;  /* 0x0000000818107824 */ /* 0x000fe200078e020b */
[----:B-1----:R-:W-:-:S03]  /*1d570*/  IADD3 R14, P6, R11, R6, RZ ;  /* 0x000000060b0e7210 */ /* 0x002fc60007fde0ff */
[----:B------:R0:W-:Y:S01]  /*1d580*/  @P5 STG.E.U8 desc[UR8][R12.64], R19 ;  /* 0x000000130c005986 */ /* 0x0001e2000c101108 */
[----:B------:R-:W-:Y:S01]  /*1d590*/  LEA.HI.X.SX32 R15, R11, R9, 0x1, P6 ;  /* 0x000000090b0f7211 */ /* 0x000fe200030f0eff */
[----:B------:R-:W-:Y:S01]  /*1d5a0*/  IMAD R11, R24, 0x8, R16 ;  /* 0x00000008180b7824 */ /* 0x000fe200078e0210 */
[----:B------:R-:W-:-:S03]  /*1d5b0*/  PRMT R21, R4, 0x7773, RZ ;  /* 0x0000777304157816 */ /* 0x000fc600000000ff */
[----:B------:R-:W-:Y:S01]  /*1d5c0*/  IMAD R4, R24, 0x8, R11 ;  /* 0x0000000818047824 */ /* 0x000fe200078e020b */
[CC--:B0-----:R-:W-:Y:S02]  /*1d5d0*/  IADD3 R12, P6, R16.reuse, R6.reuse, RZ ;  /* 0x00000006100c7210 */ /* 0x0c1fe40007fde0ff */
[----:B------:R-:W-:Y:S02]  /*1d5e0*/  ISETP.LT.AND P5, PT, R23, UR11, !P0 ;  /* 0x0000000b17007c0c */ /* 0x000fe4000c7a1270 */
[----:B------:R-:W-:Y:S02]  /*1d5f0*/  LEA.HI.X.SX32 R13, R16, R9, 0x1, P6 ;  /* 0x00000009100d7211 */ /* 0x000fe400030f0eff */
[----:B------:R-:W-:Y:S01]  /*1d600*/  PRMT R23, R3, 0x7773, RZ ;  /* 0x0000777303177816 */ /* 0x000fe200000000ff */
[C---:B------:R-:W-:Y:S01]  /*1d610*/  IMAD R3, R24.reuse, 0x8, R4 ;  /* 0x0000000818037824 */ /* 0x040fe200078e0204 */
[----:B------:R-:W-:Y:S04]  /*1d620*/  @P2 STG.E.U8 desc[UR8][R14.64], R21 ;  /* 0x000000150e002986 */ /* 0x000fe8000c101108 */
[----:B------:R0:W-:Y:S01]  /*1d630*/  @P3 STG.E.U8 desc[UR8][R12.64], R23 ;  /* 0x000000170c003986 */ /* 0x0001e2000c101108 */
[----:B------:R-:W-:Y:S01]  /*1d640*/  IMAD R19, R24, 0x8, R3 ;  /* 0x0000000818137824 */ /* 0x000fe200078e0203 */
[----:B------:R-:W-:-:S02]  /*1d650*/  IADD3 R16, P6, R3, R6, RZ ;  /* 0x0000000603107210 */ /* 0x000fc40007fde0ff */
[----:B0-----:R-:W-:-:S04]  /*1d660*/  IADD3 R12, P2, R11, R6, RZ ;  /* 0x000000060b0c7210 */ /* 0x001fc80007f5e0ff */
[-C--:B------:R-:W-:Y:S01]  /*1d670*/  LEA.HI.X.SX32 R13, R11, R9.reuse, 0x1, P2 ;  /* 0x000000090b0d7211 */ /* 0x080fe200010f0eff */
[----:B------:R-:W-:Y:S01]  /*1d680*/  IMAD R11, R24, 0x8, R19 ;  /* 0x00000008180b7824 */ /* 0x000fe200078e0213 */
[-C--:B------:R-:W-:Y:S02]  /*1d690*/  IADD3 R14, P3, R4, R6.reuse, RZ ;  /* 0x00000006040e7210 */ /* 0x080fe40007f7e0ff */
[-C--:B------:R-:W-:Y:S01]  /*1d6a0*/  LEA.HI.X.SX32 R17, R3, R9.reuse, 0x1, P6 ;  /* 0x0000000903117211 */ /* 0x080fe200030f0eff */
[----:B------:R-:W-:Y:S01]  /*1d6b0*/  IMAD R3, R24, 0x8, R11 ;  /* 0x0000000818037824 */ /* 0x000fe200078e020b */
[-C--:B------:R-:W-:Y:S02]  /*1d6c0*/  IADD3 R18, P2, R19, R6.reuse, RZ ;  /* 0x0000000613127210 */ /* 0x080fe40007f5e0ff */
[----:B------:R-:W-:Y:S02]  /*1d6d0*/  IADD3 R20, P6, R11, R6, RZ ;  /* 0x000000060b147210 */ /* 0x000fe40007fde0ff */
[----:B------:R-:W-:-:S02]  /*1d6e0*/  LEA.HI.X.SX32 R15, R4, R9, 0x1, P3 ;  /* 0x00000009040f7211 */ /* 0x000fc400018f0eff */
[-C--:B------:R-:W-:Y:S02]  /*1d6f0*/  LEA.HI.X.SX32 R19, R19, R9.reuse, 0x1, P2 ;  /* 0x0000000913137211 */ /* 0x080fe400010f0eff */
[-C--:B------:R-:W-:Y:S02]  /*1d700*/  LEA.HI.X.SX32 R21, R11, R9.reuse, 0x1, P6 ;  /* 0x000000090b157211 */ /* 0x080fe400030f0eff */
[C---:B------:R-:W-:Y:S02]  /*1d710*/  IADD3 R22, P6, R3.reuse, R6, RZ ;  /* 0x0000000603167210 */ /* 0x040fe40007fde0ff */
[----:B------:R-:W-:Y:S02]  /*1d720*/  PRMT R11, R10, 0x7773, RZ ;  /* 0x000077730a0b7816 */ /* 0x000fe400000000ff */
[----:B------:R-:W-:Y:S02]  /*1d730*/  LEA.HI.X.SX32 R23, R3, R9, 0x1, P6 ;  /* 0x0000000903177211 */ /* 0x000fe400030f0eff */
[----:B------:R-:W-:-:S02]  /*1d740*/  PRMT R3, R8, 0x7773, RZ ;  /* 0x0000777308037816 */ /* 0x000fc400000000ff */
[----:B----4-:R-:W-:Y:S02]  /*1d750*/  ISETP.LT.AND P3, PT, R25, UR11, !P0 ;  /* 0x0000000b19007c0c */ /* 0x010fe4000c761270 */
[----:B------:R-:W-:Y:S02]  /*1d760*/  PRMT R7, R7, 0x7773, RZ ;  /* 0x0000777307077816 */ /* 0x000fe400000000ff */
[----:B------:R-:W-:Y:S01]  /*1d770*/  PRMT R5, R5, 0x7773, RZ ;  /* 0x0000777305057816 */ /* 0x000fe200000000ff */
[----:B------:R0:W-:Y:S01]  /*1d780*/  @P5 STG.E.U8 desc[UR8][R12.64], R11 ;  /* 0x0000000b0c005986 */ /* 0x0001e2000c101108 */
[----:B------:R-:W-:-:S03]  /*1d790*/  PRMT R9, R2, 0x7773, RZ ;  /* 0x0000777302097816 */ /* 0x000fc600000000ff */
[----:B------:R0:W-:Y:S04]  /*1d7a0*/  @P4 STG.E.U8 desc[UR8][R14.64], R3 ;  /* 0x000000030e004986 */ /* 0x0001e8000c101108 */
[----:B------:R0:W-:Y:S01]  /*1d7b0*/  @P3 STG.E.U8 desc[UR8][R16.64], R7 ;  /* 0x0000000710003986 */ /* 0x0001e2000c101108 */
[----:B------:R-:W-:Y:S02]  /*1d7c0*/  PRMT R25, R0, 0x7773, RZ ;  /* 0x0000777300197816 */ /* 0x000fe400000000ff */
[----:B--2---:R-:W-:Y:S02]  /*1d7d0*/  ISETP.LT.AND P2, PT, R26, UR11, !P0 ;  /* 0x0000000b1a007c0c */ /* 0x004fe4000c741270 */
[----:B---3--:R-:W-:-:S11]  /*1d7e0*/  ISETP.LT.AND P0, PT, R29, UR11, !P0 ;  /* 0x0000000b1d007c0c */ /* 0x008fd6000c701270 */
[----:B------:R0:W-:Y:S04]  /*1d7f0*/  @P2 STG.E.U8 desc[UR8][R18.64], R5 ;  /* 0x0000000512002986 */ /* 0x0001e8000c101108 */
[----:B------:R0:W-:Y:S01]  /*1d800*/  @P1 STG.E.U8 desc[UR8][R20.64], R9 ;  /* 0x0000000914001986 */ /* 0x0001e2000c101108 */
[----:B------:R-:W-:Y:S05]  /*1d810*/  @!P0 EXIT ;  /* 0x000000000000894d */ /* 0x000fea0003800000 */
[----:B------:R-:W-:Y:S01]  /*1d820*/  STG.E.U8 desc[UR8][R22.64], R25 ;  /* 0x0000001916007986 */ /* 0x000fe2000c101108 */
[----:B------:R-:W-:Y:S05]  /*1d830*/  EXIT ;  /* 0x000000000000794d */ /* 0x000fea0003800000 */
.L_x_2:
[----:B------:R-:W-:-:S00]  /*1d840*/  BRA `(.L_x_2) ;  /* 0xfffffffc00fc7947 */ /* 0x000fc0000383ffff */
[----:B------:R-:W-:-:S00]  /*1d850*/  NOP ;  /* 0x0000000000007918 */ /* 0x000fc00000000000 */
        /* <DEDUP_REMOVED lines=10> */
.L_x_3:


//--------------------- .nv.shared.matmul_kernel  --------------------------
	.section	.nv.shared.matmul_kernel,"aw",@nobits
	.sectionflags	@""
	.align	16
	.zero		1024


//--------------------- .nv.shared.reserved.0     --------------------------
	.section	.nv.shared.reserved.0,"aw",@nobits
	.weak		__nv_reservedSMEM_offset_0_alias
	.size		__nv_reservedSMEM_offset_0_alias, 0, 0
	.other		__nv_reservedSMEM_offset_0_alias,@"STO_CUDA_RESERVED_SHARED STV_DEFAULT"
__nv_reservedSMEM_offset_0_alias:
	.zero		0


//--------------------- .nv.constant0.matmul_kernel --------------------------
	.section	.nv.constant0.matmul_kernel,"a",@progbits
	.sectionflags	@""
	.align	4
.nv.constant0.matmul_kernel:
	.zero		608


//--------------------- SYMBOLS --------------------------

	.type		.nv.reservedSmem.offset0,@object
	.size		.nv.reservedSmem.offset0,0x4
